def attn_fwd(
    Q,
    K,
    V,
    Out,
    Lse,
    sm_scale,
    stride_qz,
    stride_qh,
    stride_qm,
    stride_qk,
    stride_kz,
    stride_kh,
    stride_kn,
    stride_kk,
    stride_vz,
    stride_vh,
    stride_vn,
    stride_vk,
    stride_oz,
    stride_oh,
    stride_om,
    stride_ok,
    seqlen_q,
    seqlen_k,
    BLOCK_M: tl.constexpr,
    BLOCK_N: tl.constexpr,
    HEAD_DIM: tl.constexpr,
    CAUSAL: tl.constexpr,
):
    start_m = tl.program_id(0)
    off_hz = tl.program_id(1)
    q_off = off_hz * stride_qh
    k_off = off_hz * stride_kh
    v_off = off_hz * stride_vh
    offs_m = start_m * BLOCK_M + tl.arange(0, BLOCK_M)
    offs_d = tl.arange(0, HEAD_DIM)
    offs_n = tl.arange(0, BLOCK_N)
    q_ptrs = Q + q_off + offs_m[:, None] * stride_qm + offs_d[None, :] * stride_qk
    k_ptrs = K + k_off + offs_d[:, None] * stride_kk + offs_n[None, :] * stride_kn
    v_ptrs = V + v_off + offs_n[:, None] * stride_vn + offs_d[None, :] * stride_vk
    m_i = tl.full([BLOCK_M], float("-inf"), dtype=tl.float32)
    l_i = tl.zeros([BLOCK_M], dtype=tl.float32) + 1.0
    acc = tl.zeros([BLOCK_M, HEAD_DIM], dtype=tl.float32)
    q = tl.load(q_ptrs)
    acc, l_i, m_i = _attn_fwd_inner(
        acc,
        l_i,
        m_i,
        q,
        k_ptrs,
        v_ptrs,
        sm_scale,
        stride_kn,
        stride_vn,
        start_m,
        seqlen_k,
        BLOCK_M,
        BLOCK_N,
        HEAD_DIM,
        CAUSAL,
    )
    acc = acc / l_i[:, None]
    lse = m_i + tl.math.log2(l_i) / 1.4426950408889634
    o_ptrs = (
        Out
        + off_hz * stride_oh
        + offs_m[:, None] * stride_om
        + offs_d[None, :] * stride_ok
    )
    tl.store(o_ptrs, acc.to(Out.dtype.element_ty))
    tl.store(Lse + off_hz * seqlen_q + offs_m, lse)

# config = {"BLOCK_M": 64, "BLOCK_N": 32, "HEAD_DIM": 512, "arch": "sm_90", "causal": true, "dtype": "bf16", "num_stages": 2, "num_warps": 8}
# arch = sm_90


// ===== COMPILED SASS (sm_90a) =====

	.target	sm_90a

	.elftype	@"ET_EXEC"


//--------------------- .note.nv.tkinfo           --------------------------
	.section	.note.nv.tkinfo,"",@"SHT_NOTE"
	.sectionflags	@"SHF_NOTE_NV_TKINFO"
	.tkinfo
        /*0018*/ 	.word	0x00000002
        /*0030*/ 	.string	""
        /*0030*/ 	.string	"ptxas"
        /*0030*/ 	.string	"Cuda compilation tools, release 13.0, V13.0.88"
        /*0030*/ 	.string	"Build cuda_13.0.r13.0/compiler.36424714_0"
        /*0030*/ 	.string	"-v  -suppress-debug-info  -lineinfo  -arch sm_90a "



//--------------------- .note.nv.cuinfo           --------------------------
	.section	.note.nv.cuinfo,"",@"SHT_NOTE"
	.sectionflags	@"SHF_NOTE_NV_CUINFO"
        /*0018*/ 	.short	0x0002
        /*001a*/ 	.short	0x005a
        /*001c*/ 	.short	0x0082
	.zero		2


//--------------------- .nv.info                  --------------------------
	.section	.nv.info,"",@"SHT_CUDA_INFO"
	.align	4


	//----- nvinfo : EIATTR_REGCOUNT
	.align		4
        /*0000*/ 	.byte	0x04, 0x2f
        /*0002*/ 	.short	(.L_2 - .L_1)
	.align		4
.L_1:
        /*0004*/ 	.word	index@(attn_fwd)
        /*0008*/ 	.word	0x000000ff


	//----- nvinfo : EIATTR_FRAME_SIZE
	.align		4
.L_2:
        /*000c*/ 	.byte	0x04, 0x11
        /*000e*/ 	.short	(.L_4 - .L_3)
	.align		4
.L_3:
        /*0010*/ 	.word	index@(attn_fwd)
        /*0014*/ 	.word	0x000005e0


	//----- nvinfo : EIATTR_MIN_STACK_SIZE
	.align		4
.L_4:
        /*0018*/ 	.byte	0x04, 0x12
        /*001a*/ 	.short	(.L_6 - .L_5)
	.align		4
.L_5:
        /*001c*/ 	.word	index@(attn_fwd)
        /*0020*/ 	.word	0x000005e0
.L_6:


//--------------------- .nv.compat                --------------------------
	.section	.nv.compat,"",@"SHT_CUDA_COMPAT_INFO"
	.align	4
        /*0000*/ 	.byte	0x02, 0x09, 0x01, 0x00, 0x02, 0x02, 0x04, 0x00, 0x02, 0x05, 0x05, 0x00, 0x03, 0x07, 0x01, 0x01
        /*0010*/ 	.byte	0x02, 0x03, 0x00, 0x00, 0x02, 0x06, 0x01, 0x00, 0x04, 0x0b, 0x08, 0x00, 0x00, 0x00, 0x00, 0x00
        /*0020*/ 	.byte	0x00, 0x00, 0x00, 0x00


//--------------------- .nv.info.attn_fwd         --------------------------
	.section	.nv.info.attn_fwd,"",@"SHT_CUDA_INFO"
	.sectionflags	@""
	.align	4


	//----- nvinfo : EIATTR_CUDA_API_VERSION
	.align		4
        /*0000*/ 	.byte	0x04, 0x37
        /*0002*/ 	.short	(.L_8 - .L_7)
.L_7:
        /*0004*/ 	.word	0x00000082


	//----- nvinfo : EIATTR_KPARAM_INFO
	.align		4
.L_8:
        /*0008*/ 	.byte	0x04, 0x17
        /*000a*/ 	.short	(.L_10 - .L_9)
.L_9:
        /*000c*/ 	.word	0x00000000
        /*0010*/ 	.short	0x0019
        /*0012*/ 	.short	0x0080
        /*0014*/ 	.byte	0x00, 0xf4, 0x21, 0x00


	//----- nvinfo : EIATTR_KPARAM_INFO
	.align		4
.L_10:
        /*0018*/ 	.byte	0x04, 0x17
        /*001a*/ 	.short	(.L_12 - .L_11)
.L_11:
        /*001c*/ 	.word	0x00000000
        /*0020*/ 	.short	0x0018
        /*0022*/ 	.short	0x0078
        /*0024*/ 	.byte	0x00, 0xf4, 0x21, 0x00


	//----- nvinfo : EIATTR_KPARAM_INFO
	.align		4
.L_12:
        /*0028*/ 	.byte	0x04, 0x17
        /*002a*/ 	.short	(.L_14 - .L_13)
.L_13:
        /*002c*/ 	.word	0x00000000
        /*0030*/ 	.short	0x0017
        /*0032*/ 	.short	0x0070
        /*0034*/ 	.byte	0x00, 0xf0, 0x11, 0x00


	//----- nvinfo : EIATTR_KPARAM_INFO
	.align		4
.L_14:
        /*0038*/ 	.byte	0x04, 0x17
        /*003a*/ 	.short	(.L_16 - .L_15)
.L_15:
        /*003c*/ 	.word	0x00000000
        /*0040*/ 	.short	0x0016
        /*0042*/ 	.short	0x006c
        /*0044*/ 	.byte	0x00, 0xf0, 0x11, 0x00


	//----- nvinfo : EIATTR_KPARAM_INFO
	.align		4
.L_16:
        /*0048*/ 	.byte	0x04, 0x17
        /*004a*/ 	.short	(.L_18 - .L_17)
.L_17:
        /*004c*/ 	.word	0x00000000
        /*0050*/ 	.short	0x0015
        /*0052*/ 	.short	0x0068
        /*0054*/ 	.byte	0x00, 0xf0, 0x11, 0x00


	//----- nvinfo : EIATTR_KPARAM_INFO
	.align		4
.L_18:
        /*0058*/ 	.byte	0x04, 0x17
        /*005a*/ 	.short	(.L_20 - .L_19)
.L_19:
        /*005c*/ 	.word	0x00000000
        /*0060*/ 	.short	0x0014
        /*0062*/ 	.short	0x0064
        /*0064*/ 	.byte	0x00, 0xf0, 0x11, 0x00


	//----- nvinfo : EIATTR_KPARAM_INFO
	.align		4
.L_20:
        /*0068*/ 	.byte	0x04, 0x17
        /*006a*/ 	.short	(.L_22 - .L_21)
.L_21:
        /*006c*/ 	.word	0x00000000
        /*0070*/ 	.short	0x0013
        /*0072*/ 	.short	0x0060
        /*0074*/ 	.byte	0x00, 0xf0, 0x11, 0x00


	//----- nvinfo : EIATTR_KPARAM_INFO
	.align		4
.L_22:
        /*0078*/ 	.byte	0x04, 0x17
        /*007a*/ 	.short	(.L_24 - .L_23)
.L_23:
        /*007c*/ 	.word	0x00000000
        /*0080*/ 	.short	0x0012
        /*0082*/ 	.short	0x005c
        /*0084*/ 	.byte	0x00, 0xf0, 0x11, 0x00


	//----- nvinfo : EIATTR_KPARAM_INFO
	.align		4
.L_24:
        /*0088*/ 	.byte	0x04, 0x17
        /*008a*/ 	.short	(.L_26 - .L_25)
.L_25:
        /*008c*/ 	.word	0x00000000
        /*0090*/ 	.short	0x0011
        /*0092*/ 	.short	0x0058
        /*0094*/ 	.byte	0x00, 0xf0, 0x11, 0x00


	//----- nvinfo : EIATTR_KPARAM_INFO
	.align		4
.L_26:
        /*0098*/ 	.byte	0x04, 0x17
        /*009a*/ 	.short	(.L_28 - .L_27)
.L_27:
        /*009c*/ 	.word	0x00000000
        /*00a0*/ 	.short	0x0010
        /*00a2*/ 	.short	0x0054
        /*00a4*/ 	.byte	0x00, 0xf0, 0x11, 0x00


	//----- nvinfo : EIATTR_KPARAM_INFO
	.align		4
.L_28:
        /*00a8*/ 	.byte	0x04, 0x17
        /*00aa*/ 	.short	(.L_30 - .L_29)
.L_29:
        /*00ac*/ 	.word	0x00000000
        /*00b0*/ 	.short	0x000f
        /*00b2*/ 	.short	0x0050
        /*00b4*/ 	.byte	0x00, 0xf0, 0x11, 0x00


	//----- nvinfo : EIATTR_KPARAM_INFO
	.align		4
.L_30:
        /*00b8*/ 	.byte	0x04, 0x17
        /*00ba*/ 	.short	(.L_32 - .L_31)
.L_31:
        /*00bc*/ 	.word	0x00000000
        /*00c0*/ 	.short	0x000e
        /*00c2*/ 	.short	0x004c
        /*00c4*/ 	.byte	0x00, 0xf0, 0x11, 0x00


	//----- nvinfo : EIATTR_KPARAM_INFO
	.align		4
.L_32:
        /*00c8*/ 	.byte	0x04, 0x17
        /*00ca*/ 	.short	(.L_34 - .L_33)
.L_33:
        /*00cc*/ 	.word	0x00000000
        /*00d0*/ 	.short	0x000d
        /*00d2*/ 	.short	0x0048
        /*00d4*/ 	.byte	0x00, 0xf0, 0x11, 0x00


	//----- nvinfo : EIATTR_KPARAM_INFO
	.align		4
.L_34:
        /*00d8*/ 	.byte	0x04, 0x17
        /*00da*/ 	.short	(.L_36 - .L_35)
.L_35:
        /*00dc*/ 	.word	0x00000000
        /*00e0*/ 	.short	0x000c
        /*00e2*/ 	.short	0x0044
        /*00e4*/ 	.byte	0x00, 0xf0, 0x11, 0x00


	//----- nvinfo : EIATTR_KPARAM_INFO
	.align		4
.L_36:
        /*00e8*/ 	.byte	0x04, 0x17
        /*00ea*/ 	.short	(.L_38 - .L_37)
.L_37:
        /*00ec*/ 	.word	0x00000000
        /*00f0*/ 	.short	0x000b
        /*00f2*/ 	.short	0x0040
        /*00f4*/ 	.byte	0x00, 0xf0, 0x11, 0x00


	//----- nvinfo : EIATTR_KPARAM_INFO
	.align		4
.L_38:
        /*00f8*/ 	.byte	0x04, 0x17
        /*00fa*/ 	.short	(.L_40 - .L_39)
.L_39:
        /*00fc*/ 	.word	0x00000000
        /*0100*/ 	.short	0x000a
        /*0102*/ 	.short	0x003c
        /*0104*/ 	.byte	0x00, 0xf0, 0x11, 0x00


	//----- nvinfo : EIATTR_KPARAM_INFO
	.align		4
.L_40:
        /*0108*/ 	.byte	0x04, 0x17
        /*010a*/ 	.short	(.L_42 - .L_41)
.L_41:
        /*010c*/ 	.word	0x00000000
        /*0110*/ 	.short	0x0009
        /*0112*/ 	.short	0x0038
        /*0114*/ 	.byte	0x00, 0xf0, 0x11, 0x00


	//----- nvinfo : EIATTR_KPARAM_INFO
	.align		4
.L_42:
        /*0118*/ 	.byte	0x04, 0x17
        /*011a*/ 	.short	(.L_44 - .L_43)
.L_43:
        /*011c*/ 	.word	0x00000000
        /*0120*/ 	.short	0x0008
        /*0122*/ 	.short	0x0034
        /*0124*/ 	.byte	0x00, 0xf0, 0x11, 0x00


	//----- nvinfo : EIATTR_KPARAM_INFO
	.align		4
.L_44:
        /*0128*/ 	.byte	0x04, 0x17
        /*012a*/ 	.short	(.L_46 - .L_45)
.L_45:
        /*012c*/ 	.word	0x00000000
        /*0130*/ 	.short	0x0007
        /*0132*/ 	.short	0x0030
        /*0134*/ 	.byte	0x00, 0xf0, 0x11, 0x00


	//----- nvinfo : EIATTR_KPARAM_INFO
	.align		4
.L_46:
        /*0138*/ 	.byte	0x04, 0x17
        /*013a*/ 	.short	(.L_48 - .L_47)
.L_47:
        /*013c*/ 	.word	0x00000000
        /*0140*/ 	.short	0x0006
        /*0142*/ 	.short	0x002c
        /*0144*/ 	.byte	0x00, 0xf0, 0x11, 0x00


	//----- nvinfo : EIATTR_KPARAM_INFO
	.align		4
.L_48:
        /*0148*/ 	.byte	0x04, 0x17
        /*014a*/ 	.short	(.L_50 - .L_49)
.L_49:
        /*014c*/ 	.word	0x00000000
        /*0150*/ 	.short	0x0005
        /*0152*/ 	.short	0x0028
        /*0154*/ 	.byte	0x00, 0xf0, 0x11, 0x00


	//----- nvinfo : EIATTR_KPARAM_INFO
	.align		4
.L_50:
        /*0158*/ 	.byte	0x04, 0x17
        /*015a*/ 	.short	(.L_52 - .L_51)
.L_51:
        /*015c*/ 	.word	0x00000000
        /*0160*/ 	.short	0x0004
        /*0162*/ 	.short	0x0020
        /*0164*/ 	.byte	0x00, 0xf4, 0x21, 0x00


	//----- nvinfo : EIATTR_KPARAM_INFO
	.align		4
.L_52:
        /*0168*/ 	.byte	0x04, 0x17
        /*016a*/ 	.short	(.L_54 - .L_53)
.L_53:
        /*016c*/ 	.word	0x00000000
        /*0170*/ 	.short	0x0003
        /*0172*/ 	.short	0x0018
        /*0174*/ 	.byte	0x00, 0xf4, 0x21, 0x00


	//----- nvinfo : EIATTR_KPARAM_INFO
	.align		4
.L_54:
        /*0178*/ 	.byte	0x04, 0x17
        /*017a*/ 	.short	(.L_56 - .L_55)
.L_55:
        /*017c*/ 	.word	0x00000000
        /*0180*/ 	.short	0x0002
        /*0182*/ 	.short	0x0010
        /*0184*/ 	.byte	0x00, 0xf4, 0x21, 0x00


	//----- nvinfo : EIATTR_KPARAM_INFO
	.align		4
.L_56:
        /*0188*/ 	.byte	0x04, 0x17
        /*018a*/ 	.short	(.L_58 - .L_57)
.L_57:
        /*018c*/ 	.word	0x00000000
        /*0190*/ 	.short	0x0001
        /*0192*/ 	.short	0x0008
        /*0194*/ 	.byte	0x00, 0xf4, 0x21, 0x00


	//----- nvinfo : EIATTR_KPARAM_INFO
	.align		4
.L_58:
        /*0198*/ 	.byte	0x04, 0x17
        /*019a*/ 	.short	(.L_60 - .L_59)
.L_59:
        /*019c*/ 	.word	0x00000000
        /*01a0*/ 	.short	0x0000
        /*01a2*/ 	.short	0x0000
        /*01a4*/ 	.byte	0x00, 0xf4, 0x21, 0x00


	//----- nvinfo : EIATTR_SPARSE_MMA_MASK
	.align		4
.L_60:
        /*01a8*/ 	.byte	0x03, 0x50
        /*01aa*/ 	.short	0x0000


	//----- nvinfo : EIATTR_MAXREG_COUNT
	.align		4
        /*01ac*/ 	.byte	0x03, 0x1b
        /*01ae*/ 	.short	0x00ff


	//----- nvinfo : EIATTR_NUM_BARRIERS
	.align		4
        /*01b0*/ 	.byte	0x02, 0x4c
        /*01b2*/ 	.byte	0x01
	.zero		1


	//----- nvinfo : EIATTR_ANNOTATIONS
	.align		4
        /*01b4*/ 	.byte	0x04, 0x55
        /*01b6*/ 	.short	(.L_62 - .L_61)


	//   ....[0]....
.L_61:
        /*01b8*/ 	.word	0x00000001
        /*01bc*/ 	.byte	0x30, 0x26, 0x00, 0x00, 0x01, 0x00, 0x00, 0x00, 0x40, 0x26, 0x00, 0x00, 0x01, 0x00, 0x00, 0x00
        /* <DEDUP_REMOVED lines=193> */
        /*0ddc*/ 	.byte	0xd0, 0xb8, 0x00, 0x00, 0x01, 0x00, 0x00, 0x00, 0xe0, 0xb8, 0x00, 0x00


	//----- nvinfo : EIATTR_MERCURY_ISA_VERSION
	.align		4
.L_62:
        /*0de8*/ 	.byte	0x03, 0x5f
        /*0dea*/ 	.short	0x0101


	//----- nvinfo : EIATTR_COOP_GROUP_MASK_REGIDS
	.align		4
        /*0dec*/ 	.byte	0x04, 0x29
        /*0dee*/ 	.short	(.L_64 - .L_63)


	//   ....[0]....
.L_63:
        /*0df0*/ 	.word	0xffffffff


	//   ....[1]....
        /*0df4*/ 	.word	0xffffffff


	//   ....[2]....
        /*0df8*/ 	.word	0xffffffff


	//   ....[3]....
        /*0dfc*/ 	.word	0xffffffff


	//   ....[4]....
        /*0e00*/ 	.word	0xffffffff


	//   ....[5]....
        /*0e04*/ 	.word	0xffffffff


	//   ....[6]....
        /*0e08*/ 	.word	0xffffffff


	//   ....[7]....
        /*0e0c*/ 	.word	0xffffffff


	//----- nvinfo : EIATTR_COOP_GROUP_INSTR_OFFSETS
	.align		4
.L_64:
        /*0e10*/ 	.byte	0x04, 0x28
        /*0e12*/ 	.short	(.L_66 - .L_65)


	//   ....[0]....
.L_65:
        /*0e14*/ 	.word	0x0000a250


	//   ....[1]....
        /*0e18*/ 	.word	0x0000a340


	//   ....[2]....
        /*0e1c*/ 	.word	0x0000a450


	//   ....[3]....
        /*0e20*/ 	.word	0x0000a4b0


	//   ....[4]....
        /*0e24*/ 	.word	0x0000b710


	//   ....[5]....
        /*0e28*/ 	.word	0x0000b720


	//   ....[6]....
        /*0e2c*/ 	.word	0x0000b760


	//   ....[7]....
        /*0e30*/ 	.word	0x0000b770


	//----- nvinfo : EIATTR_EXIT_INSTR_OFFSETS
	.align		4
.L_66:
        /*0e34*/ 	.byte	0x04, 0x1c
        /*0e36*/ 	.short	(.L_68 - .L_67)


	//   ....[0]....
.L_67:
        /*0e38*/ 	.word	0x00010bb0


	//   ....[1]....
        /*0e3c*/ 	.word	0x00010c60


	//----- nvinfo : EIATTR_REQNTID
	.align		4
.L_68:
        /*0e40*/ 	.byte	0x04, 0x10
        /*0e42*/ 	.short	(.L_70 - .L_69)
.L_69:
        /*0e44*/ 	.word	0x00000100
        /*0e48*/ 	.word	0x00000001
        /*0e4c*/ 	.word	0x00000001


	//----- nvinfo : EIATTR_CBANK_PARAM_SIZE
	.align		4
.L_70:
        /*0e50*/ 	.byte	0x03, 0x19
        /*0e52*/ 	.short	0x0088


	//----- nvinfo : EIATTR_PARAM_CBANK
	.align		4
        /*0e54*/ 	.byte	0x04, 0x0a
        /*0e56*/ 	.short	(.L_72 - .L_71)
	.align		4
.L_71:
        /*0e58*/ 	.word	index@(.nv.constant0.attn_fwd)
        /*0e5c*/ 	.short	0x0210
        /*0e5e*/ 	.short	0x0088


	//----- nvinfo : EIATTR_SW_WAR
	.align		4
.L_72:
        /*0e60*/ 	.byte	0x04, 0x36
        /*0e62*/ 	.short	(.L_74 - .L_73)
.L_73:
        /*0e64*/ 	.word	0x00000008
.L_74:


//--------------------- .nv.callgraph             --------------------------
	.section	.nv.callgraph,"",@"SHT_CUDA_CALLGRAPH"
	.align	4
	.sectionentsize	8
	.align		4
        /*0000*/ 	.word	0x00000000
	.align		4
        /*0004*/ 	.word	0xffffffff
	.align		4
        /*0008*/ 	.word	0x00000000
	.align		4
        /*000c*/ 	.word	0xfffffffe
	.align		4
        /*0010*/ 	.word	0x00000000
	.align		4
        /*0014*/ 	.word	0xfffffffd
	.align		4
        /*0018*/ 	.word	0x00000000
	.align		4
        /*001c*/ 	.word	0xfffffffc


//--------------------- .nv.constant4             --------------------------
	.section	.nv.constant4,"a",@progbits
	.align	8
	.align		8
.nv.constant4:
        /*0000*/ 	.dword	_$_str


//--------------------- .text.attn_fwd            --------------------------
	.section	.text.attn_fwd,"ax",@progbits
	.align	128
        .global         attn_fwd
        .type           attn_fwd,@function
        .size           attn_fwd,(.L_x_3 - attn_fwd)
        .other          attn_fwd,@"STO_CUDA_ENTRY STV_DEFAULT"
attn_fwd:
.text.attn_fwd:
[----:B------:R-:W0:Y:S01]  /*0000*/  LDC R1, c[0x0][0x28] ;  /* 0x00000a00ff017b82 */ /* 0x000e220000000800 */
[----:B------:R-:W1:Y:S07]  /*0010*/  S2R R16, SR_CTAID.X ;  /* 0x0000000000107919 */ /* 0x000e6e0000002500 */
[----:B------:R-:W2:Y:S01]  /*0020*/  LDC.64 R2, c[0x0][0x240] ;  /* 0x00009000ff027b82 */ /* 0x000ea20000000a00 */
[----:B------:R-:W-:Y:S01]  /*0030*/  ULDC.64 UR60, c[0x0][0x208] ;  /* 0x00008200003c7ab9 */ /* 0x000fe20000000a00 */
[----:B0-----:R-:W-:Y:S01]  /*0040*/  VIADD R1, R1, 0xfffffa20 ;  /* 0xfffffa2001017836 */ /* 0x001fe20000000000 */
[----:B------:R-:W0:Y:S01]  /*0050*/  S2R R168, SR_TID.X ;  /* 0x0000000000a87919 */ /* 0x000e220000002100 */
[----:B------:R-:W2:Y:S04]  /*0060*/  S2R R170, SR_CTAID.Y ;  /* 0x0000000000aa7919 */ /* 0x000ea80000002600 */
[----:B------:R-:W3:Y:S08]  /*0070*/  LDC R15, c[0x0][0x248] ;  /* 0x00009200ff0f7b82 */ /* 0x000ef00000000800 */
[----:B------:R-:W4:Y:S01]  /*0080*/  LDC.64 R10, c[0x0][0x210] ;  /* 0x00008400ff0a7b82 */ /* 0x000f220000000a00 */
[----:B-1----:R-:W-:Y:S01]  /*0090*/  IMAD.SHL.U32 R16, R16, 0x40, RZ ;  /* 0x0000004010107824 */ /* 0x002fe200078e00ff */
[----:B0-----:R-:W-:-:S04]  /*00a0*/  SHF.R.U32.HI R4, RZ, 0x6, R168 ;  /* 0x00000006ff047819 */ /* 0x001fc800000116a8 */
[----:B------:R-:W-:Y:S02]  /*00b0*/  LOP3.LUT R5, R16, 0x3f, R168, 0xf8, !PT ;  /* 0x0000003f10057812 */ /* 0x000fe400078ef8a8 */
[----:B------:R-:W-:Y:S01]  /*00c0*/  SGXT.U32 R4, R4, 0x2 ;  /* 0x000000020404781a */ /* 0x000fe20000000000 */
[----:B--2---:R-:W-:Y:S02]  /*00d0*/  IMAD R0, R170, R2, RZ ;  /* 0x00000002aa007224 */ /* 0x004fe400078e02ff */
[----:B------:R-:W-:Y:S02]  /*00e0*/  IMAD R2, R5, R3, RZ ;  /* 0x0000000305027224 */ /* 0x000fe400078e02ff */
[----:B---3--:R-:W-:Y:S02]  /*00f0*/  IMAD R7, R4, R15, RZ ;  /* 0x0000000f04077224 */ /* 0x008fe400078e02ff */
[----:B------:R-:W-:Y:S02]  /*0100*/  IMAD.SHL.U32 R3, R0, 0x2, RZ ;  /* 0x0000000200037824 */ /* 0x000fe400078e00ff */
[----:B------:R-:W-:-:S02]  /*0110*/  IMAD.SHL.U32 R4, R2, 0x2, RZ ;  /* 0x0000000202047824 */ /* 0x000fc400078e00ff */
[----:B------:R-:W-:Y:S02]  /*0120*/  IMAD R9, R15, 0x4, R7 ;  /* 0x000000040f097824 */ /* 0x000fe400078e0207 */
[----:B------:R-:W-:-:S04]  /*0130*/  IMAD.HI R0, R0, 0x2, RZ ;  /* 0x0000000200007827 */ /* 0x000fc800078e02ff */
[----:B------:R-:W-:Y:S01]  /*0140*/  IMAD.HI R5, R2, 0x2, RZ ;  /* 0x0000000202057827 */ /* 0x000fe200078e02ff */
[----:B----4-:R-:W-:-:S03]  /*0150*/  IADD3 R2, P0, P1, R4, R10, R3 ;  /* 0x0000000a04027210 */ /* 0x010fc6000791e003 */
[----:B------:R-:W-:Y:S01]  /*0160*/  IMAD R3, R15, 0x4, R9 ;  /* 0x000000040f037824 */ /* 0x000fe200078e0209 */
[----:B------:R-:W-:Y:S02]  /*0170*/  IADD3.X R0, R5, R11, R0, P0, P1 ;  /* 0x0000000b05007210 */ /* 0x000fe400007e2400 */
[-C--:B------:R-:W-:Y:S01]  /*0180*/  LEA R6, P0, R7, R2.reuse, 0x1 ;  /* 0x0000000207067211 */ /* 0x080fe200078008ff */
[----:B------:R-:W-:Y:S01]  /*0190*/  IMAD R13, R15, 0x4, R3 ;  /* 0x000000040f0d7824 */ /* 0x000fe200078e0203 */
[----:B------:R-:W-:Y:S02]  /*01a0*/  LEA R10, P1, R3, R2, 0x1 ;  /* 0x00000002030a7211 */ /* 0x000fe400078208ff */
[----:B------:R-:W-:Y:S01]  /*01b0*/  LEA.HI.X.SX32 R7, R7, R0, 0x1, P0 ;  /* 0x0000000007077211 */ /* 0x000fe200000f0eff */
[----:B------:R-:W-:Y:S01]  /*01c0*/  IMAD R17, R15, 0x4, R13 ;  /* 0x000000040f117824 */ /* 0x000fe200078e020d */
[----:B------:R-:W-:Y:S02]  /*01d0*/  LEA R8, P0, R9, R2, 0x1 ;  /* 0x0000000209087211 */ /* 0x000fe400078008ff */
[-C--:B------:R-:W-:Y:S01]  /*01e0*/  LEA.HI.X.SX32 R11, R3, R0.reuse, 0x1, P1 ;  /* 0x00000000030b7211 */ /* 0x080fe200008f0eff */
[----:B------:R-:W-:Y:S01]  /*01f0*/  IMAD R21, R15, 0x4, R17 ;  /* 0x000000040f157824 */ /* 0x000fe200078e0211 */
[----:B------:R-:W-:Y:S01]  /*0200*/  LEA.HI.X.SX32 R9, R9, R0, 0x1, P0 ;  /* 0x0000000009097211 */ /* 0x000fe200000f0eff */
[----:B------:R-:W2:Y:S01]  /*0210*/  LDG.E.U16 R3, desc[UR60][R6.64] ;  /* 0x0000003c06037981 */ /* 0x000ea2000c1e1500 */
[----:B------:R-:W-:-:S02]  /*0220*/  LEA R12, P0, R13, R2, 0x1 ;  /* 0x000000020d0c7211 */ /* 0x000fc400078008ff */
[----:B------:R-:W-:Y:S01]  /*0230*/  LEA R18, P1, R17, R2, 0x1 ;  /* 0x0000000211127211 */ /* 0x000fe200078208ff */
[----:B------:R0:W3:Y:S01]  /*0240*/  LDG.E.U16 R5, desc[UR60][R10.64] ;  /* 0x0000003c0a057981 */ /* 0x0000e2000c1e1500 */
[-C--:B------:R-:W-:Y:S02]  /*0250*/  LEA.HI.X.SX32 R13, R13, R0.reuse, 0x1, P0 ;  /* 0x000000000d0d7211 */ /* 0x080fe400000f0eff */
[----:B------:R-:W-:Y:S01]  /*0260*/  LEA.HI.X.SX32 R19, R17, R0, 0x1, P1 ;  /* 0x0000000011137211 */ /* 0x000fe200008f0eff */
[----:B------:R-:W-:Y:S01]  /*0270*/  IMAD R17, R15, 0x4, R21 ;  /* 0x000000040f117824 */ /* 0x000fe200078e0215 */
[C---:B------:R-:W-:Y:S01]  /*0280*/  LEA R20, P0, R21.reuse, R2, 0x1 ;  /* 0x0000000215147211 */ /* 0x040fe200078008ff */
[----:B------:R1:W4:Y:S03]  /*0290*/  LDG.E.U16 R6, desc[UR60][R12.64] ;  /* 0x0000003c0c067981 */ /* 0x000326000c1e1500 */
[----:B------:R-:W-:Y:S01]  /*02a0*/  LEA.HI.X.SX32 R21, R21, R0, 0x1, P0 ;  /* 0x0000000015157211 */ /* 0x000fe200000f0eff */
[----:B0-----:R-:W-:Y:S01]  /*02b0*/  IMAD R11, R15, 0x4, R17 ;  /* 0x000000040f0b7824 */ /* 0x001fe200078e0211 */
[C---:B------:R-:W-:Y:S01]  /*02c0*/  LEA R22, P0, R17.reuse, R2, 0x1 ;  /* 0x0000000211167211 */ /* 0x040fe200078008ff */
[----:B------:R0:W5:Y:S03]  /*02d0*/  LDG.E.U16 R7, desc[UR60][R18.64] ;  /* 0x0000003c12077981 */ /* 0x000166000c1e1500 */
[----:B------:R-:W-:Y:S01]  /*02e0*/  LEA.HI.X.SX32 R23, R17, R0, 0x1, P0 ;  /* 0x0000000011177211 */ /* 0x000fe200000f0eff */
[----:B------:R-:W-:Y:S01]  /*02f0*/  IMAD R17, R15, 0x4, R11 ;  /* 0x000000040f117824 */ /* 0x000fe200078e020b */
[-C--:B------:R-:W-:Y:S01]  /*0300*/  LEA R24, P0, R11, R2.reuse, 0x1 ;  /* 0x000000020b187211 */ /* 0x080fe200078008ff */
[----:B------:R-:W4:Y:S02]  /*0310*/  LDG.E.U16 R4, desc[UR60][R8.64] ;  /* 0x0000003c08047981 */ /* 0x000f24000c1e1500 */
[----:B------:R-:W-:Y:S01]  /*0320*/  IMAD R29, R15, 0x4, R17 ;  /* 0x000000040f1d7824 */ /* 0x000fe200078e0211 */
[----:B------:R-:W-:-:S03]  /*0330*/  LEA R26, P1, R17, R2, 0x1 ;  /* 0x00000002111a7211 */ /* 0x000fc600078208ff */
[----:B-1----:R-:W-:Y:S01]  /*0340*/  IMAD R13, R15, 0x4, R29 ;  /* 0x000000040f0d7824 */ /* 0x002fe200078e021d */
[-C--:B------:R-:W-:Y:S02]  /*0350*/  LEA.HI.X.SX32 R25, R11, R0.reuse, 0x1, P0 ;  /* 0x000000000b197211 */ /* 0x080fe400000f0eff */
[----:B------:R-:W-:Y:S01]  /*0360*/  LEA.HI.X.SX32 R27, R17, R0, 0x1, P1 ;  /* 0x00000000111b7211 */ /* 0x000fe200008f0eff */
[----:B------:R-:W-:Y:S01]  /*0370*/  IMAD R17, R15, 0x4, R13 ;  /* 0x000000040f117824 */ /* 0x000fe200078e020d */
[----:B------:R-:W-:Y:S01]  /*0380*/  LEA R28, P0, R29, R2, 0x1 ;  /* 0x000000021d1c7211 */ /* 0x000fe200078008ff */
[----:B------:R1:W4:Y:S02]  /*0390*/  LDG.E.U16 R8, desc[UR60][R20.64] ;  /* 0x0000003c14087981 */ /* 0x000324000c1e1500 */
[----:B------:R-:W-:Y:S01]  /*03a0*/  IMAD R31, R15, 0x4, R17 ;  /* 0x000000040f1f7824 */ /* 0x000fe200078e0211 */
[----:B------:R-:W-:Y:S01]  /*03b0*/  LEA.HI.X.SX32 R29, R29, R0, 0x1, P0 ;  /* 0x000000001d1d7211 */ /* 0x000fe200000f0eff */
[----:B------:R1:W4:Y:S01]  /*03c0*/  LDG.E.U16 R11, desc[UR60][R26.64] ;  /* 0x0000003c1a0b7981 */ /* 0x000322000c1e1500 */
[----:B0-----:R-:W-:Y:S01]  /*03d0*/  LEA R18, P0, R13, R2, 0x1 ;  /* 0x000000020d127211 */ /* 0x001fe200078008ff */
[----:B------:R-:W-:-:S02]  /*03e0*/  IMAD R33, R15, 0x4, R31 ;  /* 0x000000040f217824 */ /* 0x000fc400078e021f */
[----:B------:R0:W4:Y:S01]  /*03f0*/  LDG.E.U16 R9, desc[UR60][R22.64] ;  /* 0x0000003c16097981 */ /* 0x000122000c1e1500 */
[----:B------:R-:W-:Y:S02]  /*0400*/  LEA.HI.X.SX32 R19, R13, R0, 0x1, P0 ;  /* 0x000000000d137211 */ /* 0x000fe400000f0eff */
[----:B-1----:R-:W-:Y:S01]  /*0410*/  LEA R20, P0, R17, R2, 0x1 ;  /* 0x0000000211147211 */ /* 0x002fe200078008ff */
[----:B------:R1:W4:Y:S01]  /*0420*/  LDG.E.U16 R10, desc[UR60][R24.64] ;  /* 0x0000003c180a7981 */ /* 0x000322000c1e1500 */
[----:B------:R-:W-:Y:S02]  /*0430*/  IMAD R27, R15, 0x4, R33 ;  /* 0x000000040f1b7824 */ /* 0x000fe400078e0221 */
[----:B------:R-:W-:Y:S01]  /*0440*/  LEA.HI.X.SX32 R21, R17, R0, 0x1, P0 ;  /* 0x0000000011157211 */ /* 0x000fe200000f0eff */
[----:B------:R1:W4:Y:S01]  /*0450*/  LDG.E.U16 R12, desc[UR60][R28.64] ;  /* 0x0000003c1c0c7981 */ /* 0x000322000c1e1500 */
[----:B0-----:R-:W-:-:S03]  /*0460*/  LEA R22, P1, R31, R2, 0x1 ;  /* 0x000000021f167211 */ /* 0x001fc600078208ff */
[----:B------:R-:W4:Y:S01]  /*0470*/  LDG.E.U16 R13, desc[UR60][R18.64] ;  /* 0x0000003c120d7981 */ /* 0x000f22000c1e1500 */
[----:B-1----:R-:W-:-:S03]  /*0480*/  LEA R24, P0, R33, R2, 0x1 ;  /* 0x0000000221187211 */ /* 0x002fc600078008ff */
[----:B------:R-:W4:Y:S01]  /*0490*/  LDG.E.U16 R14, desc[UR60][R20.64] ;  /* 0x0000003c140e7981 */ /* 0x000f22000c1e1500 */
[----:B------:R-:W-:Y:S01]  /*04a0*/  IMAD R29, R15, 0x4, R27 ;  /* 0x000000040f1d7824 */ /* 0x000fe200078e021b */
        /* <DEDUP_REMOVED lines=8> */
[----:B------:R-:W-:-:S02]  /*0530*/  LEA R28, P0, R29, R2, 0x1 ;  /* 0x000000021d1c7211 */ /* 0x000fc400078008ff */
[----:B------:R-:W-:Y:S01]  /*0540*/  LEA R30, P1, R31, R2, 0x1 ;  /* 0x000000021f1e7211 */ /* 0x000fe200078208ff */
[----:B------:R1:W4:Y:S01]  /*0550*/  LDG.E.U16 R19, desc[UR60][R26.64] ;  /* 0x0000003c1a137981 */ /* 0x000322000c1e1500 */
[----:B------:R-:W-:Y:S01]  /*0560*/  LEA.HI.X.SX32 R29, R29, R0, 0x1, P0 ;  /* 0x000000001d1d7211 */ /* 0x000fe200000f0eff */
[----:B0-----:R-:W-:Y:S01]  /*0570*/  IMAD R23, R15, 0x4, R33 ;  /* 0x000000040f177824 */ /* 0x001fe200078e0221 */
[----:B------:R-:W-:-:S03]  /*0580*/  LEA R32, P0, R33, R2, 0x1 ;  /* 0x0000000221207211 */ /* 0x000fc600078008ff */
[----:B-1----:R-:W-:Y:S01]  /*0590*/  IMAD R25, R15, 0x4, R23 ;  /* 0x000000040f197824 */ /* 0x002fe200078e0217 */
[----:B------:R-:W-:Y:S01]  /*05a0*/  LEA.HI.X.SX32 R33, R33, R0, 0x1, P0 ;  /* 0x0000000021217211 */ /* 0x000fe200000f0eff */
[----:B------:R0:W4:Y:S01]  /*05b0*/  LDG.E.U16 R20, desc[UR60][R28.64] ;  /* 0x0000003c1c147981 */ /* 0x000122000c1e1500 */
[----:B------:R-:W-:Y:S01]  /*05c0*/  LEA R34, P0, R23, R2, 0x1 ;  /* 0x0000000217227211 */ /* 0x000fe200078008ff */
[----:B------:R-:W-:Y:S01]  /*05d0*/  IMAD R39, R15, 0x4, R25 ;  /* 0x000000040f277824 */ /* 0x000fe200078e0219 */
[-C--:B------:R-:W-:Y:S01]  /*05e0*/  LEA.HI.X.SX32 R31, R31, R0.reuse, 0x1, P1 ;  /* 0x000000001f1f7211 */ /* 0x080fe200008f0eff */
[----:B------:R-:W4:Y:S01]  /*05f0*/  LDG.E.U16 R22, desc[UR60][R32.64] ;  /* 0x0000003c20167981 */ /* 0x000f22000c1e1500 */
[----:B------:R-:W-:Y:S01]  /*0600*/  LEA.HI.X.SX32 R35, R23, R0, 0x1, P0 ;  /* 0x0000000017237211 */ /* 0x000fe200000f0eff */
[----:B------:R-:W-:Y:S01]  /*0610*/  IMAD R27, R15, 0x4, R39 ;  /* 0x000000040f1b7824 */ /* 0x000fe200078e0227 */
[----:B------:R-:W-:Y:S01]  /*0620*/  LEA R36, P0, R25, R2, 0x1 ;  /* 0x0000000219247211 */ /* 0x000fe200078008ff */
[----:B------:R1:W4:Y:S02]  /*0630*/  LDG.E.U16 R21, desc[UR60][R30.64] ;  /* 0x0000003c1e157981 */ /* 0x000324000c1e1500 */
[----:B0-----:R-:W-:Y:S01]  /*0640*/  IMAD R29, R15, 0x4, R27 ;  /* 0x000000040f1d7824 */ /* 0x001fe200078e021b */
[----:B------:R-:W-:Y:S01]  /*0650*/  LEA.HI.X.SX32 R37, R25, R0, 0x1, P0 ;  /* 0x0000000019257211 */ /* 0x000fe200000f0eff */
[----:B------:R0:W4:Y:S01]  /*0660*/  LDG.E.U16 R23, desc[UR60][R34.64] ;  /* 0x0000003c22177981 */ /* 0x000122000c1e1500 */
[----:B------:R-:W-:-:S02]  /*0670*/  LEA R40, P0, R27, R2, 0x1 ;  /* 0x000000021b287211 */ /* 0x000fc400078008ff */
[----:B------:R-:W-:Y:S01]  /*0680*/  LEA R38, P1, R39, R2, 0x1 ;  /* 0x0000000227267211 */ /* 0x000fe200078208ff */
[----:B------:R0:W4:Y:S01]  /*0690*/  LDG.E.U16 R24, desc[UR60][R36.64] ;  /* 0x0000003c24187981 */ /* 0x000122000c1e1500 */
[----:B------:R-:W-:Y:S01]  /*06a0*/  LEA.HI.X.SX32 R41, R27, R0, 0x1, P0 ;  /* 0x000000001b297211 */ /* 0x000fe200000f0eff */
[----:B------:R-:W-:Y:S01]  /*06b0*/  IMAD R27, R15, 0x4, R29 ;  /* 0x000000040f1b7824 */ /* 0x000fe200078e021d */
[----:B-1----:R-:W-:Y:S02]  /*06c0*/  LEA R30, P0, R29, R2, 0x1 ;  /* 0x000000021d1e7211 */ /* 0x002fe400078008ff */
[-C--:B------:R-:W-:Y:S01]  /*06d0*/  LEA.HI.X.SX32 R39, R39, R0.reuse, 0x1, P1 ;  /* 0x0000000027277211 */ /* 0x080fe200008f0eff */
[----:B------:R-:W4:Y:S01]  /*06e0*/  LDG.E.U16 R26, desc[UR60][R40.64] ;  /* 0x0000003c281a7981 */ /* 0x000f22000c1e1500 */
[----:B------:R-:W-:Y:S01]  /*06f0*/  LEA.HI.X.SX32 R31, R29, R0, 0x1, P0 ;  /* 0x000000001d1f7211 */ /* 0x000fe200000f0eff */
[----:B------:R-:W-:Y:S01]  /*0700*/  IMAD R29, R15, 0x4, R27 ;  /* 0x000000040f1d7824 */ /* 0x000fe200078e021b */
[----:B------:R-:W-:Y:S01]  /*0710*/  LEA R32, P0, R27, R2, 0x1 ;  /* 0x000000021b207211 */ /* 0x000fe200078008ff */
[----:B------:R1:W4:Y:S02]  /*0720*/  LDG.E.U16 R25, desc[UR60][R38.64] ;  /* 0x0000003c26197981 */ /* 0x000324000c1e1500 */
[----:B------:R-:W-:Y:S01]  /*0730*/  IMAD R43, R15, 0x4, R29 ;  /* 0x000000040f2b7824 */ /* 0x000fe200078e021d */
[----:B------:R-:W-:-:S02]  /*0740*/  LEA.HI.X.SX32 R33, R27, R0, 0x1, P0 ;  /* 0x000000001b217211 */ /* 0x000fc400000f0eff */
[-C--:B0-----:R-:W-:Y:S01]  /*0750*/  LEA R34, P1, R29, R2.reuse, 0x1 ;  /* 0x000000021d227211 */ /* 0x081fe200078208ff */
[----:B------:R-:W4:Y:S01]  /*0760*/  LDG.E.U16 R27, desc[UR60][R30.64] ;  /* 0x0000003c1e1b7981 */ /* 0x000f22000c1e1500 */
[----:B------:R-:W-:Y:S01]  /*0770*/  LEA R36, P0, R43, R2, 0x1 ;  /* 0x000000022b247211 */ /* 0x000fe200078008ff */
[----:B-1----:R-:W-:-:S03]  /*0780*/  IMAD R39, R15, 0x4, R43 ;  /* 0x000000040f277824 */ /* 0x002fc600078e022b */
[----:B------:R-:W-:Y:S01]  /*0790*/  LEA.HI.X.SX32 R37, R43, R0, 0x1, P0 ;  /* 0x000000002b257211 */ /* 0x000fe200000f0eff */
[----:B------:R-:W4:Y:S01]  /*07a0*/  LDG.E.U16 R28, desc[UR60][R32.64] ;  /* 0x0000003c201c7981 */ /* 0x000f22000c1e1500 */
[----:B------:R-:W-:Y:S01]  /*07b0*/  IMAD R41, R15, 0x4, R39 ;  /* 0x000000040f297824 */ /* 0x000fe200078e0227 */
[----:B------:R-:W-:Y:S02]  /*07c0*/  LEA R38, P0, R39, R2, 0x1 ;  /* 0x0000000227267211 */ /* 0x000fe400078008ff */
[----:B------:R-:W4:Y:S01]  /*07d0*/  LDG.E.U16 R30, desc[UR60][R36.64] ;  /* 0x0000003c241e7981 */ /* 0x000f22000c1e1500 */
[----:B------:R-:W-:Y:S01]  /*07e0*/  IMAD R43, R15, 0x4, R41 ;  /* 0x000000040f2b7824 */ /* 0x000fe200078e0229 */
[-C--:B------:R-:W-:Y:S02]  /*07f0*/  LEA.HI.X.SX32 R35, R29, R0.reuse, 0x1, P1 ;  /* 0x000000001d237211 */ /* 0x080fe400008f0eff */
[----:B------:R-:W-:Y:S01]  /*0800*/  LEA.HI.X.SX32 R39, R39, R0, 0x1, P0 ;  /* 0x0000000027277211 */ /* 0x000fe200000f0eff */
[----:B------:R-:W-:Y:S01]  /*0810*/  IMAD R45, R15, 0x4, R43 ;  /* 0x000000040f2d7824 */ /* 0x000fe200078e022b */
[C---:B------:R-:W-:Y:S01]  /*0820*/  LEA R40, P0, R41.reuse, R2, 0x1 ;  /* 0x0000000229287211 */ /* 0x040fe200078008ff */
[----:B------:R0:W4:Y:S03]  /*0830*/  LDG.E.U16 R29, desc[UR60][R34.64] ;  /* 0x0000003c221d7981 */ /* 0x000126000c1e1500 */
[----:B------:R-:W-:Y:S01]  /*0840*/  LEA.HI.X.SX32 R41, R41, R0, 0x1, P0 ;  /* 0x0000000029297211 */ /* 0x000fe200000f0eff */
[----:B------:R1:W4:Y:S01]  /*0850*/  LDG.E.U16 R31, desc[UR60][R38.64] ;  /* 0x0000003c261f7981 */ /* 0x000322000c1e1500 */
[----:B------:R-:W-:-:S02]  /*0860*/  LEA R44, P0, R45, R2, 0x1 ;  /* 0x000000022d2c7211 */ /* 0x000fc400078008ff */
[----:B------:R-:W-:Y:S01]  /*0870*/  LEA R42, P1, R43, R2, 0x1 ;  /* 0x000000022b2a7211 */ /* 0x000fe200078208ff */
[----:B------:R1:W4:Y:S01]  /*0880*/  LDG.E.U16 R32, desc[UR60][R40.64] ;  /* 0x0000003c28207981 */ /* 0x000322000c1e1500 */
[----:B0-----:R-:W-:Y:S01]  /*0890*/  IMAD R35, R15, 0x4, R45 ;  /* 0x000000040f237824 */ /* 0x001fe200078e022d */
[----:B------:R-:W-:-:S03]  /*08a0*/  LEA.HI.X.SX32 R45, R45, R0, 0x1, P0 ;  /* 0x000000002d2d7211 */ /* 0x000fc600000f0eff */
[----:B------:R-:W-:Y:S01]  /*08b0*/  IMAD R37, R15, 0x4, R35 ;  /* 0x000000040f257824 */ /* 0x000fe200078e0223 */
[----:B------:R-:W-:Y:S01]  /*08c0*/  LEA R46, P0, R35, R2, 0x1 ;  /* 0x00000002232e7211 */ /* 0x000fe200078008ff */
[----:B------:R-:W4:Y:S02]  /*08d0*/  LDG.E.U16 R34, desc[UR60][R44.64] ;  /* 0x0000003c2c227981 */ /* 0x000f24000c1e1500 */
[----:B------:R-:W-:Y:S01]  /*08e0*/  IMAD R51, R15, 0x4, R37 ;  /* 0x000000040f337824 */ /* 0x000fe200078e0225 */
[----:B------:R-:W-:Y:S02]  /*08f0*/  LEA.HI.X.SX32 R47, R35, R0, 0x1, P0 ;  /* 0x00000000232f7211 */ /* 0x000fe400000f0eff */
[----:B------:R-:W-:Y:S01]  /*0900*/  LEA R48, P0, R37, R2, 0x1 ;  /* 0x0000000225307211 */ /* 0x000fe200078008ff */
[----:B-1----:R-:W-:Y:S01]  /*0910*/  IMAD R39, R15, 0x4, R51 ;  /* 0x000000040f277824 */ /* 0x002fe200078e0233 */
[-C--:B------:R-:W-:Y:S01]  /*0920*/  LEA.HI.X.SX32 R43, R43, R0.reuse, 0x1, P1 ;  /* 0x000000002b2b7211 */ /* 0x080fe200008f0eff */
[----:B------:R-:W4:Y:S01]  /*0930*/  LDG.E.U16 R35, desc[UR60][R46.64] ;  /* 0x0000003c2e237981 */ /* 0x000f22000c1e1500 */
[----:B------:R-:W-:Y:S01]  /*0940*/  LEA.HI.X.SX32 R49, R37, R0, 0x1, P0 ;  /* 0x0000000025317211 */ /* 0x000fe200000f0eff */
[----:B------:R-:W-:Y:S01]  /*0950*/  IMAD R41, R15, 0x4, R39 ;  /* 0x000000040f297824 */ /* 0x000fe200078e0227 */
[C---:B------:R-:W-:Y:S01]  /*0960*/  LEA R52, P0, R39.reuse, R2, 0x1 ;  /* 0x0000000227347211 */ /* 0x040fe200078008ff */
[----:B------:R0:W4:Y:S03]  /*0970*/  LDG.E.U16 R33, desc[UR60][R42.64] ;  /* 0x0000003c2a217981 */ /* 0x000126000c1e1500 */
[----:B------:R-:W-:Y:S01]  /*0980*/  LEA.HI.X.SX32 R53, R39, R0, 0x1, P0 ;  /* 0x0000000027357211 */ /* 0x000fe200000f0eff */
[----:B------:R-:W-:Y:S01]  /*0990*/  IMAD R39, R15, 0x4, R41 ;  /* 0x000000040f277824 */ /* 0x000fe200078e0229 */
[-C--:B------:R-:W-:Y:S01]  /*09a0*/  LEA R50, P1, R51, R2.reuse, 0x1 ;  /* 0x0000000233327211 */ /* 0x080fe200078208ff */
[----:B------:R1:W4:Y:S01]  /*09b0*/  LDG.E.U16 R36, desc[UR60][R48.64] ;  /* 0x0000003c30247981 */ /* 0x000322000c1e1500 */
[----:B0-----:R-:W-:-:S03]  /*09c0*/  LEA R42, P0, R41, R2, 0x1 ;  /* 0x00000002292a7211 */ /* 0x001fc600078008ff */
[----:B------:R-:W4:Y:S01]  /*09d0*/  LDG.E.U16 R38, desc[UR60][R52.64] ;  /* 0x0000003c34267981 */ /* 0x000f22000c1e1500 */
[-C--:B------:R-:W-:Y:S01]  /*09e0*/  LEA.HI.X.SX32 R43, R41, R0.reuse, 0x1, P0 ;  /* 0x00000000292b7211 */ /* 0x080fe200000f0eff */
[----:B------:R-:W-:Y:S01]  /*09f0*/  IMAD R41, R15, 0x4, R39 ;  /* 0x000000040f297824 */ /* 0x000fe200078e0227 */
[----:B------:R-:W-:-:S03]  /*0a00*/  LEA.HI.X.SX32 R51, R51, R0, 0x1, P1 ;  /* 0x0000000033337211 */ /* 0x000fc600008f0eff */
[----:B------:R-:W-:Y:S01]  /*0a10*/  IMAD R55, R15, 0x4, R41 ;  /* 0x000000040f377824 */ /* 0x000fe200078e0229 */
[C---:B------:R-:W-:Y:S01]  /*0a20*/  LEA R44, P0, R39.reuse, R2, 0x1 ;  /* 0x00000002272c7211 */ /* 0x040fe200078008ff */
[----:B------:R0:W4:Y:S03]  /*0a30*/  LDG.E.U16 R37, desc[UR60][R50.64] ;  /* 0x0000003c32257981 */ /* 0x000126000c1e1500 */
[----:B------:R-:W-:Y:S02]  /*0a40*/  LEA.HI.X.SX32 R45, R39, R0, 0x1, P0 ;  /* 0x00000000272d7211 */ /* 0x000fe400000f0eff */
[-C--:B-1----:R-:W-:Y:S01]  /*0a50*/  LEA R48, P0, R55, R2.reuse, 0x1 ;  /* 0x0000000237307211 */ /* 0x082fe200078008ff */
[----:B------:R-:W4:Y:S01]  /*0a60*/  LDG.E.U16 R39, desc[UR60][R42.64] ;  /* 0x0000003c2a277981 */ /* 0x000f22000c1e1500 */
[----:B0-----:R-:W-:Y:S01]  /*0a70*/  IMAD R51, R15, 0x4, R55 ;  /* 0x000000040f337824 */ /* 0x001fe200078e0237 */
[----:B------:R-:W-:-:S02]  /*0a80*/  LEA R46, P1, R41, R2, 0x1 ;  /* 0x00000002292e7211 */ /* 0x000fc400078208ff */
[----:B------:R-:W4:Y:S01]  /*0a90*/  LDG.E.U16 R40, desc[UR60][R44.64] ;  /* 0x0000003c2c287981 */ /* 0x000f22000c1e1500 */
[----:B------:R-:W-:Y:S01]  /*0aa0*/  IMAD R53, R15, 0x4, R51 ;  /* 0x000000040f357824 */ /* 0x000fe200078e0233 */
[----:B------:R-:W-:Y:S02]  /*0ab0*/  LEA.HI.X.SX32 R49, R55, R0, 0x1, P0 ;  /* 0x0000000037317211 */ /* 0x000fe400000f0eff */
[----:B------:R-:W-:Y:S01]  /*0ac0*/  LEA R50, P0, R51, R2, 0x1 ;  /* 0x0000000233327211 */ /* 0x000fe200078008ff */
[----:B------:R-:W-:Y:S01]  /*0ad0*/  IMAD R55, R15, 0x4, R53 ;  /* 0x000000040f377824 */ /* 0x000fe200078e0235 */
[-C--:B------:R-:W-:Y:S01]  /*0ae0*/  LEA.HI.X.SX32 R47, R41, R0.reuse, 0x1, P1 ;  /* 0x00000000292f7211 */ /* 0x080fe200008f0eff */
[----:B------:R-:W4:Y:S01]  /*0af0*/  LDG.E.U16 R42, desc[UR60][R48.64] ;  /* 0x0000003c302a7981 */ /* 0x000f22000c1e1500 */
        /* <DEDUP_REMOVED lines=85> */
[----:B-1----:R-:W-:Y:S01]  /*1050*/  LEA R72, P0, R79, R2, 0x1 ;  /* 0x000000024f487211 */ /* 0x002fe200078008ff */
[----:B------:R-:W4:Y:S01]  /*1060*/  LDG.E.U16 R63, desc[UR60][R66.64] ;  /* 0x0000003c423f7981 */ /* 0x000f22000c1e1500 */
[----:B0-----:R-:W-:Y:S02]  /*1070*/  IMAD R75, R15, 0x4, R79 ;  /* 0x000000040f4b7824 */ /* 0x001fe400078e024f */
[----:B------:R-:W-:Y:S01]  /*1080*/  LEA.HI.X.SX32 R73, R79, R0, 0x1, P0 ;  /* 0x000000004f497211 */ /* 0x000fe200000f0eff */
[----:B------:R-:W4:Y:S01]  /*1090*/  LDG.E.U16 R64, desc[UR60][R68.64] ;  /* 0x0000003c44407981 */ /* 0x000f22000c1e1500 */
[----:B------:R-:W-:Y:S01]  /*10a0*/  IMAD R77, R15, 0x4, R75 ;  /* 0x000000040f4d7824 */ /* 0x000fe200078e024b */
[----:B------:R-:W-:-:S02]  /*10b0*/  LEA R70, P1, R65, R2, 0x1 ;  /* 0x0000000241467211 */ /* 0x000fc400078208ff */
[----:B------:R-:W4:Y:S01]  /*10c0*/  LDG.E.U16 R66, desc[UR60][R72.64] ;  /* 0x0000003c48427981 */ /* 0x000f22000c1e1500 */
[----:B------:R-:W-:Y:S01]  /*10d0*/  IMAD R79, R15, 0x4, R77 ;  /* 0x000000040f4f7824 */ /* 0x000fe200078e024d */
[----:B------:R-:W-:-:S03]  /*10e0*/  LEA.HI.X.SX32 R71, R65, R0, 0x1, P1 ;  /* 0x0000000041477211 */ /* 0x000fc600008f0eff */
[C---:B------:R-:W-:Y:S02]  /*10f0*/  IMAD R81, R15.reuse, 0x4, R79 ;  /* 0x000000040f517824 */ /* 0x040fe400078e024f */
[----:B------:R0:W4:Y:S02]  /*1100*/  LDG.E.U16 R65, desc[UR60][R70.64] ;  /* 0x0000003c46417981 */ /* 0x000124000c1e1500 */
[----:B------:R-:W-:Y:S01]  /*1110*/  IMAD R83, R15, 0x4, R81 ;  /* 0x000000040f537824 */ /* 0x000fe200078e0251 */
[----:B------:R-:W-:-:S03]  /*1120*/  LEA R74, P0, R75, R2, 0x1 ;  /* 0x000000024b4a7211 */ /* 0x000fc600078008ff */
[----:B0-----:R-:W-:Y:S01]  /*1130*/  IMAD R71, R15, 0x4, R83 ;  /* 0x000000040f477824 */ /* 0x001fe200078e0253 */
[----:B------:R-:W-:-:S03]  /*1140*/  LEA.HI.X.SX32 R75, R75, R0, 0x1, P0 ;  /* 0x000000004b4b7211 */ /* 0x000fc600000f0eff */
[----:B------:R-:W-:Y:S01]  /*1150*/  IMAD R73, R15, 0x4, R71 ;  /* 0x000000040f497824 */ /* 0x000fe200078e0247 */
[----:B------:R-:W-:Y:S01]  /*1160*/  LEA R76, P0, R77, R2, 0x1 ;  /* 0x000000024d4c7211 */ /* 0x000fe200078008ff */
[----:B------:R0:W4:Y:S02]  /*1170*/  LDG.E.U16 R67, desc[UR60][R74.64] ;  /* 0x0000003c4a437981 */ /* 0x000124000c1e1500 */
[----:B------:R-:W-:Y:S01]  /*1180*/  IMAD R87, R15, 0x4, R73 ;  /* 0x000000040f577824 */ /* 0x000fe200078e0249 */
[----:B------:R-:W-:Y:S02]  /*1190*/  LEA.HI.X.SX32 R77, R77, R0, 0x1, P0 ;  /* 0x000000004d4d7211 */ /* 0x000fe400000f0eff */
[-C--:B------:R-:W-:Y:S02]  /*11a0*/  LEA R80, P0, R81, R2.reuse, 0x1 ;  /* 0x0000000251507211 */ /* 0x080fe400078008ff */
[----:B------:R-:W-:Y:S01]  /*11b0*/  LEA R78, P1, R79, R2, 0x1 ;  /* 0x000000024f4e7211 */ /* 0x000fe200078208ff */
[----:B------:R-:W4:Y:S01]  /*11c0*/  LDG.E.U16 R68, desc[UR60][R76.64] ;  /* 0x0000003c4c447981 */ /* 0x000f22000c1e1500 */
[----:B0-----:R-:W-:-:S04]  /*11d0*/  IMAD R75, R15, 0x4, R87 ;  /* 0x000000040f4b7824 */ /* 0x001fc800078e0257 */
        /* <DEDUP_REMOVED lines=12> */
[----:B------:R1:W4:Y:S01]  /*12a0*/  LDG.E.U16 R71, desc[UR60][R82.64] ;  /* 0x0000003c52477981 */ /* 0x000322000c1e1500 */
[----:B------:R-:W-:-:S03]  /*12b0*/  IMAD R97, R15, 0x4, R95 ;  /* 0x000000040f617824 */ /* 0x000fc600078e025f */
[----:B------:R2:W4:Y:S01]  /*12c0*/  LDG.E.U16 R72, desc[UR60][R84.64] ;  /* 0x0000003c54487981 */ /* 0x000522000c1e1500 */
[----:B0-----:R-:W-:Y:S01]  /*12d0*/  LEA R78, P0, R87, R2, 0x1 ;  /* 0x00000002574e7211 */ /* 0x001fe200078008ff */
[----:B------:R-:W-:-:S03]  /*12e0*/  IMAD R99, R15, 0x4, R97 ;  /* 0x000000040f637824 */ /* 0x000fc600078e0261 */
[----:B------:R-:W-:Y:S02]  /*12f0*/  LEA.HI.X.SX32 R79, R87, R0, 0x1, P0 ;  /* 0x00000000574f7211 */ /* 0x000fe400000f0eff */
[-C--:B------:R-:W-:Y:S01]  /*1300*/  LEA R80, P0, R75, R2.reuse, 0x1 ;  /* 0x000000024b507211 */ /* 0x080fe200078008ff */
[----:B------:R-:W-:Y:S01]  /*1310*/  IMAD R101, R15, 0x4, R99 ;  /* 0x000000040f657824 */ /* 0x000fe200078e0263 */
[----:B------:R-:W-:Y:S01]  /*1320*/  LEA R76, P1, R73, R2, 0x1 ;  /* 0x00000002494c7211 */ /* 0x000fe200078208ff */
[----:B------:R-:W4:Y:S01]  /*1330*/  LDG.E.U16 R74, desc[UR60][R78.64] ;  /* 0x0000003c4e4a7981 */ /* 0x000f22000c1e1500 */
[----:B------:R-:W-:Y:S02]  /*1340*/  LEA.HI.X.SX32 R81, R75, R0, 0x1, P0 ;  /* 0x000000004b517211 */ /* 0x000fe400000f0eff */
[----:B-1----:R-:W-:Y:S01]  /*1350*/  LEA R82, P0, R89, R2, 0x1 ;  /* 0x0000000259527211 */ /* 0x002fe200078008ff */
[----:B------:R-:W-:Y:S01]  /*1360*/  IMAD R103, R15, 0x4, R101 ;  /* 0x000000040f677824 */ /* 0x000fe200078e0265 */
[-C--:B------:R-:W-:Y:S01]  /*1370*/  LEA.HI.X.SX32 R77, R73, R0.reuse, 0x1, P1 ;  /* 0x00000000494d7211 */ /* 0x080fe200008f0eff */
[----:B------:R-:W4:Y:S01]  /*1380*/  LDG.E.U16 R75, desc[UR60][R80.64] ;  /* 0x0000003c504b7981 */ /* 0x000f22000c1e1500 */
[----:B------:R-:W-:-:S02]  /*1390*/  LEA.HI.X.SX32 R83, R89, R0, 0x1, P0 ;  /* 0x0000000059537211 */ /* 0x000fc400000f0eff */
[-C--:B--2---:R-:W-:Y:S01]  /*13a0*/  LEA R84, P0, R93, R2.reuse, 0x1 ;  /* 0x000000025d547211 */ /* 0x084fe200078008ff */
[----:B------:R-:W-:Y:S01]  /*13b0*/  IMAD R105, R15, 0x4, R103 ;  /* 0x000000040f697824 */ /* 0x000fe200078e0267 */
[----:B------:R-:W-:Y:S01]  /*13c0*/  LEA R86, P1, R91, R2, 0x1 ;  /* 0x000000025b567211 */ /* 0x000fe200078208ff */
[----:B------:R-:W2:Y:S01]  /*13d0*/  LDG.E.U16 R73, desc[UR60][R76.64] ;  /* 0x0000003c4c497981 */ /* 0x000ea2000c1e1500 */
[----:B------:R-:W-:Y:S01]  /*13e0*/  LEA.HI.X.SX32 R85, R93, R0, 0x1, P0 ;  /* 0x000000005d557211 */ /* 0x000fe200000f0eff */
[----:B------:R-:W-:Y:S01]  /*13f0*/  IMAD R107, R15, 0x4, R105 ;  /* 0x000000040f6b7824 */ /* 0x000fe200078e0269 */
[----:B------:R-:W-:Y:S02]  /*1400*/  LEA R88, P0, R95, R2, 0x1 ;  /* 0x000000025f587211 */ /* 0x000fe400078008ff */
[-C--:B------:R-:W-:Y:S01]  /*1410*/  LEA.HI.X.SX32 R87, R91, R0.reuse, 0x1, P1 ;  /* 0x000000005b577211 */ /* 0x080fe200008f0eff */
[----:B------:R-:W2:Y:S01]  /*1420*/  LDG.E.U16 R78, desc[UR60][R84.64] ;  /* 0x0000003c544e7981 */ /* 0x000ea2000c1e1500 */
[----:B------:R-:W-:Y:S01]  /*1430*/  LEA.HI.X.SX32 R89, R95, R0, 0x1, P0 ;  /* 0x000000005f597211 */ /* 0x000fe200000f0eff */
[----:B------:R-:W-:Y:S01]  /*1440*/  IMAD R95, R15, 0x4, R107 ;  /* 0x000000040f5f7824 */ /* 0x000fe200078e026b */
[----:B------:R-:W-:Y:S01]  /*1450*/  LEA R92, P1, R99, R2, 0x1 ;  /* 0x00000002635c7211 */ /* 0x000fe200078208ff */
[----:B------:R0:W2:Y:S02]  /*1460*/  LDG.E.U16 R77, desc[UR60][R86.64] ;  /* 0x0000003c564d7981 */ /* 0x0000a4000c1e1500 */
[----:B------:R-:W-:Y:S01]  /*1470*/  IMAD R109, R15, 0x4, R95 ;  /* 0x000000040f6d7824 */ /* 0x000fe200078e025f */
[----:B------:R-:W-:Y:S01]  /*1480*/  LEA.HI.X.SX32 R93, R99, R0, 0x1, P1 ;  /* 0x00000000635d7211 */ /* 0x000fe200008f0eff */
[----:B------:R1:W2:Y:S01]  /*1490*/  LDG.E.U16 R79, desc[UR60][R88.64] ;  /* 0x0000003c584f7981 */ /* 0x0002a2000c1e1500 */
[----:B------:R-:W-:Y:S01]  /*14a0*/  LEA R90, P0, R97, R2, 0x1 ;  /* 0x00000002615a7211 */ /* 0x000fe200078008ff */
[----:B------:R-:W-:-:S02]  /*14b0*/  IMAD R99, R15, 0x4, R109 ;  /* 0x000000040f637824 */ /* 0x000fc400078e026d */
[----:B------:R3:W2:Y:S01]  /*14c0*/  LDG.E.U16 R81, desc[UR60][R92.64] ;  /* 0x0000003c5c517981 */ /* 0x0006a2000c1e1500 */
[----:B------:R-:W-:Y:S01]  /*14d0*/  LEA.HI.X.SX32 R91, R97, R0, 0x1, P0 ;  /* 0x00000000615b7211 */ /* 0x000fe200000f0eff */
[----:B------:R-:W-:Y:S01]  /*14e0*/  IMAD R111, R15, 0x4, R99 ;  /* 0x000000040f6f7824 */ /* 0x000fe200078e0263 */
[----:B0-----:R-:W-:Y:S01]  /*14f0*/  LEA R86, P0, R101, R2, 0x1 ;  /* 0x0000000265567211 */ /* 0x001fe200078008ff */
[----:B------:R-:W2:Y:S02]  /*1500*/  LDG.E.U16 R76, desc[UR60][R82.64] ;  /* 0x0000003c524c7981 */ /* 0x000ea4000c1e1500 */
[----:B------:R-:W-:Y:S01]  /*1510*/  IMAD R113, R15, 0x4, R111 ;  /* 0x000000040f717824 */ /* 0x000fe200078e026f */
[----:B------:R-:W-:Y:S01]  /*1520*/  LEA.HI.X.SX32 R87, R101, R0, 0x1, P0 ;  /* 0x0000000065577211 */ /* 0x000fe200000f0eff */
[----:B------:R-:W2:Y:S01]  /*1530*/  LDG.E.U16 R80, desc[UR60][R90.64] ;  /* 0x0000003c5a507981 */ /* 0x000ea2000c1e1500 */
[----:B------:R-:W-:Y:S01]  /*1540*/  LEA R84, P0, R103, R2, 0x1 ;  /* 0x0000000267547211 */ /* 0x000fe200078008ff */
[----:B------:R-:W-:-:S03]  /*1550*/  IMAD R115, R15, 0x4, R113 ;  /* 0x000000040f737824 */ /* 0x000fc600078e0271 */
[----:B------:R-:W-:Y:S01]  /*1560*/  LEA.HI.X.SX32 R85, R103, R0, 0x1, P0 ;  /* 0x0000000067557211 */ /* 0x000fe200000f0eff */
[----:B------:R-:W-:Y:S01]  /*1570*/  IMAD R117, R15, 0x4, R115 ;  /* 0x000000040f757824 */ /* 0x000fe200078e0273 */
[C---:B-1----:R-:W-:Y:S01]  /*1580*/  LEA R88, P0, R105.reuse, R2, 0x1 ;  /* 0x0000000269587211 */ /* 0x042fe200078008ff */
[----:B------:R0:W2:Y:S03]  /*1590*/  LDG.E.U16 R82, desc[UR60][R86.64] ;  /* 0x0000003c56527981 */ /* 0x0000a6000c1e1500 */
[----:B------:R-:W-:Y:S01]  /*15a0*/  LEA.HI.X.SX32 R89, R105, R0, 0x1, P0 ;  /* 0x0000000069597211 */ /* 0x000fe200000f0eff */
[----:B------:R-:W-:Y:S01]  /*15b0*/  IMAD R105, R15, 0x4, R117 ;  /* 0x000000040f697824 */ /* 0x000fe200078e0275 */
[----:B---3--:R-:W-:Y:S01]  /*15c0*/  LEA R92, P0, R95, R2, 0x1 ;  /* 0x000000025f5c7211 */ /* 0x008fe200078008ff */
[----:B------:R1:W3:Y:S02]  /*15d0*/  LDG.E.U16 R83, desc[UR60][R84.64] ;  /* 0x0000003c54537981 */ /* 0x0002e4000c1e1500 */
[----:B------:R-:W-:Y:S01]  /*15e0*/  IMAD R119, R15, 0x4, R105 ;  /* 0x000000040f777824 */ /* 0x000fe200078e0269 */
[----:B------:R-:W-:Y:S01]  /*15f0*/  LEA.HI.X.SX32 R93, R95, R0, 0x1, P0 ;  /* 0x000000005f5d7211 */ /* 0x000fe200000f0eff */
[----:B------:R5:W3:Y:S02]  /*1600*/  LDG.E.U16 R96, desc[UR60][R88.64] ;  /* 0x0000003c58607981 */ /* 0x000ae4000c1e1500 */
[----:B------:R-:W-:Y:S01]  /*1610*/  IMAD R121, R15, 0x4, R119 ;  /* 0x000000040f797824 */ /* 0x000fe200078e0277 */
[----:B0-----:R-:W-:Y:S01]  /*1620*/  LEA R86, P0, R109, R2, 0x1 ;  /* 0x000000026d567211 */ /* 0x001fe200078008ff */
[----:B------:R-:W3:Y:S02]  /*1630*/  LDG.E.U16 R100, desc[UR60][R92.64] ;  /* 0x0000003c5c647981 */ /* 0x000ee4000c1e1500 */
[----:B------:R-:W-:Y:S01]  /*1640*/  IMAD R123, R15, 0x4, R121 ;  /* 0x000000040f7b7824 */ /* 0x000fe200078e0279 */
[----:B------:R-:W-:-:S02]  /*1650*/  LEA.HI.X.SX32 R87, R109, R0, 0x1, P0 ;  /* 0x000000006d577211 */ /* 0x000fc400000f0eff */
[-C--:B-1----:R-:W-:Y:S01]  /*1660*/  LEA R84, P0, R99, R2.reuse, 0x1 ;  /* 0x0000000263547211 */ /* 0x082fe200078008ff */
[----:B------:R-:W-:Y:S01]  /*1670*/  IMAD R125, R15, 0x4, R123 ;  /* 0x000000040f7d7824 */ /* 0x000fe200078e027b */
[----:B------:R-:W-:Y:S01]  /*1680*/  LEA R90, P1, R107, R2, 0x1 ;  /* 0x000000026b5a7211 */ /* 0x000fe200078208ff */
[----:B------:R-:W3:Y:S01]  /*1690*/  LDG.E.U16 R101, desc[UR60][R86.64] ;  /* 0x0000003c56657981 */ /* 0x000ee2000c1e1500 */
[-C--:B------:R-:W-:Y:S01]  /*16a0*/  LEA.HI.X.SX32 R85, R99, R0.reuse, 0x1, P0 ;  /* 0x0000000063557211 */ /* 0x080fe200000f0eff */
[----:B------:R-:W-:Y:S01]  /*16b0*/  IMAD R99, R15, 0x4, R125 ;  /* 0x000000040f637824 */ /* 0x000fe200078e027d */
[----:B------:R-:W-:-:S03]  /*16c0*/  LEA.HI.X.SX32 R91, R107, R0, 0x1, P1 ;  /* 0x000000006b5b7211 */ /* 0x000fc600008f0eff */
[----:B------:R-:W-:Y:S01]  /*16d0*/  IMAD R127, R15, 0x4, R99 ;  /* 0x000000040f7f7824 */ /* 0x000fe200078e0263 */
[----:B-----5:R-:W-:Y:S01]  /*16e0*/  LEA R88, P0, R113, R2, 0x1 ;  /* 0x0000000271587211 */ /* 0x020fe200078008ff */
[----:B------:R0:W5:Y:S02]  /*16f0*/  LDG.E.U16 R97, desc[UR60][R90.64] ;  /* 0x0000003c5a617981 */ /* 0x000164000c1e1500 */
[----:B------:R-:W-:Y:S01]  /*1700*/  IMAD R129, R15, 0x4, R127 ;  /* 0x000000040f817824 */ /* 0x000fe200078e027f */
[----:B------:R-:W-:Y:S01]  /*1710*/  LEA.HI.X.SX32 R89, R113, R0, 0x1, P0 ;  /* 0x0000000071597211 */ /* 0x000fe200000f0eff */
[----:B------:R1:W5:Y:S02]  /*1720*/  LDG.E.U16 R102, desc[UR60][R84.64] ;  /* 0x0000003c54667981 */ /* 0x000364000c1e1500 */
[----:B------:R-:W-:Y:S01]  /*1730*/  IMAD R131, R15, 0x4, R129 ;  /* 0x000000040f837824 */ /* 0x000fe200078e0281 */
[-C--:B------:R-:W-:Y:S01]  /*1740*/  LEA R94, P1, R111, R2.reuse, 0x1 ;  /* 0x000000026f5e7211 */ /* 0x080fe200078208ff */
[----:B------:R-:W5:Y:S01]  /*1750*/  LDG.E.U16 R106, desc[UR60][R88.64] ;  /* 0x0000003c586a7981 */ /* 0x000f62000c1e1500 */
[----:B0-----:R-:W-:-:S04]  /*1760*/  LEA R90, P0, R115, R2, 0x1 ;  /* 0x00000002735a7211 */ /* 0x001fc800078008ff */
[-C--:B------:R-:W-:Y:S01]  /*1770*/  LEA.HI.X.SX32 R91, R115, R0.reuse, 0x1, P0 ;  /* 0x00000000735b7211 */ /* 0x080fe200000f0eff */
[----:B------:R-:W-:Y:S01]  /*1780*/  IMAD R115, R15, 0x4, R131 ;  /* 0x000000040f737824 */ /* 0x000fe200078e0283 */
[----:B------:R-:W-:Y:S02]  /*1790*/  LEA.HI.X.SX32 R95, R111, R0, 0x1, P1 ;  /* 0x000000006f5f7211 */ /* 0x000fe400008f0eff */
[-C--:B------:R-:W-:Y:S01]  /*17a0*/  LEA R92, P1, R105, R2.reuse, 0x1 ;  /* 0x00000002695c7211 */ /* 0x080fe200078208ff */
[----:B------:R-:W-:Y:S01]  /*17b0*/  IMAD R133, R15, 0x4, R115 ;  /* 0x000000040f857824 */ /* 0x000fe200078e0273 */
[----:B------:R-:W-:Y:S01]  /*17c0*/  LEA R86, P0, R117, R2, 0x1 ;  /* 0x0000000275567211 */ /* 0x000fe200078008ff */
[----:B------:R0:W5:Y:S01]  /*17d0*/  LDG.E.U16 R103, desc[UR60][R94.64] ;  /* 0x0000003c5e677981 */ /* 0x000162000c1e1500 */
[-C--:B------:R-:W-:Y:S01]  /*17e0*/  LEA.HI.X.SX32 R93, R105, R0.reuse, 0x1, P1 ;  /* 0x00000000695d7211 */ /* 0x080fe200008f0eff */
[----:B------:R-:W-:Y:S01]  /*17f0*/  IMAD R105, R15, 0x4, R133 ;  /* 0x000000040f697824 */ /* 0x000fe200078e0285 */
[----:B------:R-:W-:Y:S01]  /*1800*/  LEA.HI.X.SX32 R87, R117, R0, 0x1, P0 ;  /* 0x0000000075577211 */ /* 0x000fe200000f0eff */
[----:B------:R-:W5:Y:S01]  /*1810*/  LDG.E.U16 R107, desc[UR60][R90.64] ;  /* 0x0000003c5a6b7981 */ /* 0x000f62000c1e1500 */
[----:B-1----:R-:W-:-:S03]  /*1820*/  LEA R84, P0, R119, R2, 0x1 ;  /* 0x0000000277547211 */ /* 0x002fc600078008ff */
[----:B------:R1:W5:Y:S01]  /*1830*/  LDG.E.U16 R108, desc[UR60][R86.64] ;  /* 0x0000003c566c7981 */ /* 0x000362000c1e1500 */
[----:B0-----:R-:W-:Y:S01]  /*1840*/  IMAD R95, R15, 0x4, R105 ;  /* 0x000000040f5f7824 */ /* 0x001fe200078e0269 */
[----:B------:R-:W-:Y:S02]  /*1850*/  LEA.HI.X.SX32 R85, R119, R0, 0x1, P0 ;  /* 0x0000000077557211 */ /* 0x000fe400000f0eff */
[----:B------:R-:W5:Y:S01]  /*1860*/  LDG.E.U16 R109, desc[UR60][R92.64] ;  /* 0x0000003c5c6d7981 */ /* 0x000f62000c1e1500 */
[----:B------:R-:W-:Y:S01]  /*1870*/  IMAD R117, R15, 0x4, R95 ;  /* 0x000000040f757824 */ /* 0x000fe200078e025f */
[----:B------:R-:W-:Y:S02]  /*1880*/  LEA R88, P0, R121, R2, 0x1 ;  /* 0x0000000279587211 */ /* 0x000fe400078008ff */
[----:B------:R0:W5:Y:S01]  /*1890*/  LDG.E.U16 R110, desc[UR60][R84.64] ;  /* 0x0000003c546e7981 */ /* 0x000162000c1e1500 */
[----:B------:R-:W-:Y:S01]  /*18a0*/  IMAD R119, R15, 0x4, R117 ;  /* 0x000000040f777824 */ /* 0x000fe200078e0275 */
[----:B------:R-:W-:-:S02]  /*18b0*/  LEA.HI.X.SX32 R89, R121, R0, 0x1, P0 ;  /* 0x0000000079597211 */ /* 0x000fc400000f0eff */
[-C--:B------:R-:W-:Y:S01]  /*18c0*/  LEA R112, P0, R123, R2.reuse, 0x1 ;  /* 0x000000027b707211 */ /* 0x080fe200078008ff */
[----:B------:R-:W-:Y:S01]  /*18d0*/  IMAD R121, R15, 0x4, R119 ;  /* 0x000000040f797824 */ /* 0x000fe200078e0277 */
[----:B-1----:R-:W-:Y:S01]  /*18e0*/  LEA R86, P1, R125, R2, 0x1 ;  /* 0x000000027d567211 */ /* 0x002fe200078208ff */
[----:B------:R-:W5:Y:S01]  /*18f0*/  LDG.E.U16 R111, desc[UR60][R88.64] ;  /* 0x0000003c586f7981 */ /* 0x000f62000c1e1500 */
[----:B------:R-:W-:Y:S01]  /*1900*/  LEA.HI.X.SX32 R113, R123, R0, 0x1, P0 ;  /* 0x000000007b717211 */ /* 0x000fe200000f0eff */
[----:B------:R-:W-:Y:S01]  /*1910*/  IMAD R123, R15, 0x4, R121 ;  /* 0x000000040f7b7824 */ /* 0x000fe200078e0279 */
[----:B------:R-:W-:Y:S02]  /*1920*/  LEA R90, P0, R99, R2, 0x1 ;  /* 0x00000002635a7211 */ /* 0x000fe400078008ff */
[-C--:B------:R-:W-:Y:S01]  /*1930*/  LEA.HI.X.SX32 R87, R125, R0.reuse, 0x1, P1 ;  /* 0x000000007d577211 */ /* 0x080fe200008f0eff */
[----:B------:R-:W-:Y:S01]  /*1940*/  IMAD R125, R15, 0x4, R123 ;  /* 0x000000040f7d7824 */ /* 0x000fe200078e027b */
[----:B------:R-:W-:Y:S01]  /*1950*/  LEA.HI.X.SX32 R91, R99, R0, 0x1, P0 ;  /* 0x00000000635b7211 */ /* 0x000fe200000f0eff */
[----:B------:R1:W5:Y:S01]  /*1960*/  LDG.E.U16 R112, desc[UR60][R112.64] ;  /* 0x0000003c70707981 */ /* 0x000362000c1e1500 */
[----:B0-----:R-:W-:Y:S01]  /*1970*/  LEA R84, P0, R127, R2, 0x1 ;  /* 0x000000027f547211 */ /* 0x001fe200078008ff */
[----:B------:R-:W-:-:S02]  /*1980*/  IMAD R135, R15, 0x4, R125 ;  /* 0x000000040f877824 */ /* 0x000fc400078e027d */
[----:B------:R0:W5:Y:S01]  /*1990*/  LDG.E.U16 R147, desc[UR60][R86.64] ;  /* 0x0000003c56937981 */ /* 0x000162000c1e1500 */
[----:B------:R-:W-:Y:S01]  /*19a0*/  LEA.HI.X.SX32 R85, R127, R0, 0x1, P0 ;  /* 0x000000007f557211 */ /* 0x000fe200000f0eff */
[----:B------:R-:W-:Y:S01]  /*19b0*/  IMAD R127, R15, 0x4, R135 ;  /* 0x000000040f7f7824 */ /* 0x000fe200078e0287 */
[-C--:B------:R-:W-:Y:S01]  /*19c0*/  LEA R98, P1, R133, R2.reuse, 0x1 ;  /* 0x0000000285627211 */ /* 0x080fe200078208ff */
[----:B------:R0:W5:Y:S02]  /*19d0*/  LDG.E.U16 R114, desc[UR60][R90.64] ;  /* 0x0000003c5a727981 */ /* 0x000164000c1e1500 */
[----:B------:R-:W-:Y:S01]  /*19e0*/  IMAD R137, R15, 0x4, R127 ;  /* 0x000000040f897824 */ /* 0x000fe200078e027f */
[----:B------:R-:W-:Y:S01]  /*19f0*/  LEA R92, P0, R131, R2, 0x1 ;  /* 0x00000002835c7211 */ /* 0x000fe200078008ff */
[----:B------:R0:W5:Y:S02]  /*1a00*/  LDG.E.U16 R149, desc[UR60][R84.64] ;  /* 0x0000003c54957981 */ /* 0x000164000c1e1500 */
[----:B-1----:R-:W-:Y:S01]  /*1a10*/  IMAD R113, R15, 0x4, R137 ;  /* 0x000000040f717824 */ /* 0x002fe200078e0289 */
[----:B------:R-:W-:-:S03]  /*1a20*/  LEA.HI.X.SX32 R93, R131, R0, 0x1, P0 ;  /* 0x00000000835d7211 */ /* 0x000fc600000f0eff */
[----:B0-----:R-:W-:Y:S01]  /*1a30*/  IMAD R87, R15, 0x4, R113 ;  /* 0x000000040f577824 */ /* 0x001fe200078e0271 */
[----:B------:R-:W-:Y:S01]  /*1a40*/  LEA R88, P0, R95, R2, 0x1 ;  /* 0x000000025f587211 */ /* 0x000fe200078008ff */
[----:B------:R0:W5:Y:S02]  /*1a50*/  LDG.E.U16 R151, desc[UR60][R92.64] ;  /* 0x0000003c5c977981 */ /* 0x000164000c1e1500 */
[----:B------:R-:W-:Y:S01]  /*1a60*/  IMAD R131, R15, 0x4, R87 ;  /* 0x000000040f837824 */ /* 0x000fe200078e0257 */
[-C--:B------:R-:W-:Y:S02]  /*1a70*/  LEA.HI.X.SX32 R89, R95, R0.reuse, 0x1, P0 ;  /* 0x000000005f597211 */ /* 0x080fe400000f0eff */
[----:B------:R-:W-:Y:S01]  /*1a80*/  LEA.HI.X.SX32 R99, R133, R0, 0x1, P1 ;  /* 0x0000000085637211 */ /* 0x000fe200008f0eff */
[----:B------:R-:W-:Y:S01]  /*1a90*/  IMAD R133, R15, 0x4, R131 ;  /* 0x000000040f857824 */ /* 0x000fe200078e0283 */
[-C--:B------:R-:W-:Y:S01]  /*1aa0*/  LEA R94, P0, R119, R2.reuse, 0x1 ;  /* 0x00000002775e7211 */ /* 0x080fe200078008ff */
[----:B------:R-:W5:Y:S01]  /*1ab0*/  LDG.E.U16 R155, desc[UR60][R88.64] ;  /* 0x0000003c589b7981 */ /* 0x000f62000c1e1500 */
[----:B------:R-:W-:-:S02]  /*1ac0*/  LEA R90, P1, R123, R2, 0x1 ;  /* 0x000000027b5a7211 */ /* 0x000fc400078208ff */
[-C--:B------:R-:W-:Y:S01]  /*1ad0*/  LEA.HI.X.SX32 R95, R119, R0.reuse, 0x1, P0 ;  /* 0x00000000775f7211 */ /* 0x080fe200000f0eff */
[----:B------:R-:W-:Y:S01]  /*1ae0*/  IMAD R119, R15, 0x4, R133 ;  /* 0x000000040f777824 */ /* 0x000fe200078e0285 */
[----:B------:R-:W-:Y:S01]  /*1af0*/  LEA.HI.X.SX32 R91, R123, R0, 0x1, P1 ;  /* 0x000000007b5b7211 */ /* 0x000fe200008f0eff */
[----:B------:R1:W5:Y:S01]  /*1b00*/  LDG.E.U16 R153, desc[UR60][R98.64] ;  /* 0x0000003c62997981 */ /* 0x000362000c1e1500 */
[-C--:B------:R-:W-:Y:S01]  /*1b10*/  LEA R84, P0, R135, R2.reuse, 0x1 ;  /* 0x0000000287547211 */ /* 0x080fe200078008ff */
[----:B------:R-:W-:Y:S01]  /*1b20*/  IMAD R123, R15, 0x4, R119 ;  /* 0x000000040f7b7824 */ /* 0x000fe200078e0277 */
[----:B------:R-:W-:Y:S01]  /*1b30*/  LEA R86, P1, R87, R2, 0x1 ;  /* 0x0000000257567211 */ /* 0x000fe200078208ff */
[----:B------:R1:W5:Y:S01]  /*1b40*/  LDG.E.U16 R157, desc[UR60][R94.64] ;  /* 0x0000003c5e9d7981 */ /* 0x000362000c1e1500 */
[----:B------:R-:W-:Y:S01]  /*1b50*/  LEA.HI.X.SX32 R85, R135, R0, 0x1, P0 ;  /* 0x0000000087557211 */ /* 0x000fe200000f0eff */
[----:B------:R-:W-:Y:S01]  /*1b60*/  IMAD R135, R15, 0x4, R123 ;  /* 0x000000040f877824 */ /* 0x000fe200078e027b */
[----:B0-----:R-:W-:Y:S01]  /*1b70*/  LEA R92, P0, R137, R2, 0x1 ;  /* 0x00000002895c7211 */ /* 0x001fe200078008ff */
[----:B------:R0:W5:Y:S02]  /*1b80*/  LDG.E.U16 R159, desc[UR60][R90.64] ;  /* 0x0000003c5a9f7981 */ /* 0x000164000c1e1500 */
[----:B-1----:R-:W-:Y:S01]  /*1b90*/  IMAD R99, R15, 0x4, R135 ;  /* 0x000000040f637824 */ /* 0x002fe200078e0287 */
[----:B------:R-:W-:Y:S01]  /*1ba0*/  LEA.HI.X.SX32 R93, R137, R0, 0x1, P0 ;  /* 0x00000000895d7211 */ /* 0x000fe200000f0eff */
[----:B------:R1:W5:Y:S02]  /*1bb0*/  LDG.E.U16 R161, desc[UR60][R84.64] ;  /* 0x0000003c54a17981 */ /* 0x000364000c1e1500 */
[----:B------:R-:W-:Y:S01]  /*1bc0*/  IMAD R137, R15, 0x4, R99 ;  /* 0x000000040f897824 */ /* 0x000fe200078e0263 */
[----:B------:R-:W-:Y:S01]  /*1bd0*/  LEA R88, P0, R133, R2, 0x1 ;  /* 0x0000000285587211 */ /* 0x000fe200078008ff */
[----:B------:R1:W5:Y:S02]  /*1be0*/  LDG.E.U16 R163, desc[UR60][R92.64] ;  /* 0x0000003c5ca37981 */ /* 0x000364000c1e1500 */
[----:B------:R-:W-:Y:S01]  /*1bf0*/  IMAD R139, R15, 0x4, R137 ;  /* 0x000000040f8b7824 */ /* 0x000fe200078e0289 */
[----:B------:R-:W-:-:S03]  /*1c00*/  LEA.HI.X.SX32 R89, R133, R0, 0x1, P0 ;  /* 0x0000000085597211 */ /* 0x000fc600000f0eff */
[----:B------:R-:W-:Y:S01]  /*1c10*/  IMAD R133, R15, 0x4, R139 ;  /* 0x000000040f857824 */ /* 0x000fe200078e028b */
[----:B------:R-:W-:Y:S01]  /*1c20*/  LEA R94, P0, R123, R2, 0x1 ;  /* 0x000000027b5e7211 */ /* 0x000fe200078008ff */
[----:B------:R-:W5:Y:S02]  /*1c30*/  LDG.E.U16 R167, desc[UR60][R88.64] ;  /* 0x0000003c58a77981 */ /* 0x000f64000c1e1500 */
[----:B------:R-:W-:Y:S01]  /*1c40*/  IMAD R141, R15, 0x4, R133 ;  /* 0x000000040f8d7824 */ /* 0x000fe200078e0285 */
[----:B------:R-:W-:Y:S02]  /*1c50*/  LEA.HI.X.SX32 R87, R87, R0, 0x1, P1 ;  /* 0x0000000057577211 */ /* 0x000fe400008f0eff */
[----:B0-----:R-:W-:Y:S02]  /*1c60*/  LEA R90, P1, R99, R2, 0x1 ;  /* 0x00000002635a7211 */ /* 0x001fe400078208ff */
[-C--:B------:R-:W-:Y:S01]  /*1c70*/  LEA.HI.X.SX32 R95, R123, R0.reuse, 0x1, P0 ;  /* 0x000000007b5f7211 */ /* 0x080fe200000f0eff */
[----:B------:R-:W-:Y:S01]  /*1c80*/  IMAD R123, R15, 0x4, R141 ;  /* 0x000000040f7b7824 */ /* 0x000fe200078e028d */
[----:B------:R-:W-:Y:S01]  /*1c90*/  LEA.HI.X.SX32 R91, R99, R0, 0x1, P1 ;  /* 0x00000000635b7211 */ /* 0x000fe200008f0eff */
[----:B------:R0:W5:Y:S01]  /*1ca0*/  LDG.E.U16 R165, desc[UR60][R86.64] ;  /* 0x0000003c56a57981 */ /* 0x000162000c1e1500 */
[----:B-1----:R-:W-:Y:S01]  /*1cb0*/  LEA R84, P0, R139, R2, 0x1 ;  /* 0x000000028b547211 */ /* 0x002fe200078008ff */
[----:B------:R-:W-:-:S02]  /*1cc0*/  IMAD R99, R15, 0x4, R123 ;  /* 0x000000040f637824 */ /* 0x000fc400078e027b */
[----:B------:R1:W5:Y:S01]  /*1cd0*/  LDG.E.U16 R169, desc[UR60][R94.64] ;  /* 0x0000003c5ea97981 */ /* 0x000362000c1e1500 */
[----:B------:R-:W-:Y:S01]  /*1ce0*/  LEA.HI.X.SX32 R85, R139, R0, 0x1, P0 ;  /* 0x000000008b557211 */ /* 0x000fe200000f0eff */
[----:B------:R-:W-:Y:S01]  /*1cf0*/  IMAD R139, R15, 0x4, R99 ;  /* 0x000000040f8b7824 */ /* 0x000fe200078e0263 */
[----:B------:R-:W-:Y:S01]  /*1d00*/  LEA R92, P0, R141, R2, 0x1 ;  /* 0x000000028d5c7211 */ /* 0x000fe200078008ff */
[----:B------:R1:W5:Y:S02]  /*1d10*/  LDG.E.U16 R171, desc[UR60][R90.64] ;  /* 0x0000003c5aab7981 */ /* 0x000364000c1e1500 */
[----:B------:R-:W-:Y:S01]  /*1d20*/  IMAD R143, R15, 0x4, R139 ;  /* 0x000000040f8f7824 */ /* 0x000fe200078e028b */
[----:B------:R-:W-:Y:S01]  /*1d30*/  LEA.HI.X.SX32 R93, R141, R0, 0x1, P0 ;  /* 0x000000008d5d7211 */ /* 0x000fe200000f0eff */
[----:B------:R1:W5:Y:S02]  /*1d40*/  LDG.E.U16 R173, desc[UR60][R84.64] ;  /* 0x0000003c54ad7981 */ /* 0x000364000c1e1500 */
[----:B------:R-:W-:Y:S01]  /*1d50*/  IMAD R141, R15, 0x4, R143 ;  /* 0x000000040f8d7824 */ /* 0x000fe200078e028f */
[-C--:B0-----:R-:W-:Y:S01]  /*1d60*/  LEA R86, P1, R99, R2.reuse, 0x1 ;  /* 0x0000000263567211 */ /* 0x081fe200078208ff */
[----:B------:R0:W5:Y:S01]  /*1d70*/  LDG.E.U16 R175, desc[UR60][R92.64] ;  /* 0x0000003c5caf7981 */ /* 0x000162000c1e1500 */
[----:B------:R-:W-:Y:S01]  /*1d80*/  LEA R88, P0, R143, R2, 0x1 ;  /* 0x000000028f587211 */ /* 0x000fe200078008ff */
[----:B------:R-:W-:Y:S01]  /*1d90*/  IMAD R145, R15, 0x4, R141 ;  /* 0x000000040f917824 */ /* 0x000fe200078e028d */
[----:B------:R-:W-:-:S02]  /*1da0*/  LEA.HI.X.SX32 R87, R99, R0, 0x1, P1 ;  /* 0x0000000063577211 */ /* 0x000fc400008f0eff */
[----:B------:R-:W-:Y:S02]  /*1db0*/  LEA.HI.X.SX32 R89, R143, R0, 0x1, P0 ;  /* 0x000000008f597211 */ /* 0x000fe400000f0eff */
[-C--:B-1----:R-:W-:Y:S01]  /*1dc0*/  LEA R94, P1, R145, R2.reuse, 0x1 ;  /* 0x00000002915e7211 */ /* 0x082fe200078208ff */
[----:B------:R1:W5:Y:S01]  /*1dd0*/  LDG.E.U16 R143, desc[UR60][R86.64] ;  /* 0x0000003c568f7981 */ /* 0x000362000c1e1500 */
[----:B------:R-:W-:Y:S02]  /*1de0*/  LEA R90, P0, R129, R2, 0x1 ;  /* 0x00000002815a7211 */ /* 0x000fe400078008ff */
[-C--:B------:R-:W-:Y:S01]  /*1df0*/  LEA.HI.X.SX32 R95, R145, R0.reuse, 0x1, P1 ;  /* 0x00000000915f7211 */ /* 0x080fe200008f0eff */
[----:B------:R1:W5:Y:S01]  /*1e00*/  LDG.E.U16 R177, desc[UR60][R88.64] ;  /* 0x0000003c58b17981 */ /* 0x000362000c1e1500 */
[----:B------:R-:W-:Y:S02]  /*1e10*/  LEA.HI.X.SX32 R91, R129, R0, 0x1, P0 ;  /* 0x00000000815b7211 */ /* 0x000fe400000f0eff */
[-C--:B------:R-:W-:Y:S01]  /*1e20*/  LEA R84, P1, R115, R2.reuse, 0x1 ;  /* 0x0000000273547211 */ /* 0x080fe200078208ff */
[----:B------:R1:W5:Y:S01]  /*1e30*/  LDG.E.U16 R129, desc[UR60][R94.64] ;  /* 0x0000003c5e817981 */ /* 0x000362000c1e1500 */
[----:B------:R-:W-:-:S02]  /*1e40*/  LEA R98, P0, R105, R2, 0x1 ;  /* 0x0000000269627211 */ /* 0x000fc400078008ff */
[-C--:B------:R-:W-:Y:S02]  /*1e50*/  LEA.HI.X.SX32 R85, R115, R0.reuse, 0x1, P1 ;  /* 0x0000000073557211 */ /* 0x080fe400008f0eff */
[----:B------:R-:W-:Y:S01]  /*1e60*/  LEA.HI.X.SX32 R99, R105, R0, 0x1, P0 ;  /* 0x0000000069637211 */ /* 0x000fe200000f0eff */
[----:B------:R-:W-:Y:S01]  /*1e70*/  IMAD R15, R15, 0x4, R145 ;  /* 0x000000040f0f7824 */ /* 0x000fe200078e0291 */
[-C--:B0-----:R-:W-:Y:S01]  /*1e80*/  LEA R92, P1, R117, R2.reuse, 0x1 ;  /* 0x00000002755c7211 */ /* 0x081fe200078208ff */
[----:B------:R-:W5:Y:S01]  /*1e90*/  LDG.E.U16 R115, desc[UR60][R90.64] ;  /* 0x0000003c5a737981 */ /* 0x000f62000c1e1500 */
[----:B-1----:R-:W-:Y:S02]  /*1ea0*/  LEA R86, P0, R121, R2, 0x1 ;  /* 0x0000000279567211 */ /* 0x002fe400078008ff */
[-C--:B------:R-:W-:Y:S01]  /*1eb0*/  LEA.HI.X.SX32 R93, R117, R0.reuse, 0x1, P1 ;  /* 0x00000000755d7211 */ /* 0x080fe200008f0eff */
[----:B------:R0:W5:Y:S01]  /*1ec0*/  LDG.E.U16 R116, desc[UR60][R84.64] ;  /* 0x0000003c54747981 */ /* 0x000162000c1e1500 */
[----:B------:R-:W-:-:S02]  /*1ed0*/  LEA.HI.X.SX32 R87, R121, R0, 0x1, P0 ;  /* 0x0000000079577211 */ /* 0x000fc400000f0eff */
[-C--:B------:R-:W-:Y:S01]  /*1ee0*/  LEA R88, P0, R125, R2.reuse, 0x1 ;  /* 0x000000027d587211 */ /* 0x080fe200078008ff */
[----:B------:R1:W5:Y:S01]  /*1ef0*/  LDG.E.U16 R118, desc[UR60][R92.64] ;  /* 0x0000003c5c767981 */ /* 0x000362000c1e1500 */
[----:B------:R-:W-:Y:S02]  /*1f00*/  LEA R94, P1, R127, R2, 0x1 ;  /* 0x000000027f5e7211 */ /* 0x000fe400078208ff */
[-C--:B------:R-:W-:Y:S01]  /*1f10*/  LEA.HI.X.SX32 R89, R125, R0.reuse, 0x1, P0 ;  /* 0x000000007d597211 */ /* 0x080fe200000f0eff */
[----:B------:R1:W5:Y:S01]  /*1f20*/  LDG.E.U16 R120, desc[UR60][R86.64] ;  /* 0x0000003c56787981 */ /* 0x000362000c1e1500 */
[----:B------:R-:W-:Y:S02]  /*1f30*/  LEA.HI.X.SX32 R95, R127, R0, 0x1, P1 ;  /* 0x000000007f5f7211 */ /* 0x000fe400008f0eff */
[-C--:B0-----:R-:W-:Y:S01]  /*1f40*/  LEA R84, P1, R15, R2.reuse, 0x1 ;  /* 0x000000020f547211 */ /* 0x081fe200078208ff */
[----:B------:R0:W5:Y:S01]  /*1f50*/  LDG.E.U16 R117, desc[UR60][R98.64] ;  /* 0x0000003c62757981 */ /* 0x000162000c1e1500 */
[----:B------:R-:W-:-:S02]  /*1f60*/  LEA R90, P0, R113, R2, 0x1 ;  /* 0x00000002715a7211 */ /* 0x000fc400078008ff */
[-C--:B------:R-:W-:Y:S01]  /*1f70*/  LEA.HI.X.SX32 R85, R15, R0.reuse, 0x1, P1 ;  /* 0x000000000f557211 */ /* 0x080fe200008f0eff */
[----:B------:R0:W5:Y:S01]  /*1f80*/  LDG.E.U16 R121, desc[UR60][R88.64] ;  /* 0x0000003c58797981 */ /* 0x000162000c1e1500 */
[----:B------:R-:W-:Y:S02]  /*1f90*/  LEA.HI.X.SX32 R91, R113, R0, 0x1, P0 ;  /* 0x00000000715b7211 */ /* 0x000fe400000f0eff */
[-C--:B-1----:R-:W-:Y:S01]  /*1fa0*/  LEA R92, P1, R131, R2.reuse, 0x1 ;  /* 0x00000002835c7211 */ /* 0x082fe200078208ff */
[----:B------:R-:W5:Y:S01]  /*1fb0*/  LDG.E.U16 R122, desc[UR60][R94.64] ;  /* 0x0000003c5e7a7981 */ /* 0x000f62000c1e1500 */
[----:B------:R-:W-:Y:S02]  /*1fc0*/  LEA R86, P0, R119, R2, 0x1 ;  /* 0x0000000277567211 */ /* 0x000fe400078008ff */
[-C--:B------:R-:W-:Y:S01]  /*1fd0*/  LEA.HI.X.SX32 R93, R131, R0.reuse, 0x1, P1 ;  /* 0x00000000835d7211 */ /* 0x080fe200008f0eff */
[----:B------:R1:W5:Y:S01]  /*1fe0*/  LDG.E.U16 R15, desc[UR60][R84.64] ;  /* 0x0000003c540f7981 */ /* 0x000362000c1e1500 */
[----:B------:R-:W-:-:S02]  /*1ff0*/  LEA.HI.X.SX32 R87, R119, R0, 0x1, P0 ;  /* 0x0000000077577211 */ /* 0x000fc400000f0eff */
[-C--:B0-----:R-:W-:Y:S01]  /*2000*/  LEA R98, P1, R135, R2.reuse, 0x1 ;  /* 0x0000000287627211 */ /* 0x081fe200078208ff */
[----:B------:R0:W5:Y:S01]  /*2010*/  LDG.E.U16 R113, desc[UR60][R90.64] ;  /* 0x0000003c5a717981 */ /* 0x000162000c1e1500 */
[----:B------:R-:W-:Y:S02]  /*2020*/  LEA R88, P0, R137, R2, 0x1 ;  /* 0x0000000289587211 */ /* 0x000fe400078008ff */
[-C--:B------:R-:W-:Y:S01]  /*2030*/  LEA.HI.X.SX32 R99, R135, R0.reuse, 0x1, P1 ;  /* 0x0000000087637211 */ /* 0x080fe200008f0eff */
[----:B------:R-:W5:Y:S01]  /*2040*/  LDG.E.U16 R92, desc[UR60][R92.64] ;  /* 0x0000003c5c5c7981 */ /* 0x000f62000c1e1500 */
[----:B------:R-:W-:Y:S02]  /*2050*/  LEA.HI.X.SX32 R89, R137, R0, 0x1, P0 ;  /* 0x0000000089597211 */ /* 0x000fe400000f0eff */
[-C--:B-1----:R-:W-:Y:S01]  /*2060*/  LEA R84, P0, R133, R2.reuse, 0x1 ;  /* 0x0000000285547211 */ /* 0x082fe200078008ff */
[----:B------:R-:W5:Y:S01]  /*2070*/  LDG.E.U16 R86, desc[UR60][R86.64] ;  /* 0x0000003c56567981 */ /* 0x000f62000c1e1500 */
[----:B------:R-:W-:-:S02]  /*2080*/  LEA R94, P1, R123, R2, 0x1 ;  /* 0x000000027b5e7211 */ /* 0x000fc400078208ff */
[-C--:B------:R-:W-:Y:S01]  /*2090*/  LEA.HI.X.SX32 R85, R133, R0.reuse, 0x1, P0 ;  /* 0x0000000085557211 */ /* 0x080fe200000f0eff */
[----:B------:R-:W5:Y:S01]  /*20a0*/  LDG.E.U16 R98, desc[UR60][R98.64] ;  /* 0x0000003c62627981 */ /* 0x000f62000c1e1500 */
[----:B------:R-:W-:Y:S02]  /*20b0*/  LEA.HI.X.SX32 R95, R123, R0, 0x1, P1 ;  /* 0x000000007b5f7211 */ /* 0x000fe400008f0eff */
[-C--:B0-----:R-:W-:Y:S01]  /*20c0*/  LEA R90, P0, R139, R2.reuse, 0x1 ;  /* 0x000000028b5a7211 */ /* 0x081fe200078008ff */
[----:B------:R0:W5:Y:S01]  /*20d0*/  LDG.E.U16 R88, desc[UR60][R88.64] ;  /* 0x0000003c58587981 */ /* 0x000162000c1e1500 */
[----:B------:R-:W-:Y:S02]  /*20e0*/  LEA R104, P1, R141, R2, 0x1 ;  /* 0x000000028d687211 */ /* 0x000fe400078208ff */
[-C--:B------:R-:W-:Y:S01]  /*20f0*/  LEA.HI.X.SX32 R91, R139, R0.reuse, 0x1, P0 ;  /* 0x000000008b5b7211 */ /* 0x080fe200000f0eff */
[----:B------:R-:W5:Y:S01]  /*2100*/  LDG.E.U16 R84, desc[UR60][R84.64] ;  /* 0x0000003c54547981 */ /* 0x000f62000c1e1500 */
[----:B------:R-:W-:-:S03]  /*2110*/  LEA.HI.X.SX32 R105, R141, R0, 0x1, P1 ;  /* 0x000000008d697211 */ /* 0x000fc600008f0eff */
[----:B------:R-:W5:Y:S04]  /*2120*/  LDG.E.U16 R94, desc[UR60][R94.64] ;  /* 0x0000003c5e5e7981 */ /* 0x000f68000c1e1500 */
[----:B------:R-:W5:Y:S04]  /*2130*/  LDG.E.U16 R90, desc[UR60][R90.64] ;  /* 0x0000003c5a5a7981 */ /* 0x000f68000c1e1500 */
[----:B------:R-:W5:Y:S01]  /*2140*/  LDG.E.U16 R104, desc[UR60][R104.64] ;  /* 0x0000003c68687981 */ /* 0x000f62000c1e1500 */
[----:B------:R-:W1:Y:S01]  /*2150*/  S2R R124, SR_CgaCtaId ;  /* 0x00000000007c7919 */ /* 0x000e620000008800 */
[----:B------:R-:W-:-:S02]  /*2160*/  LOP3.LUT R2, R168, 0xff, RZ, 0xc0, !PT ;  /* 0x000000ffa8027812 */ /* 0x000fc400078ec0ff */
[----:B------:R-:W-:Y:S02]  /*2170*/  LOP3.LUT R152, R168, 0xc0, RZ, 0xc0, !PT ;  /* 0x000000c0a8987812 */ /* 0x000fe400078ec0ff */
[----:B0-----:R-:W-:Y:S01]  /*2180*/  MOV R89, 0x400 ;  /* 0x0000040000597802 */ /* 0x001fe20000000f00 */
[----:B------:R-:W-:Y:S01]  /*2190*/  IMAD.SHL.U32 R0, R2, 0x2, RZ ;  /* 0x0000000202007824 */ /* 0x000fe200078e00ff */
[----:B------:R-:W-:-:S04]  /*21a0*/  SHF.R.U32.HI R87, RZ, 0x2, R152 ;  /* 0x00000002ff577819 */ /* 0x000fc80000011698 */
[----:B------:R-:W-:Y:S02]  /*21b0*/  LOP3.LUT R87, R0, R87, RZ, 0x3c, !PT ;  /* 0x0000005700577212 */ /* 0x000fe400078e3cff */
[----:B-1----:R-:W-:-:S05]  /*21c0*/  LEA R176, R124, R89, 0x18 ;  /* 0x000000597cb07211 */ /* 0x002fca00078ec0ff */
[C---:B------:R-:W-:Y:S01]  /*21d0*/  IMAD.IADD R0, R87.reuse, 0x1, R176 ;  /* 0x0000000157007824 */ /* 0x040fe200078e02b0 */
[----:B------:R-:W-:-:S05]  /*21e0*/  LOP3.LUT R87, R87, 0x40, RZ, 0x3c, !PT ;  /* 0x0000004057577812 */ /* 0x000fca00078e3cff */
[----:B------:R-:W-:Y:S01]  /*21f0*/  IMAD.IADD R87, R176, 0x1, R87 ;  /* 0x00000001b0577824 */ /* 0x000fe200078e0257 */
[----:B------:R0:W-:Y:S04]  /*2200*/  STS.U16 [R0], R3 ;  /* 0x0000000300007388 */ /* 0x0001e80000000400 */
[----:B------:R-:W-:Y:S04]  /*2210*/  STS.U16 [R0+0x400], R5 ;  /* 0x0004000500007388 */ /* 0x000fe80000000400 */
[----:B------:R-:W-:Y:S04]  /*2220*/  STS.U16 [R0+0x800], R7 ;  /* 0x0008000700007388 */ /* 0x000fe80000000400 */
[----:B----4-:R-:W-:Y:S01]  /*2230*/  STS.U16 [R0+0xc00], R9 ;  /* 0x000c000900007388 */ /* 0x010fe20000000400 */
[----:B0-----:R-:W-:-:S03]  /*2240*/  IMAD.MOV.U32 R3, RZ, RZ, 0x3f800000 ;  /* 0x3f800000ff037424 */ /* 0x001fc600078e00ff */
[----:B------:R-:W-:Y:S04]  /*2250*/  STS.U16 [R0+0x1000], R11 ;  /* 0x0010000b00007388 */ /* 0x000fe80000000400 */
        /* <DEDUP_REMOVED lines=29> */
[----:B--2---:R-:W-:Y:S04]  /*2430*/  STS.U16 [R0+0x8800], R73 ;  /* 0x0088004900007388 */ /* 0x004fe80000000400 */
[----:B------:R-:W-:Y:S04]  /*2440*/  STS.U16 [R0+0x8c00], R75 ;  /* 0x008c004b00007388 */ /* 0x000fe80000000400 */
[----:B------:R-:W-:Y:S04]  /*2450*/  STS.U16 [R0+0x9000], R77 ;  /* 0x0090004d00007388 */ /* 0x000fe80000000400 */
[----:B------:R-:W-:Y:S04]  /*2460*/  STS.U16 [R0+0x9400], R79 ;  /* 0x0094004f00007388 */ /* 0x000fe80000000400 */
[----:B------:R-:W-:Y:S04]  /*2470*/  STS.U16 [R0+0x9800], R81 ;  /* 0x0098005100007388 */ /* 0x000fe80000000400 */
[----:B---3--:R-:W-:Y:S04]  /*2480*/  STS.U16 [R0+0x9c00], R83 ;  /* 0x009c005300007388 */ /* 0x008fe80000000400 */
[----:B-----5:R-:W-:Y:S04]  /*2490*/  STS.U16 [R0+0xa000], R97 ;  /* 0x00a0006100007388 */ /* 0x020fe80000000400 */
        /* <DEDUP_REMOVED lines=23> */
[----:B------:R0:W-:Y:S02]  /*2610*/  STS.U16 [R87+0x200], R4 ;  /* 0x0002000457007388 */ /* 0x0001e40000000400 */
[----:B0-----:R-:W-:-:S05]  /*2620*/  IMAD.MOV.U32 R4, RZ, RZ, 0x3f800000 ;  /* 0x3f800000ff047424 */ /* 0x001fca00078e00ff */
[----:B------:R-:W-:Y:S04]  /*2630*/  STL [R1+0xc], R4 ;  /* 0x00000c0401007387 */ /* 0x000fe80000100800 */
[----:B------:R0:W-:Y:S02]  /*2640*/  STL [R1+0x8], R3 ;  /* 0x0000080301007387 */ /* 0x0001e40000100800 */
[----:B0-----:R-:W-:-:S05]  /*2650*/  VIADD R3, R16, 0x40 ;  /* 0x0000004010037836 */ /* 0x001fca0000000000 */
[----:B------:R-:W-:Y:S01]  /*2660*/  ISETP.GE.AND P0, PT, R3, 0x1, PT ;  /* 0x000000010300780c */ /* 0x000fe20003f06270 */
[----:B------:R-:W-:Y:S01]  /*2670*/  STS.U16 [R87+0x600], R6 ;  /* 0x0006000657007388 */ /* 0x000fe20000000400 */
[----:B------:R-:W-:Y:S02]  /*2680*/  CS2R R124, SRZ ;  /* 0x00000000007c7805 */ /* 0x000fe4000001ff00 */
[----:B------:R-:W-:Y:S02]  /*2690*/  CS2R R126, SRZ ;  /* 0x00000000007e7805 */ /* 0x000fe4000001ff00 */
[----:B------:R-:W-:Y:S01]  /*26a0*/  CS2R R128, SRZ ;  /* 0x0000000000807805 */ /* 0x000fe2000001ff00 */
[----:B------:R-:W-:Y:S01]  /*26b0*/  STS.U16 [R87+0xa00], R8 ;  /* 0x000a000857007388 */ /* 0x000fe20000000400 */
[----:B------:R-:W-:Y:S02]  /*26c0*/  CS2R R130, SRZ ;  /* 0x0000000000827805 */ /* 0x000fe4000001ff00 */
[----:B------:R-:W-:-:S02]  /*26d0*/  CS2R R132, SRZ ;  /* 0x0000000000847805 */ /* 0x000fc4000001ff00 */
[----:B------:R-:W-:Y:S01]  /*26e0*/  CS2R R134, SRZ ;  /* 0x0000000000867805 */ /* 0x000fe2000001ff00 */
        /* <DEDUP_REMOVED lines=8> */
[----:B------:R0:W-:Y:S01]  /*2770*/  STS.U16 [R87+0x1600], R14 ;  /* 0x0016000e57007388 */ /* 0x0001e20000000400 */
[----:B------:R-:W-:Y:S02]  /*2780*/  CS2R R148, SRZ ;  /* 0x0000000000947805 */ /* 0x000fe4000001ff00 */
[----:B------:R-:W-:Y:S02]  /*2790*/  CS2R R150, SRZ ;  /* 0x0000000000967805 */ /* 0x000fe4000001ff00 */
[C---:B------:R-:W-:Y:S01]  /*27a0*/  LOP3.LUT R3, R168.reuse, 0x60, RZ, 0xc0, !PT ;  /* 0x00000060a8037812 */ /* 0x040fe200078ec0ff */
[----:B------:R-:W-:Y:S01]  /*27b0*/  STS.U16 [R87+0x1a00], R18 ;  /* 0x001a001257007388 */ /* 0x000fe20000000400 */
[----:B------:R-:W-:-:S03]  /*27c0*/  LOP3.LUT R4, R168, 0x1c, RZ, 0xc0, !PT ;  /* 0x0000001ca8047812 */ /* 0x000fc600078ec0ff */
[----:B------:R-:W-:Y:S01]  /*27d0*/  STS.U16 [R87+0x1e00], R20 ;  /* 0x001e001457007388 */ /* 0x000fe20000000400 */
[----:B0-----:R-:W-:-:S03]  /*27e0*/  IMAD.MOV.U32 R14, RZ, RZ, -0x800000 ;  /* 0xff800000ff0e7424 */ /* 0x001fc600078e00ff */
[----:B------:R-:W-:Y:S04]  /*27f0*/  STS.U16 [R87+0x2200], R22 ;  /* 0x0022001657007388 */ /* 0x000fe80000000400 */
[----:B------:R0:W-:Y:S04]  /*2800*/  STS.U16 [R87+0x2600], R24 ;  /* 0x0026001857007388 */ /* 0x0001e80000000400 */
[----:B------:R1:W-:Y:S04]  /*2810*/  STS.U16 [R87+0x2a00], R26 ;  /* 0x002a001a57007388 */ /* 0x0003e80000000400 */
[----:B------:R2:W-:Y:S01]  /*2820*/  STS.U16 [R87+0x2e00], R28 ;  /* 0x002e001c57007388 */ /* 0x0005e20000000400 */
[----:B0-----:R-:W-:-:S03]  /*2830*/  CS2R R24, SRZ ;  /* 0x0000000000187805 */ /* 0x001fc6000001ff00 */
[----:B------:R0:W-:Y:S01]  /*2840*/  STS.U16 [R87+0x3200], R30 ;  /* 0x0032001e57007388 */ /* 0x0001e20000000400 */
[----:B-1----:R-:W-:-:S03]  /*2850*/  CS2R R26, SRZ ;  /* 0x00000000001a7805 */ /* 0x002fc6000001ff00 */
[----:B------:R1:W-:Y:S01]  /*2860*/  STS.U16 [R87+0x3600], R32 ;  /* 0x0036002057007388 */ /* 0x0003e20000000400 */
[----:B--2---:R-:W-:-:S03]  /*2870*/  CS2R R28, SRZ ;  /* 0x00000000001c7805 */ /* 0x004fc6000001ff00 */
        /* <DEDUP_REMOVED lines=37> */
[----:B0-----:R-:W-:-:S03]  /*2ad0*/  IMAD.MOV.U32 R15, RZ, RZ, -0x800000 ;  /* 0xff800000ff0f7424 */ /* 0x001fc600078e00ff */
        /* <DEDUP_REMOVED lines=26> */
[----:B------:R-:W-:Y:S01]  /*2c80*/  STS.U16 [R87+0xb600], R112 ;  /* 0x00b6007057007388 */ /* 0x000fe20000000400 */
[----:B--2---:R-:W-:-:S03]  /*2c90*/  CS2R R108, SRZ ;  /* 0x00000000006c7805 */ /* 0x004fc6000001ff00 */
[----:B------:R-:W-:Y:S01]  /*2ca0*/  STS.U16 [R87+0xba00], R114 ;  /* 0x00ba007257007388 */ /* 0x000fe20000000400 */
[----:B0-----:R-:W-:-:S03]  /*2cb0*/  CS2R R110, SRZ ;  /* 0x00000000006e7805 */ /* 0x001fc6000001ff00 */
[----:B------:R0:W-:Y:S04]  /*2cc0*/  STS.U16 [R87+0xbe00], R115 ;  /* 0x00be007357007388 */ /* 0x0001e80000000400 */
[----:B------:R-:W-:Y:S04]  /*2cd0*/  STS.U16 [R87+0xc200], R116 ;  /* 0x00c2007457007388 */ /* 0x000fe80000000400 */
[----:B------:R1:W-:Y:S01]  /*2ce0*/  STS.U16 [R87+0xc600], R117 ;  /* 0x00c6007557007388 */ /* 0x0003e20000000400 */
[----:B0-----:R-:W-:-:S03]  /*2cf0*/  CS2R R114, SRZ ;  /* 0x0000000000727805 */ /* 0x001fc6000001ff00 */
[----:B------:R0:W-:Y:S04]  /*2d00*/  STS.U16 [R87+0xca00], R118 ;  /* 0x00ca007657007388 */ /* 0x0001e80000000400 */
[----:B------:R-:W-:Y:S01]  /*2d10*/  STS.U16 [R87+0xce00], R120 ;  /* 0x00ce007857007388 */ /* 0x000fe20000000400 */
[----:B-1----:R-:W-:-:S03]  /*2d20*/  CS2R R116, SRZ ;  /* 0x0000000000747805 */ /* 0x002fc6000001ff00 */
[----:B------:R1:W-:Y:S01]  /*2d30*/  STS.U16 [R87+0xd200], R121 ;  /* 0x00d2007957007388 */ /* 0x0003e20000000400 */
[----:B0-----:R-:W-:-:S03]  /*2d40*/  CS2R R118, SRZ ;  /* 0x0000000000767805 */ /* 0x001fc6000001ff00 */
[----:B------:R0:W-:Y:S04]  /*2d50*/  STS.U16 [R87+0xd600], R122 ;  /* 0x00d6007a57007388 */ /* 0x0001e80000000400 */
[----:B------:R2:W-:Y:S01]  /*2d60*/  STS.U16 [R87+0xda00], R113 ;  /* 0x00da007157007388 */ /* 0x0005e20000000400 */
[----:B-1----:R-:W-:-:S03]  /*2d70*/  CS2R R120, SRZ ;  /* 0x0000000000787805 */ /* 0x002fc6000001ff00 */
[----:B------:R1:W-:Y:S01]  /*2d80*/  STS.U16 [R87+0xde00], R92 ;  /* 0x00de005c57007388 */ /* 0x0003e20000000400 */
[----:B0-----:R-:W-:-:S03]  /*2d90*/  CS2R R122, SRZ ;  /* 0x00000000007a7805 */ /* 0x001fc6000001ff00 */
[----:B------:R-:W-:Y:S01]  /*2da0*/  STS.U16 [R87+0xe200], R86 ;  /* 0x00e2005657007388 */ /* 0x000fe20000000400 */
[----:B--2---:R-:W-:-:S03]  /*2db0*/  CS2R R112, SRZ ;  /* 0x0000000000707805 */ /* 0x004fc6000001ff00 */
[----:B------:R0:W-:Y:S01]  /*2dc0*/  STS.U16 [R87+0xe600], R98 ;  /* 0x00e6006257007388 */ /* 0x0001e20000000400 */
[----:B-1----:R-:W-:-:S03]  /*2dd0*/  CS2R R92, SRZ ;  /* 0x00000000005c7805 */ /* 0x002fc6000001ff00 */
        /* <DEDUP_REMOVED lines=8> */
[----:B0-----:R-:W-:Y:S02]  /*2e60*/  CS2R R94, SRZ ;  /* 0x00000000005e7805 */ /* 0x001fe4000001ff00 */
[----:B-1----:R-:W-:Y:S02]  /*2e70*/  CS2R R90, SRZ ;  /* 0x00000000005a7805 */ /* 0x002fe4000001ff00 */
[----:B--2---:R-:W-:Y:S02]  /*2e80*/  CS2R R86, SRZ ;  /* 0x0000000000567805 */ /* 0x004fe4000001ff00 */
[----:B------:R-:W-:Y:S01]  /*2e90*/  CS2R R104, SRZ ;  /* 0x0000000000687805 */ /* 0x000fe2000001ff00 */
[----:B------:R-:W-:Y:S06]  /*2ea0*/  @!P0 BRA `(.L_x_0) ;  /* 0x0000008800888947 */ /* 0x000fec0003800000 */
[----:B------:R-:W0:Y:S01]  /*2eb0*/  LDC.64 R6, c[0x0][0x260] ;  /* 0x00009800ff067b82 */ /* 0x000e220000000a00 */
[----:B------:R-:W-:Y:S01]  /*2ec0*/  SHF.R.U32.HI R3, RZ, 0x1, R3 ;  /* 0x00000001ff037819 */ /* 0x000fe20000011603 */
[----:B------:R-:W-:Y:S01]  /*2ed0*/  VIADD R8, R176, 0x10000 ;  /* 0x00010000b0087836 */ /* 0x000fe20000000000 */
[----:B------:R-:W-:Y:S02]  /*2ee0*/  SHF.R.U32.HI R20, RZ, 0x5, R168 ;  /* 0x00000005ff147819 */ /* 0x000fe400000116a8 */
[----:B------:R-:W-:Y:S02]  /*2ef0*/  CS2R R44, SRZ ;  /* 0x00000000002c7805 */ /* 0x000fe4000001ff00 */
[----:B------:R-:W-:Y:S02]  /*2f00*/  LEA.HI R3, R4, R3, RZ, 0x1e ;  /* 0x0000000304037211 */ /* 0x000fe400078ff0ff */
[----:B------:R-:W-:Y:S02]  /*2f10*/  CS2R R46, SRZ ;  /* 0x00000000002e7805 */ /* 0x000fe4000001ff00 */
[----:B------:R-:W-:Y:S01]  /*2f20*/  SHF.R.U32.HI R4, RZ, 0x4, R176 ;  /* 0x00000004ff047819 */ /* 0x000fe200000116b0 */
[----:B------:R-:W1:Y:S01]  /*2f30*/  LDC R11, c[0x0][0x258] ;  /* 0x00009600ff0b7b82 */ /* 0x000e620000000800 */
[----:B------:R-:W-:Y:S01]  /*2f40*/  SHF.R.U32.HI R9, RZ, 0x4, R8 ;  /* 0x00000004ff097819 */ /* 0x000fe20000011608 */
[----:B------:R-:W-:Y:S01]  /*2f50*/  IMAD.MOV.U32 R8, RZ, RZ, RZ ;  /* 0x000000ffff087224 */ /* 0x000fe200078e00ff */
[----:B------:R-:W-:Y:S01]  /*2f60*/  SGXT.U32 R4, R4, 0xe ;  /* 0x0000000e0404781a */ /* 0x000fe20000000000 */
[----:B------:R-:W-:Y:S01]  /*2f70*/  IMAD.IADD R16, R16, 0x1, R3 ;  /* 0x0000000110107824 */ /* 0x000fe200078e0203 */
[----:B------:R-:W-:Y:S01]  /*2f80*/  SGXT.U32 R14, R9, 0xe ;  /* 0x0000000e090e781a */ /* 0x000fe20000000000 */
[----:B------:R-:W-:Y:S01]  /*2f90*/  VIADD R18, R20, 0x1b8 ;  /* 0x000001b814127836 */ /* 0x000fe20000000000 */
[C---:B------:R-:W-:Y:S01]  /*2fa0*/  IADD3 R10, P0, R4.reuse, 0x80, RZ ;  /* 0x00000080040a7810 */ /* 0x040fe20007f1e0ff */
[----:B------:R-:W2:Y:S01]  /*2fb0*/  LDC.64 R196, c[0x0][0x218] ;  /* 0x00008600ffc47b82 */ /* 0x000ea20000000a00 */
[----:B------:R-:W-:Y:S01]  /*2fc0*/  R2UR UR56, R4 ;  /* 0x00000000043872ca */ /* 0x000fe200000e0000 */
[----:B------:R-:W-:Y:S01]  /*2fd0*/  VIADD R19, R20, 0x1d8 ;  /* 0x000001d814137836 */ /* 0x000fe20000000000 */
[----:B------:R-:W-:Y:S01]  /*2fe0*/  IADD3.X R8, R8, 0x40000040, RZ, P0, !PT ;  /* 0x4000004008087810 */ /* 0x000fe200007fe4ff */
[----:B------:R-:W-:Y:S01]  /*2ff0*/  VIADD R15, R20, 0x178 ;  /* 0x00000178140f7836 */ /* 0x000fe20000000000 */
[----:B------:R-:W-:Y:S01]  /*3000*/  IADD3 R3, P0, R14, 0x2, RZ ;  /* 0x000000020e037810 */ /* 0x000fe20007f1e0ff */
[----:B------:R-:W-:Y:S01]  /*3010*/  VIADD R17, R20, 0x198 ;  /* 0x0000019814117836 */ /* 0x000fe20000000000 */
[----:B------:R-:W-:Y:S01]  /*3020*/  LOP3.LUT R4, R168, 0x1f, RZ, 0xc0, !PT ;  /* 0x0000001fa8047812 */ /* 0x000fe200078ec0ff */
[----:B0-----:R-:W-:Y:S01]  /*3030*/  IMAD.MOV.U32 R13, RZ, RZ, R6 ;  /* 0x000000ffff0d7224 */ /* 0x001fe200078e0006 */
[----:B------:R0:W-:Y:S01]  /*3040*/  STL [R1+0x594], R7 ;  /* 0x0005940701007387 */ /* 0x0001e20000100800 */
[----:B------:R-:W-:Y:S01]  /*3050*/  IMAD.MOV.U32 R12, RZ, RZ, R7 ;  /* 0x000000ffff0c7224 */ /* 0x000fe200078e0007 */
[----:B------:R-:W3:Y:S01]  /*3060*/  LDC.64 R40, c[0x0][0x220] ;  /* 0x00008800ff287b82 */ /* 0x000ee20000000a00 */
[----:B------:R-:W-:Y:S01]  /*3070*/  R2UR UR5, R8 ;  /* 0x00000000080572ca */ /* 0x000fe200000e0000 */
[----:B------:R4:W-:Y:S01]  /*3080*/  STL [R1+0x598], R14 ;  /* 0x0005980e01007387 */ /* 0x0009e20000100800 */
[----:B------:R-:W-:Y:S01]  /*3090*/  R2UR UR6, R3 ;  /* 0x00000000030672ca */ /* 0x000fe200000e0000 */
[----:B------:R-:W-:Y:S01]  /*30a0*/  IMAD R3, R170, R13, RZ ;  /* 0x0000000daa037224 */ /* 0x000fe200078e02ff */
[----:B------:R-:W-:Y:S01]  /*30b0*/  R2UR UR4, R10 ;  /* 0x000000000a0472ca */ /* 0x000fe200000e0000 */
[----:B------:R-:W-:Y:S01]  /*30c0*/  IMAD R8, R4, R12, RZ ;  /* 0x0000000c04087224 */ /* 0x000fe200078e02ff */
[----:B------:R-:W-:Y:S01]  /*30d0*/  LOP3.LUT R5, R168, 0x3f, RZ, 0xc0, !PT ;  /* 0x0000003fa8057812 */ /* 0x000fe200078ec0ff */
[----:B0-----:R-:W0:Y:S01]  /*30e0*/  LDC.64 R6, c[0x0][0x250] ;  /* 0x00009400ff067b82 */ /* 0x001e220000000a00 */
[----:B------:R-:W-:Y:S01]  /*30f0*/  IMAD.MOV.U32 R12, RZ, RZ, RZ ;  /* 0x000000ffff0c7224 */ /* 0x000fe200078e00ff */
[----:B------:R-:W-:Y:S01]  /*3100*/  CS2R R48, SRZ ;  /* 0x0000000000307805 */ /* 0x000fe2000001ff00 */
[C---:B------:R-:W-:Y:S01]  /*3110*/  IMAD.SHL.U32 R9, R3.reuse, 0x2, RZ ;  /* 0x0000000203097824 */ /* 0x040fe200078e00ff */
[----:B------:R-:W-:Y:S01]  /*3120*/  CS2R R50, SRZ ;  /* 0x0000000000327805 */ /* 0x000fe2000001ff00 */
[----:B------:R-:W-:Y:S01]  /*3130*/  IMAD.SHL.U32 R10, R8, 0x2, RZ ;  /* 0x00000002080a7824 */ /* 0x000fe200078e00ff */
[----:B------:R-:W-:Y:S01]  /*3140*/  IADD3.X R12, R12, 0x40000040, RZ, P0, !PT ;  /* 0x400000400c0c7810 */ /* 0x000fe200007fe4ff */
[----:B-1----:R-:W-:Y:S01]  /*3150*/  IMAD R2, R2, R11, RZ ;  /* 0x0000000b02027224 */ /* 0x002fe200078e02ff */
[----:B------:R-:W1:Y:S01]  /*3160*/  LDC R43, c[0x0][0x268] ;  /* 0x00009a00ff2b7b82 */ /* 0x000e620000000800 */
[----:B------:R-:W-:Y:S01]  /*3170*/  IMAD.HI R4, R3, 0x2, RZ ;  /* 0x0000000203047827 */ /* 0x000fe200078e02ff */
[----:B------:R-:W-:Y:S01]  /*3180*/  R2UR UR7, R12 ;  /* 0x000000000c0772ca */ /* 0x000fe200000e0000 */
[----:B------:R-:W-:Y:S01]  /*3190*/  UIADD3.64 UR10, UR4, 0x100, URZ ;  /* 0x00000100040a7897 */ /* 0x000fe2000fffe03f */
[----:B------:R-:W-:Y:S01]  /*31a0*/  CS2R R52, SRZ ;  /* 0x0000000000347805 */ /* 0x000fe2000001ff00 */
[----:B------:R-:W-:Y:S01]  /*31b0*/  IMAD.HI R8, R8, 0x2, RZ ;  /* 0x0000000208087827 */ /* 0x000fe200078e02ff */
[----:B------:R-:W-:Y:S01]  /*31c0*/  UIADD3.64 UR10, UR4, 0x200, URZ ;  /* 0x00000200040a7897 */ /* 0x000fe2000fffe03f */
[----:B------:R-:W-:-:S02]  /*31d0*/  CS2R R54, SRZ ;  /* 0x0000000000367805 */ /* 0x000fc4000001ff00 */
[----:B---3--:R-:W-:Y:S01]  /*31e0*/  IADD3 R39, P1, P2, R10, R40, R9 ;  /* 0x000000280a277210 */ /* 0x008fe20007a3e009 */
[----:B------:R-:W-:Y:S01]  /*31f0*/  IMAD R3, R11, 0x100, R2 ;  /* 0x000001000b037824 */ /* 0x000fe200078e0202 */
[----:B------:R-:W-:Y:S01]  /*3200*/  UIADD3.64 UR10, UR4, 0x300, URZ ;  /* 0x00000300040a7897 */ /* 0x000fe2000fffe03f */
[----:B------:R-:W-:Y:S01]  /*3210*/  VIADD R9, R20, 0x98 ;  /* 0x0000009814097836 */ /* 0x000fe20000000000 */
[----:B------:R-:W-:Y:S01]  /*3220*/  IADD3.X R41, R8, R41, R4, P1, P2 ;  /* 0x0000002908297210 */ /* 0x000fe20000fe4404 */
[C---:B------:R-:W-:Y:S01]  /*3230*/  VIADD R8, R20.reuse, 0x78 ;  /* 0x0000007814087836 */ /* 0x040fe20000000000 */
[----:B------:R-:W-:Y:S01]  /*3240*/  SHF.R.U32.HI R4, RZ, 0x5, R168 ;  /* 0x00000005ff047819 */ /* 0x000fe200000116a8 */
[----:B------:R-:W-:Y:S01]  /*3250*/  VIADD R11, R20, 0xd8 ;  /* 0x000000d8140b7836 */ /* 0x000fe20000000000 */
[----:B------:R-:W-:Y:S01]  /*3260*/  UIADD3.64 UR10, UR4, 0x400, URZ ;  /* 0x00000400040a7897 */ /* 0x000fe2000fffe03f */
[----:B0-----:R-:W-:Y:S01]  /*3270*/  IMAD R6, R170, R6, RZ ;  /* 0x00000006aa067224 */ /* 0x001fe200078e02ff */
[----:B------:R-:W-:Y:S01]  /*3280*/  UIADD3.64 UR10, UR4, 0x500, URZ ;  /* 0x00000500040a7897 */ /* 0x000fe2000fffe03f */
[C---:B------:R-:W-:Y:S01]  /*3290*/  VIADD R10, R20.reuse, 0xb8 ;  /* 0x000000b8140a7836 */ /* 0x040fe20000000000 */
[----:B------:R-:W-:Y:S01]  /*32a0*/  UIADD3.64 UR10, UR4, 0x600, URZ ;  /* 0x00000600040a7897 */ /* 0x000fe2000fffe03f */
[----:B------:R-:W-:Y:S01]  /*32b0*/  VIADD R12, R20, 0xf8 ;  /* 0x000000f8140c7836 */ /* 0x000fe20000000000 */
[----:B--2---:R-:W-:Y:S01]  /*32c0*/  LEA R196, P0, R6, R196, 0x1 ;  /* 0x000000c406c47211 */ /* 0x004fe200078008ff */
[----:B------:R-:W-:Y:S01]  /*32d0*/  VIADD R13, R20, 0x118 ;  /* 0x00000118140d7836 */ /* 0x000fe20000000000 */
[----:B------:R-:W-:Y:S01]  /*32e0*/  UIADD3.64 UR10, UR4, 0x700, URZ ;  /* 0x00000700040a7897 */ /* 0x000fe2000fffe03f */
[----:B-1----:R-:W-:Y:S01]  /*32f0*/  IMAD R26, R8, R43, RZ ;  /* 0x0000002b081a7224 */ /* 0x002fe200078e02ff */
[----:B------:R-:W-:Y:S01]  /*3300*/  LEA.HI.X.SX32 R6, R6, R197, 0x1, P0 ;  /* 0x000000c506067211 */ /* 0x000fe200000f0eff */
[-C--:B------:R-:W-:Y:S01]  /*3310*/  IMAD R27, R9, R43.reuse, RZ ;  /* 0x0000002b091b7224 */ /* 0x080fe200078e02ff */
[-C--:B------:R-:W-:Y:S01]  /*3320*/  LEA R194, P0, R2, R196.reuse, 0x1 ;  /* 0x000000c402c27211 */ /* 0x080fe200078008ff */
[-C--:B------:R-:W-:Y:S01]  /*3330*/  IMAD R29, R11, R43.reuse, RZ ;  /* 0x0000002b0b1d7224 */ /* 0x080fe200078e02ff */
[C---:B------:R-:W-:Y:S01]  /*3340*/  LEA R196, P1, R3.reuse, R196, 0x1 ;  /* 0x000000c403c47211 */ /* 0x040fe200078208ff */
[-C--:B------:R-:W-:Y:S01]  /*3350*/  IMAD R28, R10, R43.reuse, RZ ;  /* 0x0000002b0a1c7224 */ /* 0x080fe200078e02ff */
[-C--:B------:R-:W-:Y:S01]  /*3360*/  LEA.HI.X.SX32 R195, R2, R6.reuse, 0x1, P0 ;  /* 0x0000000602c37211 */ /* 0x080fe200000f0eff */
[----:B------:R-:W-:Y:S01]  /*3370*/  IMAD R30, R12, R43, RZ ;  /* 0x0000002b0c1e7224 */ /* 0x000fe200078e02ff */
[----:B------:R-:W-:Y:S01]  /*3380*/  SGXT.U32 R2, R4, 0x3 ;  /* 0x000000030402781a */ /* 0x000fe20000000000 */
[C---:B------:R-:W-:Y:S01]  /*3390*/  VIADD R4, R20.reuse, 0x38 ;  /* 0x0000003814047836 */ /* 0x040fe20000000000 */
[----:B------:R-:W-:Y:S01]  /*33a0*/  LEA.HI.X.SX32 R197, R3, R6, 0x1, P1 ;  /* 0x0000000603c57211 */ /* 0x000fe200008f0eff */
[----:B------:R-:W-:Y:S01]  /*33b0*/  VIADD R3, R20, 0x18 ;  /* 0x0000001814037836 */ /* 0x000fe20000000000 */
[----:B------:R-:W-:Y:S01]  /*33c0*/  LEA R174, P6, R26, R39, 0x1 ;  /* 0x000000271aae7211 */ /* 0x000fe200078c08ff */
[----:B------:R-:W-:Y:S01]  /*33d0*/  IMAD R21, R2, R43, RZ ;  /* 0x0000002b02157224 */ /* 0x000fe200078e02ff */
[----:B------:R-:W-:Y:S01]  /*33e0*/  LEA R172, P5, R27, R39, 0x1 ;  /* 0x000000271bac7211 */ /* 0x000fe200078a08ff */
[----:B------:R-:W-:Y:S01]  /*33f0*/  IMAD R23, R3, R43, RZ ;  /* 0x0000002b03177224 */ /* 0x000fe200078e02ff */
[----:B------:R-:W-:Y:S01]  /*3400*/  LEA.HI.X.SX32 R175, R26, R41, 0x1, P6 ;  /* 0x000000291aaf7211 */ /* 0x000fe200030f0eff */
[----:B------:R-:W-:Y:S01]  /*3410*/  IMAD R22, R43, 0x8, R21 ;  /* 0x000000082b167824 */ /* 0x000fe200078e0215 */
[-C--:B------:R-:W-:Y:S01]  /*3420*/  LEA R170, P4, R21, R39.reuse, 0x1 ;  /* 0x0000002715aa7211 */ /* 0x080fe200078808ff */
[----:B------:R-:W-:Y:S01]  /*3430*/  VIADD R6, R20, 0x58 ;  /* 0x0000005814067836 */ /* 0x000fe20000000000 */
[-C--:B------:R-:W-:Y:S01]  /*3440*/  LEA R168, P2, R23, R39.reuse, 0x1 ;  /* 0x0000002717a87211 */ /* 0x080fe200078408ff */
[----:B------:R-:W-:Y:S01]  /*3450*/  IMAD R3, R43, 0x8, R22 ;  /* 0x000000082b037824 */ /* 0x000fe200078e0216 */
[----:B------:R-:W-:Y:S01]  /*3460*/  LEA R182, P3, R22, R39, 0x1 ;  /* 0x0000002716b67211 */ /* 0x000fe200078608ff */
[----:B------:R-:W-:Y:S01]  /*3470*/  IMAD R24, R4, R43, RZ ;  /* 0x0000002b04187224 */ /* 0x000fe200078e02ff */
[----:B------:R-:W-:Y:S01]  /*3480*/  LEA.HI.X.SX32 R171, R21, R41, 0x1, P4 ;  /* 0x0000002915ab7211 */ /* 0x000fe200020f0eff */
[----:B------:R-:W-:Y:S01]  /*3490*/  IMAD R25, R6, R43, RZ ;  /* 0x0000002b06197224 */ /* 0x000fe200078e02ff */
[----:B------:R-:W-:Y:S01]  /*34a0*/  LEA.HI.X.SX32 R183, R22, R41, 0x1, P3 ;  /* 0x0000002916b77211 */ /* 0x000fe200018f0eff */
[----:B------:R-:W-:Y:S01]  /*34b0*/  IMAD R4, R43, 0x10, R3 ;  /* 0x000000102b047824 */ /* 0x000fe200078e0203 */
[----:B------:R-:W-:Y:S01]  /*34c0*/  LEA R180, P1, R24, R39, 0x1 ;  /* 0x0000002718b47211 */ /* 0x000fe200078208ff */
[----:B------:R-:W-:Y:S01]  /*34d0*/  IMAD R31, R13, R43, RZ ;  /* 0x0000002b0d1f7224 */ /* 0x000fe200078e02ff */
[----:B------:R-:W-:Y:S01]  /*34e0*/  LEA.HI.X.SX32 R169, R23, R41, 0x1, P2 ;  /* 0x0000002917a97211 */ /* 0x000fe200010f0eff */
[----:B------:R-:W-:Y:S01]  /*34f0*/  IMAD R6, R43, 0x8, R4 ;  /* 0x000000082b067824 */ /* 0x000fe200078e0204 */
[----:B------:R-:W-:Y:S01]  /*3500*/  LEA R178, P0, R25, R39, 0x1 ;  /* 0x0000002719b27211 */ /* 0x000fe200078008ff */
[----:B------:R-:W-:Y:S01]  /*3510*/  VIADD R2, R20, 0x158 ;  /* 0x0000015814027836 */ /* 0x000fe20000000000 */
[----:B------:R0:W-:Y:S01]  /*3520*/  STL.64 [R1+0x208], R170 ;  /* 0x000208aa01007387 */ /* 0x0001e20000100a00 */
[----:B------:R-:W-:Y:S01]  /*3530*/  IMAD R36, R18, R43, RZ ;  /* 0x0000002b12247224 */ /* 0x000fe200078e02ff */
[----:B------:R-:W-:Y:S01]  /*3540*/  LEA R18, P3, R29, R39, 0x1 ;  /* 0x000000271d127211 */ /* 0x000fe200078608ff */
[----:B----4-:R-:W-:Y:S01]  /*3550*/  VIADD R14, R20, 0x138 ;  /* 0x00000138140e7836 */ /* 0x010fe20000000000 */
[----:B------:R-:W-:Y:S01]  /*3560*/  STL.64 [R1+0x200], R182 ;  /* 0x000200b601007387 */ /* 0x000fe20000100a00 */
[----:B------:R-:W-:Y:S01]  /*3570*/  IMAD R8, R43, 0x8, R6 ;  /* 0x000000082b087824 */ /* 0x000fe200078e0206 */
[----:B------:R-:W-:Y:S01]  /*3580*/  LEA.HI.X.SX32 R181, R24, R41, 0x1, P1 ;  /* 0x0000002918b57211 */ /* 0x000fe200008f0eff */
[----:B------:R-:W-:Y:S01]  /*3590*/  IMAD R33, R2, R43, RZ ;  /* 0x0000002b02217224 */ /* 0x000fe200078e02ff */
[----:B------:R1:W-:Y:S01]  /*35a0*/  STL.64 [R1+0x1f0], R168 ;  /* 0x0001f0a801007387 */ /* 0x0003e20000100a00 */
[----:B------:R-:W-:Y:S01]  /*35b0*/  LEA.HI.X.SX32 R179, R25, R41, 0x1, P0 ;  /* 0x0000002919b37211 */ /* 0x000fe200000f0eff */
[----:B------:R-:W-:Y:S01]  /*35c0*/  IMAD R37, R19, R43, RZ ;  /* 0x0000002b13257224 */ /* 0x000fe200078e02ff */
[-C--:B------:R-:W-:Y:S01]  /*35d0*/  LEA R22, P1, R31, R39.reuse, 0x1 ;  /* 0x000000271f167211 */ /* 0x080fe200078208ff */
[----:B------:R-:W-:Y:S01]  /*35e0*/  VIADD R20, R20, 0x1f8 ;  /* 0x000001f814147836 */ /* 0x000fe20000000000 */
[----:B0-----:R-:W-:Y:S01]  /*35f0*/  LEA R170, P4, R28, R39, 0x1 ;  /* 0x000000271caa7211 */ /* 0x001fe200078808ff */
[----:B------:R-:W-:Y:S01]  /*3600*/  IMAD R32, R14, R43, RZ ;  /* 0x0000002b0e207224 */ /* 0x000fe200078e02ff */
[-C--:B------:R-:W-:Y:S01]  /*3610*/  LEA.HI.X.SX32 R173, R27, R41.reuse, 0x1, P5 ;  /* 0x000000291bad7211 */ /* 0x080fe200028f0eff */
[----:B------:R-:W-:Y:S01]  /*3620*/  IMAD R2, R43, 0x10, R8 ;  /* 0x000000102b027824 */ /* 0x000fe200078e0208 */
[-C--:B------:R-:W-:Y:S01]  /*3630*/  LEA.HI.X.SX32 R19, R29, R41.reuse, 0x1, P3 ;  /* 0x000000291d137211 */ /* 0x080fe200018f0eff */
[----:B------:R-:W-:Y:S01]  /*3640*/  STL.64 [R1+0x1d0], R180 ;  /* 0x0001d0b401007387 */ /* 0x000fe20000100a00 */
[----:B------:R-:W-:Y:S01]  /*3650*/  LEA.HI.X.SX32 R171, R28, R41, 0x1, P4 ;  /* 0x000000291cab7211 */ /* 0x000fe200020f0eff */
[----:B------:R-:W-:Y:S01]  /*3660*/  IMAD R34, R15, R43, RZ ;  /* 0x0000002b0f227224 */ /* 0x000fe200078e02ff */
[----:B-1----:R-:W-:Y:S01]  /*3670*/  LEA R168, P2, R30, R39, 0x1 ;  /* 0x000000271ea87211 */ /* 0x002fe200078408ff */
[----:B------:R0:W-:Y:S01]  /*3680*/  STL.64 [R1+0x1b0], R178 ;  /* 0x0001b0b201007387 */ /* 0x0001e20000100a00 */
[----:B------:R-:W-:Y:S01]  /*3690*/  IMAD R35, R17, R43, RZ ;  /* 0x0000002b11237224 */ /* 0x000fe200078e02ff */
[----:B------:R-:W-:Y:S01]  /*36a0*/  LEA.HI.X.SX32 R23, R31, R41, 0x1, P1 ;  /* 0x000000291f177211 */ /* 0x000fe200008f0eff */
[----:B------:R-:W-:Y:S01]  /*36b0*/  IMAD R38, R20, R43, RZ ;  /* 0x0000002b14267224 */ /* 0x000fe200078e02ff */
[----:B------:R-:W-:Y:S01]  /*36c0*/  LEA.HI.X.SX32 R169, R30, R41, 0x1, P2 ;  /* 0x000000291ea97211 */ /* 0x000fe200010f0eff */
[----:B------:R1:W-:Y:S01]  /*36d0*/  STL.64 [R1+0x190], R174 ;  /* 0x000190ae01007387 */ /* 0x0003e20000100a00 */
[C---:B------:R-:W-:Y:S01]  /*36e0*/  IMAD R9, R43.reuse, 0x8, R2 ;  /* 0x000000082b097824 */ /* 0x040fe200078e0202 */
[----:B------:R-:W-:Y:S01]  /*36f0*/  LEA R20, P0, R32, R39, 0x1 ;  /* 0x0000002720147211 */ /* 0x000fe200078008ff */
[----:B------:R-:W-:Y:S01]  /*3700*/  IMAD R5, R152, 0x20, R5 ;  /* 0x0000002098057824 */ /* 0x000fe200078e0205 */
[----:B------:R2:W-:Y:S01]  /*3710*/  STL.64 [R1+0x170], R172 ;  /* 0x000170ac01007387 */ /* 0x0005e20000100a00 */
[----:B------:R-:W-:Y:S01]  /*3720*/  IMAD R10, R43, 0x8, R9 ;  /* 0x000000082b0a7824 */ /* 0x000fe200078e0209 */
[----:B------:R-:W-:Y:S01]  /*3730*/  LEA.HI.X.SX32 R21, R32, R41, 0x1, P0 ;  /* 0x0000002920157211 */ /* 0x000fe200000f0eff */
[----:B------:R-:W-:Y:S01]  /*3740*/  IMAD R152, R7, 0xb, RZ ;  /* 0x0000000b07987824 */ /* 0x000fe200078e02ff */
[----:B------:R-:W-:Y:S01]  /*3750*/  STL.64 [R1+0x130], R18 ;  /* 0x0001301201007387 */ /* 0x000fe20000100a00 */
[-C--:B0-----:R-:W-:Y:S01]  /*3760*/  LEA R178, P6, R33, R39.reuse, 0x1 ;  /* 0x0000002721b27211 */ /* 0x081fe200078c08ff */
[C---:B------:R-:W-:Y:S01]  /*3770*/  IMAD R11, R43.reuse, 0x10, R10 ;  /* 0x000000102b0b7824 */ /* 0x040fe200078e020a */
[----:B------:R-:W-:Y:S01]  /*3780*/  UIADD3.64 UR10, UR4, 0x800, URZ ;  /* 0x00000800040a7897 */ /* 0x000fe2000fffe03f */
[----:B------:R0:W-:Y:S01]  /*3790*/  STL.64 [R1+0x150], R170 ;  /* 0x000150aa01007387 */ /* 0x0001e20000100a00 */
[C---:B-1----:R-:W-:Y:S01]  /*37a0*/  LEA R174, P5, R34.reuse, R39, 0x1 ;  /* 0x0000002722ae7211 */ /* 0x042fe200078a08ff */
[----:B------:R-:W-:Y:S01]  /*37b0*/  IMAD R12, R43, 0x8, R11 ;  /* 0x000000082b0c7824 */ /* 0x000fe200078e020b */
[----:B------:R-:W-:Y:S01]  /*37c0*/  LEA.HI.X.SX32 R179, R33, R41, 0x1, P6 ;  /* 0x0000002921b37211 */ /* 0x000fe200030f0eff */
[----:B------:R1:W-:Y:S01]  /*37d0*/  STL.64 [R1+0x110], R168 ;  /* 0x000110a801007387 */ /* 0x0003e20000100a00 */
[----:B--2---:R-:W-:Y:S01]  /*37e0*/  LEA R172, P4, R35, R39, 0x1 ;  /* 0x0000002723ac7211 */ /* 0x004fe200078808ff */
[----:B------:R-:W-:Y:S01]  /*37f0*/  IMAD R13, R43, 0x8, R12 ;  /* 0x000000082b0d7824 */ /* 0x000fe200078e020c */
[-C--:B------:R-:W-:Y:S01]  /*3800*/  LEA.HI.X.SX32 R175, R34, R41.reuse, 0x1, P5 ;  /* 0x0000002922af7211 */ /* 0x080fe200028f0eff */
[----:B------:R2:W-:Y:S01]  /*3810*/  STL.64 [R1+0xf0], R22 ;  /* 0x0000f01601007387 */ /* 0x0005e20000100a00 */
[----:B------:R-:W-:Y:S01]  /*3820*/  LEA.HI.X.SX32 R173, R35, R41, 0x1, P4 ;  /* 0x0000002923ad7211 */ /* 0x000fe200020f0eff */
[C---:B------:R-:W-:Y:S01]  /*3830*/  IMAD R14, R43.reuse, 0x10, R13 ;  /* 0x000000102b0e7824 */ /* 0x040fe200078e020d */
[----:B------:R-:W-:Y:S01]  /*3840*/  UIADD3.64 UR10, UR4, 0x900, URZ ;  /* 0x00000900040a7897 */ /* 0x000fe2000fffe03f */
[CC--:B0-----:R-:W-:Y:S01]  /*3850*/  LEA R170, P3, R36.reuse, R39.reuse, 0x1 ;  /* 0x0000002724aa7211 */ /* 0x0c1fe200078608ff */
[----:B------:R0:W-:Y:S01]  /*3860*/  STL.64 [R1+0xd0], R20 ;  /* 0x0000d01401007387 */ /* 0x0001e20000100a00 */
[----:B------:R-:W-:Y:S01]  /*3870*/  IMAD R15, R43, 0x8, R14 ;  /* 0x000000082b0f7824 */ /* 0x000fe200078e020e */
[----:B------:R-:W-:Y:S01]  /*3880*/  UIADD3.64 UR10, UR6, 0x2, URZ ;  /* 0x00000002060a7897 */ /* 0x000fe2000fffe03f */
[----:B-1----:R-:W-:Y:S01]  /*3890*/  LEA R168, P2, R37, R39, 0x1 ;  /* 0x0000002725a87211 */ /* 0x002fe200078408ff */
[----:B------:R-:W-:Y:S01]  /*38a0*/  STL.64 [R1+0xb0], R178 ;  /* 0x0000b0b201007387 */ /* 0x000fe20000100a00 */
[----:B------:R-:W-:Y:S01]  /*38b0*/  LEA.HI.X.SX32 R171, R36, R41, 0x1, P3 ;  /* 0x0000002924ab7211 */ /* 0x000fe200018f0eff */
[----:B------:R-:W-:Y:S01]  /*38c0*/  IMAD R17, R43, 0x8, R15 ;  /* 0x000000082b117824 */ /* 0x000fe200078e020f */
[C---:B--2---:R-:W-:Y:S01]  /*38d0*/  LEA R22, P1, R38.reuse, R39, 0x1 ;  /* 0x0000002726167211 */ /* 0x044fe200078208ff */
[----:B------:R-:W-:Y:S01]  /*38e0*/  STL.64 [R1+0x90], R174 ;  /* 0x000090ae01007387 */ /* 0x000fe20000100a00 */
[-C--:B------:R-:W-:Y:S01]  /*38f0*/  LEA.HI.X.SX32 R169, R37, R41.reuse, 0x1, P2 ;  /* 0x0000002925a97211 */ /* 0x080fe200010f0eff */
[----:B------:R-:W-:Y:S01]  /*3900*/  IMAD R18, R43, 0x10, R17 ;  /* 0x000000102b127824 */ /* 0x000fe200078e0211 */
[----:B------:R-:W-:Y:S01]  /*3910*/  LEA.HI.X.SX32 R23, R38, R41, 0x1, P1 ;  /* 0x0000002926177211 */ /* 0x000fe200008f0eff */
[----:B------:R1:W-:Y:S01]  /*3920*/  STL.64 [R1+0x70], R172 ;  /* 0x000070ac01007387 */ /* 0x0003e20000100a00 */
[----:B------:R-:W-:Y:S01]  /*3930*/  IMAD R153, R7, 0xc, RZ ;  /* 0x0000000c07997824 */ /* 0x000fe200078e02ff */
[----:B------:R-:W-:Y:S01]  /*3940*/  UIADD3.64 UR14, UR6, 0x4, URZ ;  /* 0x00000004060e7897 */ /* 0x000fe2000fffe03f */
[----:B------:R-:W-:Y:S01]  /*3950*/  IMAD R19, R43, 0x8, R18 ;  /* 0x000000082b137824 */ /* 0x000fe200078e0212 */
[----:B------:R2:W-:Y:S01]  /*3960*/  STL.64 [R1+0x10], R22 ;  /* 0x0000101601007387 */ /* 0x0005e20000100a00 */
[----:B------:R-:W-:Y:S01]  /*3970*/  IMAD R154, R7, 0xd, RZ ;  /* 0x0000000d079a7824 */ /* 0x000fe200078e02ff */
[----:B------:R-:W-:Y:S01]  /*3980*/  UIADD3.64 UR18, UR6, 0xfe, URZ ;  /* 0x000000fe06127897 */ /* 0x000fe2000fffe03f */
[----:B0-----:R-:W-:Y:S01]  /*3990*/  IMAD R20, R43, 0x8, R19 ;  /* 0x000000082b147824 */ /* 0x001fe200078e0213 */
[----:B------:R0:W-:Y:S01]  /*39a0*/  STL.64 [R1+0x50], R170 ;  /* 0x000050aa01007387 */ /* 0x0001e20000100a00 */
[----:B------:R-:W-:Y:S01]  /*39b0*/  IMAD R155, R7, 0xe, RZ ;  /* 0x0000000e079b7824 */ /* 0x000fe200078e02ff */
[----:B------:R-:W-:Y:S01]  /*39c0*/  UIADD3.64 UR58, UR6, 0x7e, URZ ;  /* 0x0000007e063a7897 */ /* 0x000fe2000fffe03f */
[----:B------:R-:W-:Y:S01]  /*39d0*/  IMAD R21, R43, 0x10, R20 ;  /* 0x000000102b157824 */ /* 0x000fe200078e0214 */
[----:B-1----:R-:W-:Y:S01]  /*39e0*/  LEA R172, P0, R3, R39, 0x1 ;  /* 0x0000002703ac7211 */ /* 0x002fe200078008ff */
[----:B------:R1:W-:Y:S01]  /*39f0*/  STL.64 [R1+0x30], R168 ;  /* 0x000030a801007387 */ /* 0x0003e20000100a00 */
[----:B------:R-:W-:Y:S01]  /*3a00*/  IMAD R156, R7, 0xf, RZ ;  /* 0x0000000f079c7824 */ /* 0x000fe200078e02ff */
[----:B------:R-:W-:Y:S01]  /*3a10*/  UIADD3.64 UR8, UR4, 0x80, URZ ;  /* 0x0000008004087897 */ /* 0x000fe2000fffe03f */
[----:B------:R-:W-:Y:S01]  /*3a20*/  LEA.HI.X.SX32 R173, R3, R41, 0x1, P0 ;  /* 0x0000002903ad7211 */ /* 0x000fe200000f0eff */
[----:B--2---:R-:W-:Y:S01]  /*3a30*/  IMAD R22, R43, 0x8, R21 ;  /* 0x000000082b167824 */ /* 0x004fe200078e0215 */
[----:B------:R-:W-:Y:S01]  /*3a40*/  UIADD3.64 UR8, UR4, 0x180, URZ ;  /* 0x0000018004087897 */ /* 0x000fe2000fffe03f */
[----:B------:R-:W-:Y:S01]  /*3a50*/  IMAD.SHL.U32 R157, R7, 0x10, RZ ;  /* 0x00000010079d7824 */ /* 0x000fe200078e00ff */
[C---:B0-----:R-:W-:Y:S01]  /*3a60*/  LEA R170, P1, R4.reuse, R39, 0x1 ;  /* 0x0000002704aa7211 */ /* 0x041fe200078208ff */
[----:B------:R0:W-:Y:S01]  /*3a70*/  STL.64 [R1+0x1f8], R172 ;  /* 0x0001f8ac01007387 */ /* 0x0001e20000100a00 */
[----:B------:R-:W-:Y:S01]  /*3a80*/  IMAD R23, R43, 0x8, R22 ;  /* 0x000000082b177824 */ /* 0x000fe200078e0216 */
[----:B------:R-:W-:Y:S01]  /*3a90*/  UIADD3.64 UR8, UR4, 0x280, URZ ;  /* 0x0000028004087897 */ /* 0x000fe2000fffe03f */
[----:B------:R-:W-:Y:S01]  /*3aa0*/  LEA.HI.X.SX32 R171, R4, R41, 0x1, P1 ;  /* 0x0000002904ab7211 */ /* 0x000fe200008f0eff */
[----:B------:R-:W-:Y:S01]  /*3ab0*/  IMAD R158, R7, 0x11, RZ ;  /* 0x00000011079e7824 */ /* 0x000fe200078e02ff */
[C---:B-1----:R-:W-:Y:S01]  /*3ac0*/  LEA R168, P2, R6.reuse, R39, 0x1 ;  /* 0x0000002706a87211 */ /* 0x042fe200078408ff */
[C---:B------:R-:W-:Y:S01]  /*3ad0*/  IMAD R3, R43.reuse, 0x10, R23 ;  /* 0x000000102b037824 */ /* 0x040fe200078e0217 */
[----:B------:R-:W-:Y:S01]  /*3ae0*/  UIADD3.64 UR8, UR4, 0x380, URZ ;  /* 0x0000038004087897 */ /* 0x000fe2000fffe03f */
[----:B------:R1:W-:Y:S01]  /*3af0*/  STL.64 [R1+0x1e8], R170 ;  /* 0x0001e8aa01007387 */ /* 0x0003e20000100a00 */
[----:B------:R-:W-:Y:S01]  /*3b00*/  LEA.HI.X.SX32 R169, R6, R41, 0x1, P2 ;  /* 0x0000002906a97211 */ /* 0x000fe200010f0eff */
[----:B------:R-:W-:Y:S01]  /*3b10*/  IMAD R4, R43, 0x8, R3 ;  /* 0x000000082b047824 */ /* 0x000fe200078e0203 */
[----:B------:R-:W-:Y:S01]  /*3b20*/  UIADD3.64 UR8, UR4, 0x480, URZ ;  /* 0x0000048004087897 */ /* 0x000fe2000fffe03f */
[C---:B0-----:R-:W-:Y:S01]  /*3b30*/  LEA R172, P0, R8.reuse, R39, 0x1 ;  /* 0x0000002708ac7211 */ /* 0x041fe200078008ff */
[C---:B------:R-:W-:Y:S01]  /*3b40*/  IMAD R159, R7.reuse, 0x12, RZ ;  /* 0x00000012079f7824 */ /* 0x040fe200078e02ff */
[----:B------:R0:W-:Y:S01]  /*3b50*/  STL.64 [R1+0x1e0], R168 ;  /* 0x0001e0a801007387 */ /* 0x0001e20000100a00 */
[C---:B------:R-:W-:Y:S01]  /*3b60*/  IMAD R160, R7.reuse, 0x13, RZ ;  /* 0x0000001307a07824 */ /* 0x040fe200078e02ff */
[----:B------:R-:W-:Y:S01]  /*3b70*/  LEA.HI.X.SX32 R173, R8, R41, 0x1, P0 ;  /* 0x0000002908ad7211 */ /* 0x000fe200000f0eff */
[C---:B------:R-:W-:Y:S01]  /*3b80*/  IMAD R161, R7.reuse, 0x14, RZ ;  /* 0x0000001407a17824 */ /* 0x040fe200078e02ff */
[----:B------:R-:W-:Y:S01]  /*3b90*/  UIADD3.64 UR8, UR4, 0x580, URZ ;  /* 0x0000058004087897 */ /* 0x000fe2000fffe03f */
[C---:B------:R-:W-:Y:S01]  /*3ba0*/  IMAD R162, R7.reuse, 0x15, RZ ;  /* 0x0000001507a27824 */ /* 0x040fe200078e02ff */
[----:B-1----:R-:W-:Y:S01]  /*3bb0*/  LEA R170, P1, R2, R39, 0x1 ;  /* 0x0000002702aa7211 */ /* 0x002fe200078208ff */
[----:B------:R1:W-:Y:S01]  /*3bc0*/  STL.64 [R1+0x1d8], R172 ;  /* 0x0001d8ac01007387 */ /* 0x0003e20000100a00 */
[----:B------:R-:W-:Y:S01]  /*3bd0*/  IMAD R163, R7, 0x16, RZ ;  /* 0x0000001607a37824 */ /* 0x000fe200078e02ff */
[----:B------:R-:W-:-:S02]  /*3be0*/  CS2R R24, SRZ ;  /* 0x0000000000187805 */ /* 0x000fc4000001ff00 */
[----:B------:R-:W-:Y:S01]  /*3bf0*/  LEA.HI.X.SX32 R171, R2, R41, 0x1, P1 ;  /* 0x0000002902ab7211 */ /* 0x000fe200008f0eff */
[----:B------:R-:W-:Y:S01]  /*3c00*/  IMAD R2, R43, 0x8, R4 ;  /* 0x000000082b027824 */ /* 0x000fe200078e0204 */
[----:B0-----:R-:W-:Y:S01]  /*3c10*/  LEA R168, P2, R9, R39, 0x1 ;  /* 0x0000002709a87211 */ /* 0x001fe200078408ff */
[----:B------:R-:W-:Y:S01]  /*3c20*/  IMAD R164, R7, 0x17, RZ ;  /* 0x0000001707a47824 */ /* 0x000fe200078e02ff */
[----:B------:R-:W-:Y:S01]  /*3c30*/  CS2R R26, SRZ ;  /* 0x00000000001a7805 */ /* 0x000fe2000001ff00 */
[----:B------:R0:W-:Y:S01]  /*3c40*/  STL.64 [R1+0x1c8], R170 ;  /* 0x0001c8aa01007387 */ /* 0x0001e20000100a00 */
[----:B------:R-:W-:Y:S01]  /*3c50*/  LEA.HI.X.SX32 R169, R9, R41, 0x1, P2 ;  /* 0x0000002909a97211 */ /* 0x000fe200010f0eff */
[----:B------:R-:W-:Y:S01]  /*3c60*/  IMAD R6, R43, 0x10, R2 ;  /* 0x000000102b067824 */ /* 0x000fe200078e0202 */
[----:B------:R-:W-:Y:S02]  /*3c70*/  CS2R R28, SRZ ;  /* 0x00000000001c7805 */ /* 0x000fe4000001ff00 */
[C---:B-1----:R-:W-:Y:S01]  /*3c80*/  LEA R172, P0, R10.reuse, R39, 0x1 ;  /* 0x000000270aac7211 */ /* 0x042fe200078008ff */
[----:B------:R-:W-:Y:S01]  /*3c90*/  IMAD R165, R7, 0x18, RZ ;  /* 0x0000001807a57824 */ /* 0x000fe200078e02ff */
[----:B------:R1:W-:Y:S01]  /*3ca0*/  STL.64 [R1+0x1c0], R168 ;  /* 0x0001c0a801007387 */ /* 0x0003e20000100a00 */
[----:B------:R-:W-:Y:S01]  /*3cb0*/  IMAD R8, R43, 0x8, R6 ;  /* 0x000000082b087824 */ /* 0x000fe200078e0206 */
[----:B------:R-:W-:Y:S01]  /*3cc0*/  LEA.HI.X.SX32 R173, R10, R41, 0x1, P0 ;  /* 0x000000290aad7211 */ /* 0x000fe200000f0eff */
[----:B------:R-:W-:Y:S01]  /*3cd0*/  IMAD R166, R7, 0x19, RZ ;  /* 0x0000001907a67824 */ /* 0x000fe200078e02ff */
[----:B------:R-:W-:Y:S01]  /*3ce0*/  CS2R R30, SRZ ;  /* 0x00000000001e7805 */ /* 0x000fe2000001ff00 */
[----:B------:R-:W-:Y:S01]  /*3cf0*/  IMAD R9, R43, 0x8, R8 ;  /* 0x000000082b097824 */ /* 0x000fe200078e0208 */
[----:B0-----:R-:W-:Y:S01]  /*3d00*/  LEA R170, P1, R11, R39, 0x1 ;  /* 0x000000270baa7211 */ /* 0x001fe200078208ff */
[----:B------:R0:W-:Y:S01]  /*3d10*/  STL.64 [R1+0x1b8], R172 ;  /* 0x0001b8ac01007387 */ /* 0x0001e20000100a00 */
[----:B------:R-:W-:Y:S01]  /*3d20*/  IMAD R167, R7, 0x1a, RZ ;  /* 0x0000001a07a77824 */ /* 0x000fe200078e02ff */
[----:B------:R-:W-:-:S02]  /*3d30*/  CS2R R32, SRZ ;  /* 0x0000000000207805 */ /* 0x000fc4000001ff00 */
[----:B------:R-:W-:Y:S01]  /*3d40*/  LEA.HI.X.SX32 R171, R11, R41, 0x1, P1 ;  /* 0x000000290bab7211 */ /* 0x000fe200008f0eff */
[----:B------:R-:W-:Y:S01]  /*3d50*/  IMAD R174, R7, 0x1f, RZ ;  /* 0x0000001f07ae7824 */ /* 0x000fe200078e02ff */
[C---:B-1----:R-:W-:Y:S01]  /*3d60*/  LEA R168, P2, R12.reuse, R39, 0x1 ;  /* 0x000000270ca87211 */ /* 0x042fe200078408ff */
[----:B------:R-:W-:Y:S01]  /*3d70*/  IMAD.SHL.U32 R5, R5, 0x2, RZ ;  /* 0x0000000205057824 */ /* 0x000fe200078e00ff */
[----:B------:R-:W-:Y:S01]  /*3d80*/  CS2R R34, SRZ ;  /* 0x0000000000227805 */ /* 0x000fe2000001ff00 */
[----:B------:R1:W-:Y:S01]  /*3d90*/  STL.64 [R1+0x1a8], R170 ;  /* 0x0001a8aa01007387 */ /* 0x0003e20000100a00 */
[----:B------:R-:W-:Y:S02]  /*3da0*/  LEA.HI.X.SX32 R169, R12, R41, 0x1, P2 ;  /* 0x000000290ca97211 */ /* 0x000fe400010f0eff */
[----:B------:R-:W-:Y:S02]  /*3db0*/  CS2R R36, SRZ ;  /* 0x0000000000247805 */ /* 0x000fe4000001ff00 */
[----:B------:R-:W-:Y:S01]  /*3dc0*/  LEA R10, P2, R15, R39, 0x1 ;  /* 0x000000270f0a7211 */ /* 0x000fe200078408ff */
[----:B0-----:R-:W-:Y:S01]  /*3dd0*/  IMAD R173, R7, 0x1e, RZ ;  /* 0x0000001e07ad7824 */ /* 0x001fe200078e02ff */
[----:B------:R-:W-:Y:S01]  /*3de0*/  CS2R R56, SRZ ;  /* 0x0000000000387805 */ /* 0x000fe2000001ff00 */
[----:B------:R0:W-:Y:S01]  /*3df0*/  STL.64 [R1+0x1a0], R168 ;  /* 0x0001a0a801007387 */ /* 0x0001e20000100a00 */
[----:B------:R-:W-:Y:S01]  /*3e00*/  LEA.HI.X.SX32 R11, R15, R41, 0x1, P2 ;  /* 0x000000290f0b7211 */ /* 0x000fe200010f0eff */
[----:B------:R-:W-:Y:S01]  /*3e10*/  IMAD.MOV.U32 R172, RZ, RZ, -0x800000 ;  /* 0xff800000ffac7424 */ /* 0x000fe200078e00ff */
[----:B------:R-:W-:-:S02]  /*3e20*/  LEA R12, P2, R19, R39, 0x1 ;  /* 0x00000027130c7211 */ /* 0x000fc400078408ff */
[----:B------:R-:W-:Y:S02]  /*3e30*/  CS2R R58, SRZ ;  /* 0x00000000003a7805 */ /* 0x000fe4000001ff00 */
[----:B------:R-:W-:Y:S02]  /*3e40*/  CS2R R60, SRZ ;  /* 0x00000000003c7805 */ /* 0x000fe4000001ff00 */
[C---:B-1----:R-:W-:Y:S01]  /*3e50*/  LEA R170, P0, R13.reuse, R39, 0x1 ;  /* 0x000000270daa7211 */ /* 0x042fe200078008ff */
[----:B------:R1:W-:Y:S01]  /*3e60*/  STL.64 [R1+0x180], R10 ;  /* 0x0001800a01007387 */ /* 0x0003e20000100a00 */
[----:B------:R-:W-:Y:S02]  /*3e70*/  CS2R R62, SRZ ;  /* 0x00000000003e7805 */ /* 0x000fe4000001ff00 */
[----:B------:R-:W-:Y:S02]  /*3e80*/  CS2R R64, SRZ ;  /* 0x0000000000407805 */ /* 0x000fe4000001ff00 */
[----:B------:R-:W-:-:S02]  /*3e90*/  LEA.HI.X.SX32 R171, R13, R41, 0x1, P0 ;  /* 0x000000290dab7211 */ /* 0x000fc400000f0eff */
[----:B------:R-:W-:Y:S02]  /*3ea0*/  CS2R R66, SRZ ;  /* 0x0000000000427805 */ /* 0x000fe4000001ff00 */
[C---:B0-----:R-:W-:Y:S02]  /*3eb0*/  LEA R168, P1, R14.reuse, R39, 0x1 ;  /* 0x000000270ea87211 */ /* 0x041fe400078208ff */
[----:B------:R-:W-:Y:S02]  /*3ec0*/  CS2R R68, SRZ ;  /* 0x0000000000447805 */ /* 0x000fe4000001ff00 */
[-C--:B------:R-:W-:Y:S01]  /*3ed0*/  LEA.HI.X.SX32 R13, R19, R41.reuse, 0x1, P2 ;  /* 0x00000029130d7211 */ /* 0x080fe200010f0eff */
[----:B------:R0:W-:Y:S01]  /*3ee0*/  STL.64 [R1+0x198], R170 ;  /* 0x000198aa01007387 */ /* 0x0001e20000100a00 */
[----:B------:R-:W-:Y:S02]  /*3ef0*/  LEA.HI.X.SX32 R169, R14, R41, 0x1, P1 ;  /* 0x000000290ea97211 */ /* 0x000fe400008f0eff */
[----:B------:R-:W-:-:S02]  /*3f00*/  CS2R R70, SRZ ;  /* 0x0000000000467805 */ /* 0x000fc4000001ff00 */
[C---:B------:R-:W-:Y:S01]  /*3f10*/  LEA R14, P2, R22.reuse, R39, 0x1 ;  /* 0x00000027160e7211 */ /* 0x040fe200078408ff */
[C---:B-1----:R-:W-:Y:S01]  /*3f20*/  IMAD R10, R43.reuse, 0x10, R9 ;  /* 0x000000102b0a7824 */ /* 0x042fe200078e0209 */
[----:B------:R-:W-:Y:S01]  /*3f30*/  CS2R R72, SRZ ;  /* 0x0000000000487805 */ /* 0x000fe2000001ff00 */
[----:B------:R1:W-:Y:S01]  /*3f40*/  STL.64 [R1+0x188], R168 ;  /* 0x000188a801007387 */ /* 0x0003e20000100a00 */
[----:B------:R-:W-:Y:S01]  /*3f50*/  LEA.HI.X.SX32 R15, R22, R41, 0x1, P2 ;  /* 0x00000029160f7211 */ /* 0x000fe200010f0eff */
[----:B------:R-:W-:Y:S01]  /*3f60*/  IMAD R11, R43, 0x8, R10 ;  /* 0x000000082b0b7824 */ /* 0x000fe200078e020a */
[----:B------:R-:W-:Y:S01]  /*3f70*/  CS2R R74, SRZ ;  /* 0x00000000004a7805 */ /* 0x000fe2000001ff00 */
[----:B------:R2:W-:Y:S01]  /*3f80*/  STL.64 [R1+0x160], R12 ;  /* 0x0001600c01007387 */ /* 0x0005e20000100a00 */
[----:B------:R-:W-:Y:S02]  /*3f90*/  CS2R R76, SRZ ;  /* 0x00000000004c7805 */ /* 0x000fe4000001ff00 */
[----:B0-----:R-:W-:-:S02]  /*3fa0*/  LEA R170, P0, R17, R39, 0x1 ;  /* 0x0000002711aa7211 */ /* 0x001fc400078008ff */
[----:B------:R-:W-:Y:S02]  /*3fb0*/  CS2R R78, SRZ ;  /* 0x00000000004e7805 */ /* 0x000fe4000001ff00 */
[----:B------:R-:W-:Y:S02]  /*3fc0*/  CS2R R80, SRZ ;  /* 0x0000000000507805 */ /* 0x000fe4000001ff00 */
[----:B------:R-:W-:Y:S02]  /*3fd0*/  CS2R R82, SRZ ;  /* 0x0000000000527805 */ /* 0x000fe4000001ff00 */
[----:B------:R-:W-:Y:S01]  /*3fe0*/  LEA.HI.X.SX32 R171, R17, R41, 0x1, P0 ;  /* 0x0000002911ab7211 */ /* 0x000fe200000f0eff */
[----:B------:R-:W-:Y:S01]  /*3ff0*/  IMAD.SHL.U32 R17, R7, 0x4, RZ ;  /* 0x0000000407117824 */ /* 0x000fe200078e00ff */
[----:B-1----:R-:W-:Y:S02]  /*4000*/  LEA R168, P1, R18, R39, 0x1 ;  /* 0x0000002712a87211 */ /* 0x002fe400078208ff */
[----:B------:R-:W-:-:S02]  /*4010*/  CS2R R84, SRZ ;  /* 0x0000000000547805 */ /* 0x000fc4000001ff00 */
[----:B------:R-:W-:Y:S01]  /*4020*/  CS2R R86, SRZ ;  /* 0x0000000000567805 */ /* 0x000fe2000001ff00 */
[----:B------:R0:W-:Y:S01]  /*4030*/  STL.64 [R1+0x178], R170 ;  /* 0x000178aa01007387 */ /* 0x0001e20000100a00 */
[----:B------:R-:W-:Y:S01]  /*4040*/  LEA.HI.X.SX32 R169, R18, R41, 0x1, P1 ;  /* 0x0000002912a97211 */ /* 0x000fe200008f0eff */
[C---:B--2---:R-:W-:Y:S01]  /*4050*/  IMAD R12, R43.reuse, 0x8, R11 ;  /* 0x000000082b0c7824 */ /* 0x044fe200078e020b */
[C---:B------:R-:W-:Y:S02]  /*4060*/  LEA R18, P2, R4.reuse, R39, 0x1 ;  /* 0x0000002704127211 */ /* 0x040fe400078408ff */
[----:B------:R-:W-:Y:S02]  /*4070*/  CS2R R88, SRZ ;  /* 0x0000000000587805 */ /* 0x000fe4000001ff00 */
[----:B------:R-:W-:Y:S01]  /*4080*/  CS2R R90, SRZ ;  /* 0x00000000005a7805 */ /* 0x000fe2000001ff00 */
[----:B------:R1:W-:Y:S01]  /*4090*/  STL.64 [R1+0x168], R168 ;  /* 0x000168a801007387 */ /* 0x0003e20000100a00 */
[----:B------:R-:W-:Y:S01]  /*40a0*/  LEA.HI.X.SX32 R19, R4, R41, 0x1, P2 ;  /* 0x0000002904137211 */ /* 0x000fe200010f0eff */
[----:B------:R-:W-:Y:S01]  /*40b0*/  IMAD R13, R43, 0x10, R12 ;  /* 0x000000102b0d7824 */ /* 0x000fe200078e020c */
[----:B------:R-:W-:Y:S01]  /*40c0*/  CS2R R92, SRZ ;  /* 0x00000000005c7805 */ /* 0x000fe2000001ff00 */
[----:B------:R2:W-:Y:S01]  /*40d0*/  STL.64 [R1+0x140], R14 ;  /* 0x0001400e01007387 */ /* 0x0005e20000100a00 */
[----:B------:R-:W-:-:S02]  /*40e0*/  CS2R R94, SRZ ;  /* 0x00000000005e7805 */ /* 0x000fc4000001ff00 */
[C---:B0-----:R-:W-:Y:S02]  /*40f0*/  LEA R170, P0, R20.reuse, R39, 0x1 ;  /* 0x0000002714aa7211 */ /* 0x041fe400078008ff */
[----:B------:R-:W-:Y:S02]  /*4100*/  CS2R R96, SRZ ;  /* 0x0000000000607805 */ /* 0x000fe4000001ff00 */
[----:B------:R-:W-:Y:S02]  /*4110*/  CS2R R98, SRZ ;  /* 0x0000000000627805 */ /* 0x000fe4000001ff00 */
[----:B------:R-:W-:Y:S02]  /*4120*/  CS2R R100, SRZ ;  /* 0x0000000000647805 */ /* 0x000fe4000001ff00 */
[----:B------:R-:W-:Y:S02]  /*4130*/  LEA.HI.X.SX32 R171, R20, R41, 0x1, P0 ;  /* 0x0000002914ab7211 */ /* 0x000fe400000f0eff */
[----:B------:R-:W-:-:S02]  /*4140*/  CS2R R102, SRZ ;  /* 0x0000000000667805 */ /* 0x000fc4000001ff00 */
[C---:B-1----:R-:W-:Y:S02]  /*4150*/  LEA R168, P1, R21.reuse, R39, 0x1 ;  /* 0x0000002715a87211 */ /* 0x042fe400078208ff */
[----:B------:R-:W-:Y:S02]  /*4160*/  CS2R R104, SRZ ;  /* 0x0000000000687805 */ /* 0x000fe4000001ff00 */
[----:B------:R-:W-:Y:S01]  /*4170*/  CS2R R106, SRZ ;  /* 0x00000000006a7805 */ /* 0x000fe2000001ff00 */
[----:B------:R0:W-:Y:S01]  /*4180*/  STL.64 [R1+0x158], R170 ;  /* 0x000158aa01007387 */ /* 0x0001e20000100a00 */
[----:B------:R-:W-:Y:S01]  /*4190*/  LEA.HI.X.SX32 R169, R21, R41, 0x1, P1 ;  /* 0x0000002915a97211 */ /* 0x000fe200008f0eff */
[----:B--2---:R-:W-:Y:S01]  /*41a0*/  IMAD R14, R43, 0x8, R13 ;  /* 0x000000082b0e7824 */ /* 0x004fe200078e020d */
[----:B------:R-:W-:Y:S02]  /*41b0*/  LEA R20, P1, R3, R39, 0x1 ;  /* 0x0000002703147211 */ /* 0x000fe400078208ff */
[----:B------:R-:W-:-:S02]  /*41c0*/  CS2R R108, SRZ ;  /* 0x00000000006c7805 */ /* 0x000fc4000001ff00 */
[----:B------:R-:W-:Y:S01]  /*41d0*/  CS2R R110, SRZ ;  /* 0x00000000006e7805 */ /* 0x000fe2000001ff00 */
[----:B------:R1:W-:Y:S01]  /*41e0*/  STL.64 [R1+0x148], R168 ;  /* 0x000148a801007387 */ /* 0x0003e20000100a00 */
[----:B------:R-:W-:Y:S01]  /*41f0*/  LEA.HI.X.SX32 R21, R3, R41, 0x1, P1 ;  /* 0x0000002903157211 */ /* 0x000fe200008f0eff */
[C---:B------:R-:W-:Y:S01]  /*4200*/  IMAD R15, R43.reuse, 0x8, R14 ;  /* 0x000000082b0f7824 */ /* 0x040fe200078e020e */
[----:B------:R-:W-:Y:S02]  /*4210*/  CS2R R112, SRZ ;  /* 0x0000000000707805 */ /* 0x000fe4000001ff00 */
[----:B------:R-:W-:Y:S02]  /*4220*/  CS2R R114, SRZ ;  /* 0x0000000000727805 */ /* 0x000fe4000001ff00 */
[----:B------:R-:W-:Y:S01]  /*4230*/  CS2R R116, SRZ ;  /* 0x0000000000747805 */ /* 0x000fe2000001ff00 */
[----:B------:R-:W-:Y:S01]  /*4240*/  IMAD R3, R43, 0x10, R15 ;  /* 0x000000102b037824 */ /* 0x000fe200078e020f */
[----:B------:R-:W-:Y:S01]  /*4250*/  CS2R R118, SRZ ;  /* 0x0000000000767805 */ /* 0x000fe2000001ff00 */
[----:B0-----:R-:W-:Y:S01]  /*4260*/  IMAD R170, R7, 0x1d, RZ ;  /* 0x0000001d07aa7824 */ /* 0x001fe200078e02ff */
[----:B------:R-:W-:Y:S01]  /*4270*/  CS2R R120, SRZ ;  /* 0x0000000000787805 */ /* 0x000fe2000001ff00 */
[----:B------:R-:W-:Y:S01]  /*4280*/  IMAD R4, R43, 0x8, R3 ;  /* 0x000000082b047824 */ /* 0x000fe200078e0203 */
[----:B------:R-:W-:-:S02]  /*4290*/  CS2R R122, SRZ ;  /* 0x00000000007a7805 */ /* 0x000fc4000001ff00 */
[C---:B-1----:R-:W-:Y:S01]  /*42a0*/  LEA R168, P0, R23.reuse, R39, 0x1 ;  /* 0x0000002717a87211 */ /* 0x042fe200078008ff */
[----:B------:R-:W-:Y:S01]  /*42b0*/  IMAD.MOV.U32 R171, RZ, RZ, RZ ;  /* 0x000000ffffab7224 */ /* 0x000fe200078e00ff */
[----:B------:R-:W-:Y:S02]  /*42c0*/  CS2R R124, SRZ ;  /* 0x00000000007c7805 */ /* 0x000fe4000001ff00 */
[----:B------:R-:W-:Y:S02]  /*42d0*/  CS2R R126, SRZ ;  /* 0x00000000007e7805 */ /* 0x000fe4000001ff00 */
[----:B------:R-:W-:Y:S02]  /*42e0*/  LEA.HI.X.SX32 R169, R23, R41, 0x1, P0 ;  /* 0x0000002917a97211 */ /* 0x000fe400000f0eff */
[----:B------:R-:W-:Y:S02]  /*42f0*/  CS2R R128, SRZ ;  /* 0x0000000000807805 */ /* 0x000fe4000001ff00 */
[----:B------:R-:W-:-:S02]  /*4300*/  LEA R22, P0, R2, R39, 0x1 ;  /* 0x0000002702167211 */ /* 0x000fc400078008ff */
[----:B------:R-:W-:Y:S02]  /*4310*/  CS2R R130, SRZ ;  /* 0x0000000000827805 */ /* 0x000fe4000001ff00 */
[----:B------:R-:W-:Y:S01]  /*4320*/  CS2R R132, SRZ ;  /* 0x0000000000847805 */ /* 0x000fe2000001ff00 */
[----:B------:R0:W-:Y:S01]  /*4330*/  STL.64 [R1+0x138], R168 ;  /* 0x000138a801007387 */ /* 0x0001e20000100a00 */
[----:B------:R-:W-:Y:S01]  /*4340*/  LEA.HI.X.SX32 R23, R2, R41, 0x1, P0 ;  /* 0x0000002902177211 */ /* 0x000fe200000f0eff */
[----:B------:R-:W-:Y:S01]  /*4350*/  IMAD R2, R43, 0x8, R4 ;  /* 0x000000082b027824 */ /* 0x000fe200078e0204 */
[----:B------:R-:W-:Y:S01]  /*4360*/  CS2R R134, SRZ ;  /* 0x0000000000867805 */ /* 0x000fe2000001ff00 */
[----:B------:R1:W-:Y:S01]  /*4370*/  STL.64 [R1+0x128], R20 ;  /* 0x0001281401007387 */ /* 0x0003e20000100a00 */
[----:B------:R-:W-:Y:S02]  /*4380*/  CS2R R136, SRZ ;  /* 0x0000000000887805 */ /* 0x000fe4000001ff00 */
[----:B------:R-:W-:-:S02]  /*4390*/  CS2R R138, SRZ ;  /* 0x00000000008a7805 */ /* 0x000fc4000001ff00 */
[----:B------:R-:W-:Y:S01]  /*43a0*/  CS2R R140, SRZ ;  /* 0x00000000008c7805 */ /* 0x000fe2000001ff00 */
[----:B------:R2:W-:Y:S01]  /*43b0*/  STL.64 [R1+0x120], R18 ;  /* 0x0001201201007387 */ /* 0x0005e20000100a00 */
[----:B------:R-:W-:Y:S02]  /*43c0*/  CS2R R142, SRZ ;  /* 0x00000000008e7805 */ /* 0x000fe4000001ff00 */
[----:B------:R-:W-:Y:S02]  /*43d0*/  CS2R R144, SRZ ;  /* 0x0000000000907805 */ /* 0x000fe4000001ff00 */
[----:B------:R-:W-:Y:S01]  /*43e0*/  CS2R R146, SRZ ;  /* 0x0000000000927805 */ /* 0x000fe2000001ff00 */
[----:B------:R3:W-:Y:S01]  /*43f0*/  STL.64 [R1+0x118], R22 ;  /* 0x0001181601007387 */ /* 0x0007e20000100a00 */
[C---:B0-----:R-:W-:Y:S01]  /*4400*/  IMAD R168, R7.reuse, 0x1b, RZ ;  /* 0x0000001b07a87824 */ /* 0x041fe200078e02ff */
[----:B------:R-:W-:Y:S01]  /*4410*/  CS2R R148, SRZ ;  /* 0x0000000000947805 */ /* 0x000fe2000001ff00 */
[----:B------:R-:W-:Y:S01]  /*4420*/  IMAD R169, R7, 0x1c, RZ ;  /* 0x0000001c07a97824 */ /* 0x000fe200078e02ff */
[----:B-1----:R-:W-:-:S02]  /*4430*/  LEA R20, P1, R6, R39, 0x1 ;  /* 0x0000002706147211 */ /* 0x002fc400078208ff */
[----:B------:R-:W-:Y:S01]  /*4440*/  CS2R R150, SRZ ;  /* 0x0000000000967805 */ /* 0x000fe2000001ff00 */
[----:B------:R-:W-:Y:S01]  /*4450*/  VIADD R175, R16, 0x8 ;  /* 0x0000000810af7836 */ /* 0x000fe20000000000 */
[----:B------:R-:W-:Y:S01]  /*4460*/  UIADD3.64 UR8, UR4, 0x680, URZ ;  /* 0x0000068004087897 */ /* 0x000fe2000fffe03f */
[----:B--2---:R-:W-:Y:S01]  /*4470*/  LEA R18, P2, R8, R39, 0x1 ;  /* 0x0000002708127211 */ /* 0x004fe200078408ff */
[----:B------:R-:W-:Y:S01]  /*4480*/  UIADD3.64 UR8, UR4, 0x780, URZ ;  /* 0x0000078004087897 */ /* 0x000fe2000fffe03f */
[-C--:B------:R-:W-:Y:S01]  /*4490*/  LEA.HI.X.SX32 R21, R6, R41.reuse, 0x1, P1 ;  /* 0x0000002906157211 */ /* 0x080fe200008f0eff */
[----:B------:R-:W-:Y:S01]  /*44a0*/  IMAD R6, R43, 0x10, R2 ;  /* 0x000000102b067824 */ /* 0x000fe200078e0202 */
[----:B------:R-:W-:Y:S01]  /*44b0*/  LEA.HI.X.SX32 R19, R8, R41, 0x1, P2 ;  /* 0x0000002908137211 */ /* 0x000fe200010f0eff */
[----:B------:R-:W-:Y:S01]  /*44c0*/  UIADD3.64 UR8, UR4, 0x880, URZ ;  /* 0x0000088004087897 */ /* 0x000fe2000fffe03f */
[----:B---3--:R-:W-:Y:S01]  /*44d0*/  LEA R22, P0, R9, R39, 0x1 ;  /* 0x0000002709167211 */ /* 0x008fe200078008ff */
[----:B------:R0:W-:Y:S01]  /*44e0*/  STL.64 [R1+0x108], R20 ;  /* 0x0001081401007387 */ /* 0x0001e20000100a00 */
[----:B------:R-:W-:Y:S01]  /*44f0*/  IMAD R8, R43, 0x8, R6 ;  /* 0x000000082b087824 */ /* 0x000fe200078e0206 */
[----:B------:R-:W-:Y:S01]  /*4500*/  UMOV UR57, 0x40000040 ;  /* 0x4000004000397882 */ /* 0x000fe20000000000 */
[----:B------:R-:W-:Y:S01]  /*4510*/  LEA.HI.X.SX32 R23, R9, R41, 0x1, P0 ;  /* 0x0000002909177211 */ /* 0x000fe200000f0eff */
[----:B------:R1:W-:Y:S01]  /*4520*/  STL.64 [R1+0x100], R18 ;  /* 0x0001001201007387 */ /* 0x0003e20000100a00 */
[----:B------:R-:W-:Y:S01]  /*4530*/  IMAD R9, R43, 0x8, R8 ;  /* 0x000000082b097824 */ /* 0x000fe200078e0208 */
[----:B------:R-:W-:-:S02]  /*4540*/  UIADD3.64 UR8, UR4, 0x980, URZ ;  /* 0x0000098004087897 */ /* 0x000fc4000fffe03f */
[----:B------:R2:W-:Y:S01]  /*4550*/  STL.64 [R1+0xf8], R22 ;  /* 0x0000f81601007387 */ /* 0x0005e20000100a00 */
[----:B------:R-:W-:Y:S02]  /*4560*/  UIADD3.64 UR12, UR4, 0xa00, URZ ;  /* 0x00000a00040c7897 */ /* 0x000fe4000fffe03f */
[----:B------:R-:W-:Y:S01]  /*4570*/  UIADD3.64 UR16, UR4, 0xa80, URZ ;  /* 0x00000a8004107897 */ /* 0x000fe2000fffe03f */
[CC--:B0-----:R-:W-:Y:S01]  /*4580*/  LEA R20, P1, R10.reuse, R39.reuse, 0x1 ;  /* 0x000000270a147211 */ /* 0x0c1fe200078208ff */
[----:B------:R-:W-:Y:S02]  /*4590*/  UIADD3.64 UR20, UR4, 0xb00, URZ ;  /* 0x00000b0004147897 */ /* 0x000fe4000fffe03f */
[----:B------:R-:W-:Y:S01]  /*45a0*/  UIADD3.64 UR24, UR4, 0xb80, URZ ;  /* 0x00000b8004187897 */ /* 0x000fe2000fffe03f */
[----:B-1----:R-:W-:Y:S01]  /*45b0*/  LEA R18, P2, R11, R39, 0x1 ;  /* 0x000000270b127211 */ /* 0x002fe200078408ff */
[----:B------:R-:W-:Y:S01]  /*45c0*/  UIADD3.64 UR28, UR4, 0xc00, URZ ;  /* 0x00000c00041c7897 */ /* 0x000fe2000fffe03f */
[-C--:B------:R-:W-:Y:S01]  /*45d0*/  LEA.HI.X.SX32 R21, R10, R41.reuse, 0x1, P1 ;  /* 0x000000290a157211 */ /* 0x080fe200008f0eff */
[----:B------:R-:W-:Y:S01]  /*45e0*/  IMAD R10, R43, 0x10, R9 ;  /* 0x000000102b0a7824 */ /* 0x000fe200078e0209 */
[----:B------:R-:W-:Y:S01]  /*45f0*/  LEA.HI.X.SX32 R19, R11, R41, 0x1, P2 ;  /* 0x000000290b137211 */ /* 0x000fe200010f0eff */
[----:B------:R-:W-:Y:S01]  /*4600*/  UIADD3.64 UR32, UR4, 0xc80, URZ ;  /* 0x00000c8004207897 */ /* 0x000fe2000fffe03f */
[C---:B--2---:R-:W-:Y:S01]  /*4610*/  LEA R22, P0, R12.reuse, R39, 0x1 ;  /* 0x000000270c167211 */ /* 0x044fe200078008ff */
[----:B------:R0:W-:Y:S01]  /*4620*/  STL.64 [R1+0xe8], R20 ;  /* 0x0000e81401007387 */ /* 0x0001e20000100a00 */
[----:B------:R-:W-:Y:S01]  /*4630*/  IMAD R11, R43, 0x8, R10 ;  /* 0x000000082b0b7824 */ /* 0x000fe200078e020a */
[----:B------:R-:W-:Y:S01]  /*4640*/  UIADD3.64 UR36, UR4, 0xd00, URZ ;  /* 0x00000d0004247897 */ /* 0x000fe2000fffe03f */
[----:B------:R-:W-:Y:S01]  /*4650*/  LEA.HI.X.SX32 R23, R12, R41, 0x1, P0 ;  /* 0x000000290c177211 */ /* 0x000fe200000f0eff */
[----:B------:R1:W-:Y:S01]  /*4660*/  STL.64 [R1+0xe0], R18 ;  /* 0x0000e01201007387 */ /* 0x0003e20000100a00 */
[----:B------:R-:W-:-:S02]  /*4670*/  UIADD3.64 UR40, UR4, 0xd80, URZ ;  /* 0x00000d8004287897 */ /* 0x000fc4000fffe03f */
[----:B------:R-:W-:Y:S01]  /*4680*/  UIADD3.64 UR44, UR4, 0xe00, URZ ;  /* 0x00000e00042c7897 */ /* 0x000fe2000fffe03f */
[----:B------:R2:W-:Y:S01]  /*4690*/  STL.64 [R1+0xd8], R22 ;  /* 0x0000d81601007387 */ /* 0x0005e20000100a00 */
[----:B------:R-:W-:Y:S02]  /*46a0*/  UIADD3.64 UR48, UR4, 0xe80, URZ ;  /* 0x00000e8004307897 */ /* 0x000fe4000fffe03f */
[----:B------:R-:W-:Y:S01]  /*46b0*/  UIADD3.64 UR52, UR4, 0xf00, URZ ;  /* 0x00000f0004347897 */ /* 0x000fe2000fffe03f */
[CC--:B0-----:R-:W-:Y:S01]  /*46c0*/  LEA R20, P1, R13.reuse, R39.reuse, 0x1 ;  /* 0x000000270d147211 */ /* 0x0c1fe200078208ff */
[----:B------:R-:W-:Y:S02]  /*46d0*/  UIADD3.64 UR22, UR6, 0x504, URZ ;  /* 0x0000050406167897 */ /* 0x000fe4000fffe03f */
[----:B------:R-:W-:Y:S01]  /*46e0*/  UIADD3.64 UR26, UR6, 0x5fe, URZ ;  /* 0x000005fe061a7897 */ /* 0x000fe2000fffe03f */
[C---:B-1----:R-:W-:Y:S01]  /*46f0*/  LEA R18, P2, R14.reuse, R39, 0x1 ;  /* 0x000000270e127211 */ /* 0x042fe200078408ff */
[----:B------:R-:W-:Y:S01]  /*4700*/  UIADD3.64 UR30, UR6, 0x600, URZ ;  /* 0x00000600061e7897 */ /* 0x000fe2000fffe03f */
[-C--:B------:R-:W-:Y:S01]  /*4710*/  LEA.HI.X.SX32 R21, R13, R41.reuse, 0x1, P1 ;  /* 0x000000290d157211 */ /* 0x080fe200008f0eff */
[----:B------:R-:W-:Y:S01]  /*4720*/  UIADD3.64 UR34, UR6, 0x602, URZ ;  /* 0x0000060206227897 */ /* 0x000fe2000fffe03f */
[----:B------:R-:W-:Y:S01]  /*4730*/  LEA.HI.X.SX32 R19, R14, R41, 0x1, P2 ;  /* 0x000000290e137211 */ /* 0x000fe200010f0eff */
[C---:B--2---:R-:W-:Y:S01]  /*4740*/  IMAD R22, R7.reuse, 0x9, RZ ;  /* 0x0000000907167824 */ /* 0x044fe200078e02ff */
[C---:B------:R-:W-:Y:S01]  /*4750*/  LEA R12, P2, R4.reuse, R39, 0x1 ;  /* 0x00000027040c7211 */ /* 0x040fe200078408ff */
[----:B------:R0:W-:Y:S01]  /*4760*/  STL.64 [R1+0xc8], R20 ;  /* 0x0000c81401007387 */ /* 0x0001e20000100a00 */
[----:B------:R-:W-:Y:S01]  /*4770*/  IMAD R23, R7, 0xa, RZ ;  /* 0x0000000a07177824 */ /* 0x000fe200078e02ff */
[----:B------:R-:W-:Y:S01]  /*4780*/  UIADD3.64 UR38, UR6, 0x604, URZ ;  /* 0x0000060406267897 */ /* 0x000fe2000fffe03f */
[----:B------:R-:W-:Y:S01]  /*4790*/  LEA.HI.X.SX32 R13, R4, R41, 0x1, P2 ;  /* 0x00000029040d7211 */ /* 0x000fe200010f0eff */
[----:B------:R1:W-:Y:S01]  /*47a0*/  STL.64 [R1+0xc0], R18 ;  /* 0x0000c01201007387 */ /* 0x0003e20000100a00 */
[----:B------:R-:W-:-:S02]  /*47b0*/  UIADD3.64 UR42, UR6, 0x6fe, URZ ;  /* 0x000006fe062a7897 */ /* 0x000fc4000fffe03f */
[----:B------:R-:W-:Y:S02]  /*47c0*/  UIADD3.64 UR46, UR6, 0x700, URZ ;  /* 0x00000700062e7897 */ /* 0x000fe4000fffe03f */
[----:B------:R-:W-:Y:S02]  /*47d0*/  UIADD3.64 UR50, UR6, 0x702, URZ ;  /* 0x0000070206327897 */ /* 0x000fe4000fffe03f */
[----:B------:R-:W-:Y:S01]  /*47e0*/  UIADD3.64 UR54, UR6, 0x704, URZ ;  /* 0x0000070406367897 */ /* 0x000fe2000fffe03f */
[-C--:B0-----:R-:W-:Y:S02]  /*47f0*/  LEA R20, P0, R15, R39.reuse, 0x1 ;  /* 0x000000270f147211 */ /* 0x081fe400078008ff */
[----:B-1----:R-:W-:Y:S02]  /*4800*/  LEA R18, P1, R3, R39, 0x1 ;  /* 0x0000002703127211 */ /* 0x002fe400078208ff */
[-C--:B------:R-:W-:Y:S02]  /*4810*/  LEA.HI.X.SX32 R21, R15, R41.reuse, 0x1, P0 ;  /* 0x000000290f157211 */ /* 0x080fe400000f0eff */
[----:B------:R-:W-:Y:S01]  /*4820*/  LEA.HI.X.SX32 R19, R3, R41, 0x1, P1 ;  /* 0x0000002903137211 */ /* 0x000fe200008f0eff */
[C---:B------:R-:W-:Y:S01]  /*4830*/  IMAD R3, R43.reuse, 0x8, R11 ;  /* 0x000000082b037824 */ /* 0x040fe200078e020b */
[C---:B------:R-:W-:Y:S01]  /*4840*/  LEA R14, P1, R6.reuse, R39, 0x1 ;  /* 0x00000027060e7211 */ /* 0x040fe200078208ff */
[----:B------:R0:W-:Y:S02]  /*4850*/  STL.64 [R1+0xb8], R20 ;  /* 0x0000b81401007387 */ /* 0x0001e40000100a00 */
[----:B------:R-:W-:Y:S01]  /*4860*/  IMAD R4, R43, 0x10, R3 ;  /* 0x000000102b047824 */ /* 0x000fe200078e0203 */
[----:B------:R-:W-:Y:S01]  /*4870*/  LEA.HI.X.SX32 R15, R6, R41, 0x1, P1 ;  /* 0x00000029060f7211 */ /* 0x000fe200008f0eff */
[----:B------:R1:W-:Y:S04]  /*4880*/  STL.64 [R1+0xa8], R18 ;  /* 0x0000a81201007387 */ /* 0x0003e80000100a00 */
[----:B------:R2:W-:Y:S01]  /*4890*/  STL.64 [R1+0xa0], R12 ;  /* 0x0000a00c01007387 */ /* 0x0005e20000100a00 */
[----:B0-----:R-:W-:-:S02]  /*48a0*/  IMAD R20, R7, 0x7, RZ ;  /* 0x0000000707147824 */ /* 0x001fc400078e02ff */
[----:B------:R-:W-:Y:S01]  /*48b0*/  IMAD.SHL.U32 R21, R7, 0x8, RZ ;  /* 0x0000000807157824 */ /* 0x000fe200078e00ff */
[----:B-1----:R-:W-:-:S04]  /*48c0*/  LEA R18, P0, R2, R39, 0x1 ;  /* 0x0000002702127211 */ /* 0x002fc800078008ff */
[----:B------:R-:W-:Y:S01]  /*48d0*/  LEA.HI.X.SX32 R19, R2, R41, 0x1, P0 ;  /* 0x0000002902137211 */ /* 0x000fe200000f0eff */
[----:B------:R-:W-:Y:S01]  /*48e0*/  IMAD R2, R43, 0x8, R4 ;  /* 0x000000082b027824 */ /* 0x000fe200078e0204 */
[----:B--2---:R-:W-:-:S03]  /*48f0*/  LEA R12, P2, R8, R39, 0x1 ;  /* 0x00000027080c7211 */ /* 0x004fc600078408ff */
[----:B------:R0:W-:Y:S01]  /*4900*/  STL.64 [R1+0x98], R18 ;  /* 0x0000981201007387 */ /* 0x0001e20000100a00 */
[----:B------:R-:W-:Y:S01]  /*4910*/  LEA.HI.X.SX32 R13, R8, R41, 0x1, P2 ;  /* 0x00000029080d7211 */ /* 0x000fe200010f0eff */
[C---:B------:R-:W-:Y:S02]  /*4920*/  IMAD R6, R43.reuse, 0x8, R2 ;  /* 0x000000082b067824 */ /* 0x040fe400078e0202 */
[----:B------:R1:W-:Y:S02]  /*4930*/  STL.64 [R1+0x88], R14 ;  /* 0x0000880e01007387 */ /* 0x0003e40000100a00 */
[----:B------:R-:W-:Y:S02]  /*4940*/  IMAD R8, R43, 0x10, R6 ;  /* 0x000000102b087824 */ /* 0x000fe400078e0206 */
[----:B------:R2:W-:Y:S01]  /*4950*/  STL.64 [R1+0x80], R12 ;  /* 0x0000800c01007387 */ /* 0x0005e20000100a00 */
[-C--:B0-----:R-:W-:Y:S02]  /*4960*/  LEA R18, P0, R9, R39.reuse, 0x1 ;  /* 0x0000002709127211 */ /* 0x081fe400078008ff */
[----:B-1----:R-:W-:-:S02]  /*4970*/  LEA R14, P1, R10, R39, 0x1 ;  /* 0x000000270a0e7211 */ /* 0x002fc400078208ff */
[----:B------:R-:W-:Y:S01]  /*4980*/  LEA.HI.X.SX32 R19, R9, R41, 0x1, P0 ;  /* 0x0000002909137211 */ /* 0x000fe200000f0eff */
[----:B------:R-:W-:Y:S01]  /*4990*/  IMAD R9, R43, 0x8, R8 ;  /* 0x000000082b097824 */ /* 0x000fe200078e0208 */
[C---:B--2---:R-:W-:Y:S02]  /*49a0*/  LEA R12, P2, R11.reuse, R39, 0x1 ;  /* 0x000000270b0c7211 */ /* 0x044fe400078408ff */
[-C--:B------:R-:W-:Y:S01]  /*49b0*/  LEA.HI.X.SX32 R15, R10, R41.reuse, 0x1, P1 ;  /* 0x000000290a0f7211 */ /* 0x080fe200008f0eff */
[----:B------:R0:W-:Y:S01]  /*49c0*/  STL.64 [R1+0x78], R18 ;  /* 0x0000781201007387 */ /* 0x0001e20000100a00 */
[----:B------:R-:W-:-:S03]  /*49d0*/  LEA.HI.X.SX32 R13, R11, R41, 0x1, P2 ;  /* 0x000000290b0d7211 */ /* 0x000fc600010f0eff */
[----:B------:R1:W-:Y:S04]  /*49e0*/  STL.64 [R1+0x68], R14 ;  /* 0x0000680e01007387 */ /* 0x0003e80000100a00 */
[----:B------:R2:W-:Y:S01]  /*49f0*/  STL.64 [R1+0x60], R12 ;  /* 0x0000600c01007387 */ /* 0x0005e20000100a00 */
[CC--:B0-----:R-:W-:Y:S02]  /*4a00*/  LEA R18, P0, R3.reuse, R39.reuse, 0x1 ;  /* 0x0000002703127211 */ /* 0x0c1fe400078008ff */
[----:B-1----:R-:W-:Y:S02]  /*4a10*/  LEA R14, P1, R4, R39, 0x1 ;  /* 0x00000027040e7211 */ /* 0x002fe400078208ff */
[----:B------:R-:W-:Y:S02]  /*4a20*/  LEA.HI.X.SX32 R19, R3, R41, 0x1, P0 ;  /* 0x0000002903137211 */ /* 0x000fe400000f0eff */
[----:B--2---:R-:W-:-:S02]  /*4a30*/  LEA R12, P2, R2, R39, 0x1 ;  /* 0x00000027020c7211 */ /* 0x004fc400078408ff */
[-C--:B------:R-:W-:Y:S01]  /*4a40*/  LEA.HI.X.SX32 R15, R4, R41.reuse, 0x1, P1 ;  /* 0x00000029040f7211 */ /* 0x080fe200008f0eff */
[----:B------:R0:W-:Y:S01]  /*4a50*/  STL.64 [R1+0x58], R18 ;  /* 0x0000581201007387 */ /* 0x0001e20000100a00 */
[----:B------:R-:W-:Y:S01]  /*4a60*/  LEA.HI.X.SX32 R13, R2, R41, 0x1, P2 ;  /* 0x00000029020d7211 */ /* 0x000fe200010f0eff */
[----:B------:R-:W-:Y:S01]  /*4a70*/  IMAD R2, R43, 0x8, R9 ;  /* 0x000000082b027824 */ /* 0x000fe200078e0209 */
[----:B------:R-:W-:Y:S01]  /*4a80*/  CS2R R42, SRZ ;  /* 0x00000000002a7805 */ /* 0x000fe2000001ff00 */
[----:B------:R1:W-:Y:S01]  /*4a90*/  STL.64 [R1+0x48], R14 ;  /* 0x0000480e01007387 */ /* 0x0003e20000100a00 */
[----:B------:R-:W-:Y:S02]  /*4aa0*/  IMAD.MOV.U32 R4, RZ, RZ, -0x800000 ;  /* 0xff800000ff047424 */ /* 0x000fe400078e00ff */
[C---:B------:R-:W-:Y:S01]  /*4ab0*/  LEA R10, P3, R2.reuse, R39, 0x1 ;  /* 0x00000027020a7211 */ /* 0x040fe200078608ff */
[----:B------:R2:W-:Y:S03]  /*4ac0*/  STL.64 [R1+0x40], R12 ;  /* 0x0000400c01007387 */ /* 0x0005e60000100a00 */
[----:B------:R-:W-:Y:S01]  /*4ad0*/  LEA.HI.X.SX32 R11, R2, R41, 0x1, P3 ;  /* 0x00000029020b7211 */ /* 0x000fe200018f0eff */
[----:B------:R-:W-:Y:S01]  /*4ae0*/  IMAD.MOV.U32 R2, RZ, RZ, 0x3f800000 ;  /* 0x3f800000ff027424 */ /* 0x000fe200078e00ff */
[----:B0-----:R-:W-:-:S02]  /*4af0*/  LEA R18, P0, R6, R39, 0x1 ;  /* 0x0000002706127211 */ /* 0x001fc400078008ff */
[----:B-1----:R-:W-:Y:S02]  /*4b00*/  LEA R14, P1, R8, R39, 0x1 ;  /* 0x00000027080e7211 */ /* 0x002fe400078208ff */
[----:B------:R-:W-:Y:S02]  /*4b10*/  LEA.HI.X.SX32 R19, R6, R41, 0x1, P0 ;  /* 0x0000002906137211 */ /* 0x000fe400000f0eff */
[C---:B--2---:R-:W-:Y:S02]  /*4b20*/  LEA R12, P2, R9.reuse, R39, 0x1 ;  /* 0x00000027090c7211 */ /* 0x044fe400078408ff */
[----:B------:R-:W-:Y:S02]  /*4b30*/  CS2R R38, SRZ ;  /* 0x0000000000267805 */ /* 0x000fe4000001ff00 */
[-C--:B------:R-:W-:Y:S01]  /*4b40*/  LEA.HI.X.SX32 R15, R8, R41.reuse, 0x1, P1 ;  /* 0x00000029080f7211 */ /* 0x080fe200008f0eff */
[----:B------:R0:W-:Y:S01]  /*4b50*/  STL.64 [R1+0x38], R18 ;  /* 0x0000381201007387 */ /* 0x0001e20000100a00 */
[----:B------:R-:W-:Y:S01]  /*4b60*/  LEA.HI.X.SX32 R13, R9, R41, 0x1, P2 ;  /* 0x00000029090d7211 */ /* 0x000fe200010f0eff */
[C---:B------:R-:W-:Y:S01]  /*4b70*/  IMAD.WIDE R8, R7.reuse, 0x2, R194 ;  /* 0x0000000207087825 */ /* 0x040fe200078e02c2 */
[----:B------:R-:W-:Y:S01]  /*4b80*/  CS2R R40, SRZ ;  /* 0x0000000000287805 */ /* 0x000fe2000001ff00 */
[----:B------:R1:W-:Y:S04]  /*4b90*/  STL.64 [R1+0x28], R14 ;  /* 0x0000280e01007387 */ /* 0x0003e80000100a00 */
[----:B------:R2:W-:Y:S01]  /*4ba0*/  STL.64 [R1+0x20], R12 ;  /* 0x0000200c01007387 */ /* 0x0005e20000100a00 */
[----:B0-----:R-:W-:-:S03]  /*4bb0*/  IMAD R18, R7, 0x5, RZ ;  /* 0x0000000507127824 */ /* 0x001fc600078e02ff */
[----:B------:R0:W-:Y:S01]  /*4bc0*/  STL.64 [R1+0x18], R10 ;  /* 0x0000180a01007387 */ /* 0x0001e20000100a00 */
[C---:B------:R-:W-:Y:S02]  /*4bd0*/  IMAD R19, R7.reuse, 0x6, RZ ;  /* 0x0000000607137824 */ /* 0x040fe400078e02ff */
[C---:B-1----:R-:W-:Y:S01]  /*4be0*/  IMAD.SHL.U32 R14, R7.reuse, 0x2, RZ ;  /* 0x00000002070e7824 */ /* 0x042fe200078e00ff */
[----:B------:R1:W-:Y:S01]  /*4bf0*/  STL.64 [R1+0x588], R8 ;  /* 0x0005880801007387 */ /* 0x0003e20000100a00 */
[C---:B------:R-:W-:Y:S02]  /*4c00*/  IMAD R15, R7.reuse, 0x3, RZ ;  /* 0x00000003070f7824 */ /* 0x040fe400078e02ff */
[----:B------:R-:W-:-:S04]  /*4c10*/  IMAD.WIDE R6, R7, 0x2, R196 ;  /* 0x0000000207067825 */ /* 0x000fc800078e02c4 */
[----:B--2---:R-:W-:Y:S01]  /*4c20*/  IMAD.IADD R12, R176, 0x1, R5 ;  /* 0x00000001b00c7824 */ /* 0x004fe200078e0205 */
[----:B------:R2:W-:Y:S01]  /*4c30*/  STL.64 [R1+0x580], R6 ;  /* 0x0005800601007387 */ /* 0x0005e20000100a00 */
[C---:B0-----:R-:W-:Y:S01]  /*4c40*/  LOP3.LUT R11, R5.reuse, 0x10, RZ, 0x3c, !PT ;  /* 0x00000010050b7812 */ /* 0x041fe200078e3cff */
[----:B------:R-:W-:Y:S01]  /*4c50*/  IMAD.WIDE R178, R14, 0x2, R194 ;  /* 0x000000020eb27825 */ /* 0x000fe200078e02c2 */
[C---:B------:R-:W-:Y:S01]  /*4c60*/  LOP3.LUT R10, R5.reuse, 0x20, RZ, 0x3c, !PT ;  /* 0x00000020050a7812 */ /* 0x040fe200078e3cff */
[----:B------:R0:W-:Y:S01]  /*4c70*/  STL [R1+0xc], R2 ;  /* 0x00000c0201007387 */ /* 0x0001e20000100800 */
[C---:B-1----:R-:W-:Y:S01]  /*4c80*/  LOP3.LUT R9, R5.reuse, 0x30, RZ, 0x3c, !PT ;  /* 0x0000003005097812 */ /* 0x042fe200078e3cff */
[C---:B------:R-:W-:Y:S01]  /*4c90*/  IMAD.IADD R11, R176.reuse, 0x1, R11 ;  /* 0x00000001b00b7824 */ /* 0x040fe200078e020b */
[----:B------:R-:W-:Y:S01]  /*4ca0*/  LOP3.LUT R8, R5, 0x40, RZ, 0x3c, !PT ;  /* 0x0000004005087812 */ /* 0x000fe200078e3cff */
[C---:B------:R-:W-:Y:S02]  /*4cb0*/  IMAD.IADD R10, R176.reuse, 0x1, R10 ;  /* 0x00000001b00a7824 */ /* 0x040fe400078e020a */
[----:B------:R-:W-:-:S02]  /*4cc0*/  IMAD.IADD R9, R176, 0x1, R9 ;  /* 0x00000001b0097824 */ /* 0x000fc400078e0209 */
[----:B--2---:R-:W-:Y:S01]  /*4cd0*/  IMAD.MOV.U32 R6, RZ, RZ, 0x3f800000 ;  /* 0x3f800000ff067424 */ /* 0x004fe200078e00ff */
[----:B------:R-:W-:Y:S01]  /*4ce0*/  LOP3.LUT R7, R5, 0x50, RZ, 0x3c, !PT ;  /* 0x0000005005077812 */ /* 0x000fe200078e3cff */
[C---:B------:R-:W-:Y:S01]  /*4cf0*/  IMAD.IADD R8, R176.reuse, 0x1, R8 ;  /* 0x00000001b0087824 */ /* 0x040fe200078e0208 */
[----:B0-----:R-:W-:Y:S01]  /*4d00*/  CS2R R2, SRZ ;  /* 0x0000000000027805 */ /* 0x001fe2000001ff00 */
[----:B------:R-:W-:Y:S01]  /*4d10*/  IMAD.WIDE R180, R15, 0x2, R194 ;  /* 0x000000020fb47825 */ /* 0x000fe200078e02c2 */
[----:B------:R0:W-:Y:S03]  /*4d20*/  STL [R1+0x8], R6 ;  /* 0x0000080601007387 */ /* 0x0001e60000100800 */
[----:B------:R-:W-:Y:S01]  /*4d30*/  IMAD.IADD R7, R176, 0x1, R7 ;  /* 0x00000001b0077824 */ /* 0x000fe200078e0207 */
[----:B------:R1:W-:Y:S01]  /*4d40*/  STL.64 [R1+0x3e8], R178 ;  /* 0x0003e8b201007387 */ /* 0x0003e20000100a00 */
[----:B------:R-:W-:Y:S01]  /*4d50*/  IMAD.MOV.U32 R13, RZ, RZ, RZ ;  /* 0x000000ffff0d7224 */ /* 0x000fe200078e00ff */
[----:B0-----:R-:W-:-:S02]  /*4d60*/  LOP3.LUT R6, R5, 0x60, RZ, 0x3c, !PT ;  /* 0x0000006005067812 */ /* 0x001fc400078e3cff */
[----:B------:R-:W-:-:S03]  /*4d70*/  LOP3.LUT R5, R5, 0x70, RZ, 0x3c, !PT ;  /* 0x0000007005057812 */ /* 0x000fc600078e3cff */
[C---:B------:R-:W-:Y:S02]  /*4d80*/  IMAD.IADD R6, R176.reuse, 0x1, R6 ;  /* 0x00000001b0067824 */ /* 0x040fe400078e0206 */
[----:B------:R-:W-:Y:S02]  /*4d90*/  IMAD.IADD R5, R176, 0x1, R5 ;  /* 0x00000001b0057824 */ /* 0x000fe400078e0205 */
[----:B------:R-:W-:-:S04]  /*4da0*/  IMAD.WIDE R176, R14, 0x2, R196 ;  /* 0x000000020eb07825 */ /* 0x000fc800078e02c4 */
[--C-:B-1----:R-:W-:Y:S01]  /*4db0*/  IMAD.WIDE R178, R15, 0x2, R196.reuse ;  /* 0x000000020fb27825 */ /* 0x102fe200078e02c4 */
[----:B------:R0:W-:Y:S03]  /*4dc0*/  STL.64 [R1+0x3e0], R176 ;  /* 0x0003e0b001007387 */ /* 0x0001e60000100a00 */
[C---:B------:R-:W-:Y:S01]  /*4dd0*/  IMAD.WIDE R14, R17.reuse, 0x2, R196 ;  /* 0x00000002110e7825 */ /* 0x040fe200078e02c4 */
[----:B------:R-:W-:Y:S04]  /*4de0*/  STL.64 [R1+0x3d8], R180 ;  /* 0x0003d8b401007387 */ /* 0x000fe80000100a00 */
[----:B------:R1:W-:Y:S01]  /*4df0*/  STL.64 [R1+0x3d0], R178 ;  /* 0x0003d0b201007387 */ /* 0x0003e20000100a00 */
[----:B0-----:R-:W-:-:S05]  /*4e00*/  IMAD.WIDE R176, R17, 0x2, R194 ;  /* 0x0000000211b07825 */ /* 0x001fca00078e02c2 */
[----:B------:R0:W-:Y:S01]  /*4e10*/  STL.64 [R1+0x3c8], R176 ;  /* 0x0003c8b001007387 */ /* 0x0001e20000100a00 */
[----:B-1----:R-:W-:-:S03]  /*4e20*/  IMAD.WIDE R178, R18, 0x2, R194 ;  /* 0x0000000212b27825 */ /* 0x002fc600078e02c2 */
[----:B------:R1:W-:Y:S04]  /*4e30*/  STL.64 [R1+0x3c0], R14 ;  /* 0x0003c00e01007387 */ /* 0x0003e80000100a00 */
[----:B------:R-:W-:Y:S01]  /*4e40*/  STL.64 [R1+0x3b8], R178 ;  /* 0x0003b8b201007387 */ /* 0x000fe20000100a00 */
[----:B0-----:R-:W-:-:S04]  /*4e50*/  IMAD.WIDE R176, R18, 0x2, R196 ;  /* 0x0000000212b07825 */ /* 0x001fc800078e02c4 */
[C---:B-1----:R-:W-:Y:S01]  /*4e60*/  IMAD.WIDE R14, R19.reuse, 0x2, R194 ;  /* 0x00000002130e7825 */ /* 0x042fe200078e02c2 */
[----:B------:R0:W-:Y:S03]  /*4e70*/  STL.64 [R1+0x3b0], R176 ;  /* 0x0003b0b001007387 */ /* 0x0001e60000100a00 */
[----:B------:R-:W-:Y:S01]  /*4e80*/  IMAD.WIDE R18, R19, 0x2, R196 ;  /* 0x0000000213127825 */ /* 0x000fe200078e02c4 */
[----:B------:R1:W-:Y:S04]  /*4e90*/  STL.64 [R1+0x3a8], R14 ;  /* 0x0003a80e01007387 */ /* 0x0003e80000100a00 */
[----:B------:R2:W-:Y:S01]  /*4ea0*/  STL.64 [R1+0x3a0], R18 ;  /* 0x0003a01201007387 */ /* 0x0005e20000100a00 */
[----:B0-----:R-:W-:-:S04]  /*4eb0*/  IMAD.WIDE R176, R20, 0x2, R194 ;  /* 0x0000000214b07825 */ /* 0x001fc800078e02c2 */
[----:B-1----:R-:W-:Y:S01]  /*4ec0*/  IMAD.WIDE R14, R20, 0x2, R196 ;  /* 0x00000002140e7825 */ /* 0x002fe200078e02c4 */
[----:B------:R-:W-:Y:S03]  /*4ed0*/  STL.64 [R1+0x398], R176 ;  /* 0x000398b001007387 */ /* 0x000fe60000100a00 */
[C---:B--2---:R-:W-:Y:S01]  /*4ee0*/  IMAD.WIDE R18, R21.reuse, 0x2, R194 ;  /* 0x0000000215127825 */ /* 0x044fe200078e02c2 */
[----:B------:R0:W-:Y:S03]  /*4ef0*/  STL.64 [R1+0x390], R14 ;  /* 0x0003900e01007387 */ /* 0x0001e60000100a00 */
[----:B------:R-:W-:Y:S01]  /*4f00*/  IMAD.WIDE R20, R21, 0x2, R196 ;  /* 0x0000000215147825 */ /* 0x000fe200078e02c4 */
[----:B------:R1:W-:Y:S04]  /*4f10*/  STL.64 [R1+0x388], R18 ;  /* 0x0003881201007387 */ /* 0x0003e80000100a00 */
[----:B------:R2:W-:Y:S01]  /*4f20*/  STL.64 [R1+0x380], R20 ;  /* 0x0003801401007387 */ /* 0x0005e20000100a00 */
[----:B0-----:R-:W-:-:S04]  /*4f30*/  IMAD.WIDE R14, R22, 0x2, R194 ;  /* 0x00000002160e7825 */ /* 0x001fc800078e02c2 */
[----:B-1----:R-:W-:Y:S01]  /*4f40*/  IMAD.WIDE R18, R22, 0x2, R196 ;  /* 0x0000000216127825 */ /* 0x002fe200078e02c4 */
[----:B------:R0:W-:Y:S03]  /*4f50*/  STL.64 [R1+0x378], R14 ;  /* 0x0003780e01007387 */ /* 0x0001e60000100a00 */
[C---:B--2---:R-:W-:Y:S01]  /*4f60*/  IMAD.WIDE R20, R23.reuse, 0x2, R194 ;  /* 0x0000000217147825 */ /* 0x044fe200078e02c2 */
[----:B------:R1:W-:Y:S04]  /*4f70*/  STL.64 [R1+0x370], R18 ;  /* 0x0003701201007387 */ /* 0x0003e80000100a00 */
[----:B------:R2:W-:Y:S01]  /*4f80*/  STL.64 [R1+0x368], R20 ;  /* 0x0003681401007387 */ /* 0x0005e20000100a00 */
[----:B0-----:R-:W-:-:S04]  /*4f90*/  IMAD.WIDE R14, R23, 0x2, R196 ;  /* 0x00000002170e7825 */ /* 0x001fc800078e02c4 */
[--C-:B-1----:R-:W-:Y:S01]  /*4fa0*/  IMAD.WIDE R18, R152, 0x2, R194.reuse ;  /* 0x0000000298127825 */ /* 0x102fe200078e02c2 */
[----:B------:R0:W-:Y:S03]  /*4fb0*/  STL.64 [R1+0x360], R14 ;  /* 0x0003600e01007387 */ /* 0x0001e60000100a00 */
[----:B--2---:R-:W-:Y:S01]  /*4fc0*/  IMAD.WIDE R20, R164, 0x2, R194 ;  /* 0x00000002a4147825 */ /* 0x004fe200078e02c2 */
[----:B------:R1:W-:Y:S03]  /*4fd0*/  STL.64 [R1+0x358], R18 ;  /* 0x0003581201007387 */ /* 0x0003e60000100a00 */
[----:B0-----:R-:W-:-:S04]  /*4fe0*/  IMAD.WIDE R14, R152, 0x2, R196 ;  /* 0x00000002980e7825 */ /* 0x001fc800078e02c4 */
[C---:B-1----:R-:W-:Y:S01]  /*4ff0*/  IMAD.WIDE R18, R153.reuse, 0x2, R194 ;  /* 0x0000000299127825 */ /* 0x042fe200078e02c2 */
[----:B------:R0:W-:Y:S04]  /*5000*/  STL.64 [R1+0x350], R14 ;  /* 0x0003500e01007387 */ /* 0x0001e80000100a00 */
[----:B------:R1:W-:Y:S01]  /*5010*/  STL.64 [R1+0x348], R18 ;  /* 0x0003481201007387 */ /* 0x0003e20000100a00 */
        /* <DEDUP_REMOVED lines=41> */
[----:B-1----:R-:W-:Y:S01]  /*52b0*/  IMAD.WIDE R18, R164, 0x2, R196 ;  /* 0x00000002a4127825 */ /* 0x002fe200078e02c4 */
[----:B------:R0:W-:Y:S04]  /*52c0*/  STL.64 [R1+0x2a0], R14 ;  /* 0x0002a00e01007387 */ /* 0x0001e80000100a00 */
        /* <DEDUP_REMOVED lines=9> */
[C---:B-1----:R-:W-:Y:S01]  /*5360*/  IMAD.WIDE R20, R167.reuse, 0x2, R194 ;  /* 0x00000002a7147825 */ /* 0x042fe200078e02c2 */
[----:B------:R0:W-:Y:S03]  /*5370*/  STL.64 [R1+0x270], R14 ;  /* 0x0002700e01007387 */ /* 0x0001e60000100a00 */
[----:B--2---:R-:W-:Y:S01]  /*5380*/  IMAD.WIDE R18, R167, 0x2, R196 ;  /* 0x00000002a7127825 */ /* 0x004fe200078e02c4 */
        /* <DEDUP_REMOVED lines=18> */
[----:B------:R-:W-:Y:S04]  /*54b0*/  STL.64 [R1+0x220], R20 ;  /* 0x0002201401007387 */ /* 0x000fe80000100a00 */
[----:B------:R1:W-:Y:S01]  /*54c0*/  STL.64 [R1+0x218], R18 ;  /* 0x0002181201007387 */ /* 0x0003e20000100a00 */
[----:B0-----:R-:W-:-:S05]  /*54d0*/  IMAD.WIDE R14, R174, 0x2, R196 ;  /* 0x00000002ae0e7825 */ /* 0x001fca00078e02c4 */
[----:B------:R0:W-:Y:S01]  /*54e0*/  STL.64 [R1+0x210], R14 ;  /* 0x0002100e01007387 */ /* 0x0001e20000100a00 */
[----:B-1----:R-:W-:Y:S02]  /*54f0*/  IMAD.U32 R18, RZ, RZ, UR10 ;  /* 0x0000000aff127e24 */ /* 0x002fe4000f8e00ff */
[----:B------:R-:W-:Y:S01]  /*5500*/  IMAD.U32 R19, RZ, RZ, UR11 ;  /* 0x0000000bff137e24 */ /* 0x000fe2000f8e00ff */
[----:B------:R-:W-:-:S04]  /*5510*/  UIADD3.64 UR10, UR6, 0x100, URZ ;  /* 0x00000100060a7897 */ /* 0x000fc8000fffe03f */
[----:B------:R1:W-:Y:S01]  /*5520*/  STL.64 [R1+0x578], R18 ;  /* 0x0005781201007387 */ /* 0x0003e20000100a00 */
[----:B0-----:R-:W-:Y:S02]  /*5530*/  IMAD.U32 R14, RZ, RZ, UR14 ;  /* 0x0000000eff0e7e24 */ /* 0x001fe4000f8e00ff */
[----:B------:R-:W-:Y:S01]  /*5540*/  IMAD.U32 R15, RZ, RZ, UR15 ;  /* 0x0000000fff0f7e24 */ /* 0x000fe2000f8e00ff */
[----:B------:R-:W-:-:S04]  /*5550*/  UIADD3.64 UR14, UR6, 0x102, URZ ;  /* 0x00000102060e7897 */ /* 0x000fc8000fffe03f */
        /* <DEDUP_REMOVED lines=68> */
[----:B------:R1:W-:Y:S02]  /*59a0*/  STL.64 [R1+0x4e8], R18 ;  /* 0x0004e81201007387 */ /* 0x0003e40000100a00 */
[----:B0-----:R-:W-:Y:S02]  /*59b0*/  IMAD.U32 R14, RZ, RZ, UR58 ;  /* 0x0000003aff0e7e24 */ /* 0x001fe4000f8e00ff */
[----:B------:R-:W-:Y:S01]  /*59c0*/  IMAD.U32 R15, RZ, RZ, UR59 ;  /* 0x0000003bff0f7e24 */ /* 0x000fe2000f8e00ff */
[----:B------:R-:W-:-:S04]  /*59d0*/  UIADD3.64 UR58, UR6, 0x82, URZ ;  /* 0x00000082063a7897 */ /* 0x000fc8000fffe03f */
[----:B------:R0:W-:Y:S02]  /*59e0*/  STL.64 [R1+0x4e0], R14 ;  /* 0x0004e00e01007387 */ /* 0x0001e40000100a00 */
        /* <DEDUP_REMOVED lines=117> */
[----:B------:R-:W-:-:S05]  /*6140*/  IMAD.U32 R15, RZ, RZ, UR59 ;  /* 0x0000003bff0f7e24 */ /* 0x000fca000f8e00ff */
[----:B------:R1:W-:Y:S02]  /*6150*/  STL.64 [R1+0x3f0], R14 ;  /* 0x0003f00e01007387 */ /* 0x0003e40000100a00 */
.L_x_1:
[----:B-1----:R-:W2:Y:S04]  /*6160*/  LDL.64 R18, [R1+0x570] ;  /* 0x0005700001127983 */ /* 0x002ea80000100a00 */
[----:B------:R-:W3:Y:S04]  /*6170*/  LDL.64 R14, [R1+0x578] ;  /* 0x00057800010e7983 */ /* 0x000ee80000100a00 */
[----:B------:R-:W-:Y:S04]  /*6180*/  STL [R1+0x5c4], R13 ;  /* 0x0005c40d01007387 */ /* 0x000fe80000100800 */
[----:B------:R-:W-:Y:S04]  /*6190*/  STL [R1+0x5c0], R171 ;  /* 0x0005c0ab01007387 */ /* 0x000fe80000100800 */
[----:B------:R0:W-:Y:S01]  /*61a0*/  STL [R1+0x5bc], R16 ;  /* 0x0005bc1001007387 */ /* 0x0001e20000100800 */
[----:B------:R-:W-:-:S02]  /*61b0*/  MOV R239, UR20 ;  /* 0x0000001400ef7c02 */ /* 0x000fc40008000f00 */
[----:B------:R-:W-:Y:S01]  /*61c0*/  MOV R238, UR27 ;  /* 0x0000001b00ee7c02 */ /* 0x000fe20008000f00 */
[----:B------:R1:W-:Y:S01]  /*61d0*/  STL [R1+0x5b8], R3 ;  /* 0x0005b80301007387 */ /* 0x0003e20000100800 */
[----:B------:R-:W-:Y:S02]  /*61e0*/  MOV R237, UR26 ;  /* 0x0000001a00ed7c02 */ /* 0x000fe40008000f00 */
[----:B------:R-:W-:Y:S01]  /*61f0*/  MOV R236, UR25 ;  /* 0x0000001900ec7c02 */ /* 0x000fe20008000f00 */
[----:B------:R4:W-:Y:S01]  /*6200*/  STL [R1+0x5b4], R0 ;  /* 0x0005b40001007387 */ /* 0x0009e20000100800 */
[----:B------:R-:W-:Y:S02]  /*6210*/  MOV R235, UR24 ;  /* 0x0000001800eb7c02 */ /* 0x000fe40008000f00 */
[----:B0-----:R-:W-:Y:S01]  /*6220*/  MOV R16, UR15 ;  /* 0x0000000f00107c02 */ /* 0x001fe20008000f00 */
[----:B------:R0:W-:Y:S01]  /*6230*/  STL [R1+0x5b0], R4 ;  /* 0x0005b00401007387 */ /* 0x0001e20000100800 */
[----:B------:R-:W-:-:S02]  /*6240*/  MOV R234, UR31 ;  /* 0x0000001f00ea7c02 */ /* 0x000fc40008000f00 */
[----:B-1----:R-:W-:Y:S01]  /*6250*/  MOV R3, UR11 ;  /* 0x0000000b00037c02 */ /* 0x002fe20008000f00 */
[----:B------:R-:W-:Y:S01]  /*6260*/  STL [R1+0x5ac], R172 ;  /* 0x0005acac01007387 */ /* 0x000fe20000100800 */
[C---:B------:R-:W-:Y:S01]  /*6270*/  IMAD.WIDE R152, R2.reuse, 0x2, R194 ;  /* 0x0000000202987825 */ /* 0x040fe200078e02c2 */
[----:B----4-:R-:W-:Y:S02]  /*6280*/  MOV R0, UR10 ;  /* 0x0000000a00007c02 */ /* 0x010fe40008000f00 */
[----:B------:R1:W-:Y:S01]  /*6290*/  STL [R1+0x4], R3 ;  /* 0x0000040301007387 */ /* 0x0003e20000100800 */
[----:B------:R-:W-:Y:S01]  /*62a0*/  IMAD.WIDE R156, R2, 0x2, R196 ;  /* 0x00000002029c7825 */ /* 0x000fe200078e02c4 */
[----:B------:R-:W-:Y:S01]  /*62b0*/  UMOV UR59, 0x40000040 ;  /* 0x40000040003b7882 */ /* 0x000fe20000000000 */
[----:B0-----:R-:W-:Y:S01]  /*62c0*/  MOV R4, UR12 ;  /* 0x0000000c00047c02 */ /* 0x001fe20008000f00 */
[----:B------:R0:W-:Y:S01]  /*62d0*/  STL [R1], R0 ;  /* 0x0000000001007387 */ /* 0x0001e20000100800 */
[----:B------:R-:W-:-:S02]  /*62e0*/  MOV R13, UR9 ;  /* 0x00000009000d7c02 */ /* 0x000fc40008000f00 */
[----:B------:R-:W-:Y:S01]  /*62f0*/  MOV R171, UR8 ;  /* 0x0000000800ab7c02 */ /* 0x000fe20008000f00 */
[----:B------:R-:W4:Y:S01]  /*6300*/  LDL.64 R190, [R1+0x3e0] ;  /* 0x0003e00001be7983 */ /* 0x000f220000100a00 */
[----:B-1----:R-:W-:-:S03]  /*6310*/  MOV R3, UR14 ;  /* 0x0000000e00037c02 */ /* 0x002fc60008000f00 */
[----:B------:R-:W5:Y:S01]  /*6320*/  LDL.64 R180, [R1+0x580] ;  /* 0x0005800001b47983 */ /* 0x000f620000100a00 */
[----:B0-----:R-:W-:-:S03]  /*6330*/  MOV R0, UR13 ;  /* 0x0000000d00007c02 */ /* 0x001fc60008000f00 */
[----:B------:R-:W5:Y:S04]  /*6340*/  LDL.64 R168, [R1+0x588] ;  /* 0x0005880001a87983 */ /* 0x000f680000100a00 */
[----:B------:R-:W5:Y:S04]  /*6350*/  LDL.64 R178, [R1+0x3e8] ;  /* 0x0003e80001b27983 */ /* 0x000f680000100a00 */
[----:B------:R-:W5:Y:S04]  /*6360*/  LDL.64 R174, [R1+0x3d8] ;  /* 0x0003d80001ae7983 */ /* 0x000f680000100a00 */
[----:B------:R-:W5:Y:S04]  /*6370*/  LDL.64 R188, [R1+0x3d0] ;  /* 0x0003d00001bc7983 */ /* 0x000f680000100a00 */
[----:B------:R-:W5:Y:S04]  /*6380*/  LDG.E.U16 R152, desc[UR60][R152.64] ;  /* 0x0000003c98987981 */ /* 0x000f68000c1e1500 */
[----:B------:R0:W5:Y:S01]  /*6390*/  LDG.E.U16 R153, desc[UR60][R156.64] ;  /* 0x0000003c9c997981 */ /* 0x000162000c1e1500 */
[----:B--2---:R-:W-:-:S02]  /*63a0*/  R2UR UR10, R18 ;  /* 0x00000000120a72ca */ /* 0x004fc400000e0000 */
[----:B------:R-:W-:Y:S02]  /*63b0*/  R2UR UR11, R19 ;  /* 0x00000000130b72ca */ /* 0x000fe400000e0000 */
[----:B---3--:R-:W-:Y:S02]  /*63c0*/  R2UR UR14, R14 ;  /* 0x000000000e0e72ca */ /* 0x008fe400000e0000 */
[----:B------:R-:W-:Y:S02]  /*63d0*/  R2UR UR15, R15 ;  /* 0x000000000f0f72ca */ /* 0x000fe400000e0000 */
[----:B------:R-:W2:Y:S04]  /*63e0*/  LDL.64 R14, [R1+0x568] ;  /* 0x00056800010e7983 */ /* 0x000ea80000100a00 */
[----:B------:R1:W-:Y:S04]  /*63f0*/  STL.64 [R1+0x5c8], R238 ;  /* 0x0005c8ee01007387 */ /* 0x0003e80000100a00 */
[----:B------:R-:W-:Y:S04]  /*6400*/  STL.64 [R1+0x5d0], R236 ;  /* 0x0005d0ec01007387 */ /* 0x000fe80000100a00 */
[----:B------:R3:W-:Y:S04]  /*6410*/  STL.64 [R1+0x5d8], R234 ;  /* 0x0005d8ea01007387 */ /* 0x0007e80000100a00 */
[----:B------:R-:W2:Y:S04]  /*6420*/  LDL.64 R176, [R1+0x3c0] ;  /* 0x0003c00001b07983 */ /* 0x000ea80000100a00 */
[----:B------:R-:W2:Y:S04]  /*6430*/  LDL.64 R192, [R1+0x398] ;  /* 0x0003980001c07983 */ /* 0x000ea80000100a00 */
[----:B------:R-:W2:Y:S04]  /*6440*/  LDL.64 R184, [R1+0x3b0] ;  /* 0x0003b00001b87983 */ /* 0x000ea80000100a00 */
[----:B------:R-:W2:Y:S04]  /*6450*/  LDL.64 R198, [R1+0x3a0] ;  /* 0x0003a00001c67983 */ /* 0x000ea80000100a00 */
[----:B------:R-:W2:Y:S01]  /*6460*/  LDL.64 R186, [R1+0x3b8] ;  /* 0x0003b80001ba7983 */ /* 0x000ea20000100a00 */
[----:B----4-:R-:W-:-:S03]  /*6470*/  IMAD.WIDE R158, R2, 0x2, R190 ;  /* 0x00000002029e7825 */ /* 0x010fc600078e02be */
[----:B-1----:R-:W4:Y:S04]  /*6480*/  LDL.64 R238, [R1+0x358] ;  /* 0x0003580001ee7983 */ /* 0x002f280000100a00 */
[----:B------:R-:W4:Y:S01]  /*6490*/  LDL.64 R190, [R1+0x390] ;  /* 0x0003900001be7983 */ /* 0x000f220000100a00 */
[----:B-----5:R-:W-:-:S03]  /*64a0*/  IMAD.WIDE R154, R2, 0x2, R180 ;  /* 0x00000002029a7825 */ /* 0x020fc600078e02b4 */
[----:B------:R-:W5:Y:S04]  /*64b0*/  LDL.64 R212, [R1+0x388] ;  /* 0x0003880001d47983 */ /* 0x000f680000100a00 */
[----:B------:R2:W5:Y:S01]  /*64c0*/  LDG.E.U16 R181, desc[UR60][R154.64] ;  /* 0x0000003c9ab57981 */ /* 0x000562000c1e1500 */
[----:B------:R-:W-:-:S03]  /*64d0*/  IMAD.WIDE R174, R2, 0x2, R174 ;  /* 0x0000000202ae7825 */ /* 0x000fc600078e02ae */
[----:B---3--:R-:W3:Y:S01]  /*64e0*/  LDL.64 R234, [R1+0x3a8] ;  /* 0x0003a80001ea7983 */ /* 0x008ee20000100a00 */
[----:B0-----:R-:W-:-:S03]  /*64f0*/  IMAD.WIDE R156, R2, 0x2, R188 ;  /* 0x00000002029c7825 */ /* 0x001fc600078e02bc */
[----:B------:R-:W5:Y:S04]  /*6500*/  LDL.64 R236, [R1+0x350] ;  /* 0x0003500001ec7983 */ /* 0x000f680000100a00 */
[----:B------:R-:W3:Y:S04]  /*6510*/  LDL.64 R188, [R1+0x380] ;  /* 0x0003800001bc7983 */ /* 0x000ee80000100a00 */
[----:B------:R-:W5:Y:S04]  /*6520*/  LDG.E.U16 R174, desc[UR60][R174.64] ;  /* 0x0000003caeae7981 */ /* 0x000f68000c1e1500 */
[----:B------:R-:W5:Y:S01]  /*6530*/  LDG.E.U16 R173, desc[UR60][R156.64] ;  /* 0x0000003c9cad7981 */ /* 0x000f62000c1e1500 */
[----:B--2---:R-:W-:-:S03]  /*6540*/  IMAD.WIDE R154, R2, 0x2, R176 ;  /* 0x00000002029a7825 */ /* 0x004fc600078e02b0 */
[----:B------:R-:W2:Y:S04]  /*6550*/  LDG.E.U16 R177, desc[UR60][R158.64] ;  /* 0x0000003c9eb17981 */ /* 0x000ea8000c1e1500 */
[----:B------:R0:W2:Y:S02]  /*6560*/  LDG.E.U16 R167, desc[UR60][R154.64] ;  /* 0x0000003c9aa77981 */ /* 0x0000a4000c1e1500 */
[C---:B0-----:R-:W-:Y:S02]  /*6570*/  IMAD.WIDE R154, R2.reuse, 0x2, R192 ;  /* 0x00000002029a7825 */ /* 0x041fe400078e02c0 */
[----:B------:R-:W5:Y:S04]  /*6580*/  LDL.64 R192, [R1+0x368] ;  /* 0x0003680001c07983 */ /* 0x000f680000100a00 */
[----:B------:R-:W2:Y:S01]  /*6590*/  LDG.E.U16 R155, desc[UR60][R154.64] ;  /* 0x0000003c9a9b7981 */ /* 0x000ea2000c1e1500 */
[----:B----4-:R-:W-:-:S05]  /*65a0*/  IMAD.WIDE R190, R2, 0x2, R190 ;  /* 0x0000000202be7825 */ /* 0x010fca00078e02be */
[----:B------:R0:W4:Y:S04]  /*65b0*/  LDG.E.U16 R154, desc[UR60][R190.64] ;  /* 0x0000003cbe9a7981 */ /* 0x000128000c1e1500 */
[----:B------:R-:W0:Y:S01]  /*65c0*/  LDL.64 R190, [R1+0x360] ;  /* 0x0003600001be7983 */ /* 0x000e220000100a00 */
[----:B------:R-:W-:-:S03]  /*65d0*/  IMAD.WIDE R158, R2, 0x2, R184 ;  /* 0x00000002029e7825 */ /* 0x000fc600078e02b8 */
[----:B------:R-:W2:Y:S01]  /*65e0*/  LDL.64 R184, [R1+0x370] ;  /* 0x0003700001b87983 */ /* 0x000ea20000100a00 */
[----:B------:R-:W-:-:S03]  /*65f0*/  IMAD.WIDE R156, R2, 0x2, R198 ;  /* 0x00000002029c7825 */ /* 0x000fc600078e02c6 */
[----:B------:R-:W4:Y:S01]  /*6600*/  LDL.64 R198, [R1+0x348] ;  /* 0x0003480001c67983 */ /* 0x000f220000100a00 */
[----:B------:R-:W-:-:S03]  /*6610*/  IMAD.WIDE R182, R2, 0x2, R168 ;  /* 0x0000000202b67825 */ /* 0x000fc600078e02a8 */
[----:B------:R-:W4:Y:S01]  /*6620*/  LDL.64 R168, [R1+0x3c8] ;  /* 0x0003c80001a87983 */ /* 0x000f220000100a00 */
[----:B------:R-:W-:-:S03]  /*6630*/  IMAD.WIDE R164, R2, 0x2, R186 ;  /* 0x0000000202a47825 */ /* 0x000fc600078e02ba */
[----:B------:R-:W4:Y:S01]  /*6640*/  LDL.64 R186, [R1+0x378] ;  /* 0x0003780001ba7983 */ /* 0x000f220000100a00 */
[----:B---3--:R-:W-:-:S03]  /*6650*/  IMAD.WIDE R188, R2, 0x2, R188 ;  /* 0x0000000202bc7825 */ /* 0x008fc600078e02bc */
[----:B------:R-:W3:Y:S04]  /*6660*/  LDG.E.U16 R182, desc[UR60][R182.64] ;  /* 0x0000003cb6b67981 */ /* 0x000ee8000c1e1500 */
[----:B------:R-:W3:Y:S01]  /*6670*/  LDG.E.U16 R163, desc[UR60][R158.64] ;  /* 0x0000003c9ea37981 */ /* 0x000ee2000c1e1500 */
[----:B------:R-:W-:-:S03]  /*6680*/  IMAD.WIDE R178, R2, 0x2, R178 ;  /* 0x0000000202b27825 */ /* 0x000fc600078e02b2 */
[----:B------:R-:W3:Y:S04]  /*6690*/  LDG.E.U16 R164, desc[UR60][R164.64] ;  /* 0x0000003ca4a47981 */ /* 0x000ee8000c1e1500 */
[----:B------:R1:W3:Y:S04]  /*66a0*/  LDG.E.U16 R183, desc[UR60][R188.64] ;  /* 0x0000003cbcb77981 */ /* 0x0002e8000c1e1500 */
[----:B------:R1:W3:Y:S01]  /*66b0*/  LDG.E.U16 R159, desc[UR60][R156.64] ;  /* 0x0000003c9c9f7981 */ /* 0x0002e2000c1e1500 */
[----:B------:R-:W-:-:S03]  /*66c0*/  IMAD.WIDE R160, R2, 0x2, R234 ;  /* 0x0000000202a07825 */ /* 0x000fc600078e02ea */
[----:B------:R-:W3:Y:S01]  /*66d0*/  LDL.64 R234, [R1+0x328] ;  /* 0x0003280001ea7983 */ /* 0x000ee20000100a00 */
[----:B-----5:R-:W-:-:S03]  /*66e0*/  IMAD.WIDE R192, R2, 0x2, R192 ;  /* 0x0000000202c07825 */ /* 0x020fc600078e02c0 */
[----:B------:R-:W5:Y:S04]  /*66f0*/  LDG.E.U16 R178, desc[UR60][R178.64] ;  /* 0x0000003cb2b27981 */ /* 0x000f68000c1e1500 */
[----:B------:R-:W5:Y:S01]  /*6700*/  LDG.E.U16 R176, desc[UR60][R192.64] ;  /* 0x0000003cc0b07981 */ /* 0x000f62000c1e1500 */
[----:B0-----:R-:W-:-:S03]  /*6710*/  IMAD.WIDE R190, R2, 0x2, R190 ;  /* 0x0000000202be7825 */ /* 0x001fc600078e02be */
[----:B------:R-:W3:Y:S04]  /*6720*/  LDL.64 R192, [R1+0x340] ;  /* 0x0003400001c07983 */ /* 0x000ee80000100a00 */
[----:B------:R-:W5:Y:S01]  /*6730*/  LDG.E.U16 R175, desc[UR60][R190.64] ;  /* 0x0000003cbeaf7981 */ /* 0x000f62000c1e1500 */
[----:B-1----:R-:W-:-:S03]  /*6740*/  IMAD.WIDE R188, R2, 0x2, R238 ;  /* 0x0000000202bc7825 */ /* 0x002fc600078e02ee */
[----:B------:R-:W5:Y:S01]  /*6750*/  LDL.64 R238, [R1+0x308] ;  /* 0x0003080001ee7983 */ /* 0x000f620000100a00 */
[----:B------:R-:W-:-:S03]  /*6760*/  IMAD.WIDE R156, R2, 0x2, R212 ;  /* 0x00000002029c7825 */ /* 0x000fc600078e02d4 */
[----:B------:R-:W5:Y:S04]  /*6770*/  LDL.64 R212, [R1+0x320] ;  /* 0x0003200001d47983 */ /* 0x000f680000100a00 */
[----:B------:R-:W5:Y:S01]  /*6780*/  LDL.64 R190, [R1+0x338] ;  /* 0x0003380001be7983 */ /* 0x000f620000100a00 */
[----:B--2---:R-:W-:-:S03]  /*6790*/  IMAD.WIDE R184, R2, 0x2, R184 ;  /* 0x0000000202b87825 */ /* 0x004fc600078e02b8 */
[----:B------:R-:W2:Y:S04]  /*67a0*/  LDG.E.U16 R170, desc[UR60][R188.64] ;  /* 0x0000003cbcaa7981 */ /* 0x000ea8000c1e1500 */
[----:B------:R0:W2:Y:S01]  /*67b0*/  LDG.E.U16 R179, desc[UR60][R184.64] ;  /* 0x0000003cb8b37981 */ /* 0x0000a2000c1e1500 */
[----:B----4-:R-:W-:-:S03]  /*67c0*/  IMAD.WIDE R186, R2, 0x2, R186 ;  /* 0x0000000202ba7825 */ /* 0x010fc600078e02ba */
[----:B------:R-:W4:Y:S04]  /*67d0*/  LDG.E.U16 R156, desc[UR60][R156.64] ;  /* 0x0000003c9c9c7981 */ /* 0x000f28000c1e1500 */
[----:B------:R-:W2:Y:S01]  /*67e0*/  LDL.64 R188, [R1+0x330] ;  /* 0x0003300001bc7983 */ /* 0x000ea20000100a00 */
[----:B0-----:R-:W-:-:S03]  /*67f0*/  IMAD.WIDE R184, R2, 0x2, R198 ;  /* 0x0000000202b87825 */ /* 0x001fc600078e02c6 */
[----:B------:R-:W4:Y:S01]  /*6800*/  LDL.64 R198, [R1+0x2f8] ;  /* 0x0002f80001c67983 */ /* 0x000f220000100a00 */
[----:B------:R-:W-:-:S03]  /*6810*/  IMAD.WIDE R168, R2, 0x2, R168 ;  /* 0x0000000202a87825 */ /* 0x000fc600078e02a8 */
[----:B------:R0:W4:Y:S04]  /*6820*/  LDG.E.U16 R180, desc[UR60][R186.64] ;  /* 0x0000003cbab47981 */ /* 0x000128000c1e1500 */
[----:B------:R1:W4:Y:S04]  /*6830*/  LDG.E.U16 R166, desc[UR60][R184.64] ;  /* 0x0000003cb8a67981 */ /* 0x000328000c1e1500 */
[----:B------:R-:W4:Y:S04]  /*6840*/  LDG.E.U16 R168, desc[UR60][R168.64] ;  /* 0x0000003ca8a87981 */ /* 0x000f28000c1e1500 */
[----:B------:R-:W4:Y:S01]  /*6850*/  LDG.E.U16 R160, desc[UR60][R160.64] ;  /* 0x0000003ca0a07981 */ /* 0x000f22000c1e1500 */
[----:B---3--:R-:W-:-:S05]  /*6860*/  IMAD.WIDE R192, R2, 0x2, R192 ;  /* 0x0000000202c07825 */ /* 0x008fca00078e02c0 */
[----:B------:R-:W3:Y:S04]  /*6870*/  LDG.E.U16 R165, desc[UR60][R192.64] ;  /* 0x0000003cc0a57981 */ /* 0x000ee8000c1e1500 */
[----:B------:R-:W4:Y:S01]  /*6880*/  LDL.64 R192, [R1+0x310] ;  /* 0x0003100001c07983 */ /* 0x000f220000100a00 */
[----:B-----5:R-:W-:-:S05]  /*6890*/  IMAD.WIDE R190, R2, 0x2, R190 ;  /* 0x0000000202be7825 */ /* 0x020fca00078e02be */
[----:B------:R-:W5:Y:S04]  /*68a0*/  LDG.E.U16 R162, desc[UR60][R190.64] ;  /* 0x0000003cbea27981 */ /* 0x000f68000c1e1500 */
[----:B------:R-:W3:Y:S01]  /*68b0*/  LDL.64 R190, [R1+0x318] ;  /* 0x0003180001be7983 */ /* 0x000ee20000100a00 */
[----:B0-----:R-:W-:-:S03]  /*68c0*/  IMAD.WIDE R186, R2, 0x2, R236 ;  /* 0x0000000202ba7825 */ /* 0x001fc600078e02ec */
[----:B------:R-:W5:Y:S01]  /*68d0*/  LDL.64 R236, [R1+0x300] ;  /* 0x0003000001ec7983 */ /* 0x000f620000100a00 */
[----:B-1----:R-:W-:-:S03]  /*68e0*/  IMAD.WIDE R184, R2, 0x2, R212 ;  /* 0x0000000202b87825 */ /* 0x002fc600078e02d4 */
[----:B------:R0:W5:Y:S01]  /*68f0*/  LDG.E.U16 R169, desc[UR60][R186.64] ;  /* 0x0000003cbaa97981 */ /* 0x000162000c1e1500 */
[----:B--2---:R-:W-:-:S03]  /*6900*/  IMAD.WIDE R188, R2, 0x2, R188 ;  /* 0x0000000202bc7825 */ /* 0x004fc600078e02bc */
[----:B------:R-:W2:Y:S04]  /*6910*/  LDG.E.U16 R157, desc[UR60][R184.64] ;  /* 0x0000003cb89d7981 */ /* 0x000ea8000c1e1500 */
[----:B------:R1:W2:Y:S01]  /*6920*/  LDG.E.U16 R161, desc[UR60][R188.64] ;  /* 0x0000003cbca17981 */ /* 0x0002a2000c1e1500 */
[----:B0-----:R-:W-:-:S03]  /*6930*/  IMAD.WIDE R186, R2, 0x2, R234 ;  /* 0x0000000202ba7825 */ /* 0x001fc600078e02ea */
[----:B------:R-:W2:Y:S04]  /*6940*/  LDL.64 R234, [R1+0x2d8] ;  /* 0x0002d80001ea7983 */ /* 0x000ea80000100a00 */
[----:B------:R4:W2:Y:S01]  /*6950*/  LDG.E.U16 R158, desc[UR60][R186.64] ;  /* 0x0000003cba9e7981 */ /* 0x0008a2000c1e1500 */
[----:B-1----:R-:W-:-:S03]  /*6960*/  IMAD.WIDE R188, R2, 0x2, R238 ;  /* 0x0000000202bc7825 */ /* 0x002fc600078e02ee */
[----:B------:R-:W2:Y:S04]  /*6970*/  LDL.64 R212, [R1+0x2d0] ;  /* 0x0002d00001d47983 */ /* 0x000ea80000100a00 */
[----:B------:R-:W2:Y:S04]  /*6980*/  LDG.E.U16 R200, desc[UR60][R188.64] ;  /* 0x0000003cbcc87981 */ /* 0x000ea8000c1e1500 */
[----:B------:R-:W2:Y:S04]  /*6990*/  LDL.64 R238, [R1+0x2b0] ;  /* 0x0002b00001ee7983 */ /* 0x000ea80000100a00 */
[----:B------:R-:W2:Y:S01]  /*69a0*/  LDL.64 R188, [R1+0x2e0] ;  /* 0x0002e00001bc7983 */ /* 0x000ea20000100a00 */
[----:B----4-:R-:W-:-:S04]  /*69b0*/  IMAD.WIDE R186, R2, 0x2, R192 ;  /* 0x0000000202ba7825 */ /* 0x010fc800078e02c0 */
[C---:B------:R-:W-:Y:S02]  /*69c0*/  IMAD.WIDE R192, R2.reuse, 0x2, R198 ;  /* 0x0000000202c07825 */ /* 0x040fe400078e02c6 */
[----:B------:R-:W4:Y:S04]  /*69d0*/  LDG.E.U16 R199, desc[UR60][R186.64] ;  /* 0x0000003cbac77981 */ /* 0x000f28000c1e1500 */
[----:B------:R-:W4:Y:S01]  /*69e0*/  LDG.E.U16 R204, desc[UR60][R192.64] ;  /* 0x0000003cc0cc7981 */ /* 0x000f22000c1e1500 */
[----:B---3--:R-:W-:-:S03]  /*69f0*/  IMAD.WIDE R184, R2, 0x2, R190 ;  /* 0x0000000202b87825 */ /* 0x008fc600078e02be */
[----:B------:R-:W3:Y:S04]  /*6a00*/  LDL.64 R186, [R1+0x2e8] ;  /* 0x0002e80001ba7983 */ /* 0x000ee80000100a00 */
[----:B------:R-:W4:Y:S04]  /*6a10*/  LDG.E.U16 R198, desc[UR60][R184.64] ;  /* 0x0000003cb8c67981 */ /* 0x000f28000c1e1500 */
[----:B------:R-:W4:Y:S01]  /*6a20*/  LDL.64 R184, [R1+0x2f0] ;  /* 0x0002f00001b87983 */ /* 0x000f220000100a00 */
[----:B-----5:R-:W-:-:S03]  /*6a30*/  IMAD.WIDE R190, R2, 0x2, R236 ;  /* 0x0000000202be7825 */ /* 0x020fc600078e02ec */
[----:B------:R-:W5:Y:S04]  /*6a40*/  LDL.64 R236, [R1+0x2a8] ;  /* 0x0002a80001ec7983 */ /* 0x000f680000100a00 */
[----:B------:R2:W5:Y:S02]  /*6a50*/  LDG.E.U16 R202, desc[UR60][R190.64] ;  /* 0x0000003cbeca7981 */ /* 0x000564000c1e1500 */
[C---:B--2---:R-:W-:Y:S02]  /*6a60*/  IMAD.WIDE R190, R2.reuse, 0x2, R234 ;  /* 0x0000000202be7825 */ /* 0x044fe400078e02ea */
[----:B------:R-:W2:Y:S02]  /*6a70*/  LDL.64 R234, [R1+0x2a0] ;  /* 0x0002a00001ea7983 */ /* 0x000ea40000100a00 */
[----:B------:R-:W-:-:S05]  /*6a80*/  IMAD.WIDE R188, R2, 0x2, R188 ;  /* 0x0000000202bc7825 */ /* 0x000fca00078e02bc */
[----:B------:R-:W2:Y:S04]  /*6a90*/  LDG.E.U16 R210, desc[UR60][R188.64] ;  /* 0x0000003cbcd27981 */ /* 0x000ea8000c1e1500 */
[----:B------:R-:W5:Y:S01]  /*6aa0*/  LDL.64 R188, [R1+0x2b8] ;  /* 0x0002b80001bc7983 */ /* 0x000f620000100a00 */
[----:B---3--:R-:W-:-:S05]  /*6ab0*/  IMAD.WIDE R186, R2, 0x2, R186 ;  /* 0x0000000202ba7825 */ /* 0x008fca00078e02ba */
[----:B------:R-:W3:Y:S01]  /*6ac0*/  LDG.E.U16 R208, desc[UR60][R186.64] ;  /* 0x0000003cbad07981 */ /* 0x000ee2000c1e1500 */
[----:B----4-:R-:W-:-:S03]  /*6ad0*/  IMAD.WIDE R184, R2, 0x2, R184 ;  /* 0x0000000202b87825 */ /* 0x010fc600078e02b8 */
[----:B------:R-:W4:Y:S04]  /*6ae0*/  LDL.64 R186, [R1+0x2c0] ;  /* 0x0002c00001ba7983 */ /* 0x000f280000100a00 */
[----:B------:R-:W3:Y:S04]  /*6af0*/  LDG.E.U16 R206, desc[UR60][R184.64] ;  /* 0x0000003cb8ce7981 */ /* 0x000ee8000c1e1500 */
[----:B------:R-:W2:Y:S01]  /*6b00*/  LDL.64 R184, [R1+0x2c8] ;  /* 0x0002c80001b87983 */ /* 0x000ea20000100a00 */
[----:B------:R-:W-:-:S03]  /*6b10*/  IMAD.WIDE R192, R2, 0x2, R212 ;  /* 0x0000000202c07825 */ /* 0x000fc600078e02d4 */
[----:B------:R0:W3:Y:S04]  /*6b20*/  LDG.E.U16 R212, desc[UR60][R190.64] ;  /* 0x0000003cbed47981 */ /* 0x0000e8000c1e1500 */
[----:B------:R1:W3:Y:S01]  /*6b30*/  LDG.E.U16 R213, desc[UR60][R192.64] ;  /* 0x0000003cc0d57981 */ /* 0x0002e2000c1e1500 */
[----:B0-----:R-:W-:-:S03]  /*6b40*/  IMAD.WIDE R190, R2, 0x2, R238 ;  /* 0x0000000202be7825 */ /* 0x001fc600078e02ee */
[----:B------:R-:W3:Y:S04]  /*6b50*/  LDL.64 R238, [R1+0x268] ;  /* 0x0002680001ee7983 */ /* 0x000ee80000100a00 */
[----:B------:R-:W3:Y:S01]  /*6b60*/  LDG.E.U16 R222, desc[UR60][R190.64] ;  /* 0x0000003cbede7981 */ /* 0x000ee2000c1e1500 */
[----:B-----5:R-:W-:-:S03]  /*6b70*/  IMAD.WIDE R188, R2, 0x2, R188 ;  /* 0x0000000202bc7825 */ /* 0x020fc600078e02bc */
[----:B------:R-:W5:Y:S04]  /*6b80*/  LDL.64 R190, [R1+0x288] ;  /* 0x0002880001be7983 */ /* 0x000f680000100a00 */
[----:B------:R-:W3:Y:S01]  /*6b90*/  LDG.E.U16 R220, desc[UR60][R188.64] ;  /* 0x0000003cbcdc7981 */ /* 0x000ee2000c1e1500 */
[----:B-1----:R-:W-:-:S03]  /*6ba0*/  IMAD.WIDE R192, R2, 0x2, R236 ;  /* 0x0000000202c07825 */ /* 0x002fc600078e02ec */
[----:B------:R-:W3:Y:S04]  /*6bb0*/  LDL.64 R236, [R1+0x260] ;  /* 0x0002600001ec7983 */ /* 0x000ee80000100a00 */
[----:B------:R-:W3:Y:S04]  /*6bc0*/  LDG.E.U16 R224, desc[UR60][R192.64] ;  /* 0x0000003cc0e07981 */ /* 0x000ee8000c1e1500 */
[----:B------:R-:W3:Y:S04]  /*6bd0*/  LDL.64 R188, [R1+0x290] ;  /* 0x0002900001bc7983 */ /* 0x000ee80000100a00 */
[----:B------:R-:W3:Y:S01]  /*6be0*/  LDL.64 R192, [R1+0x280] ;  /* 0x0002800001c07983 */ /* 0x000ee20000100a00 */
[----:B----4-:R-:W-:-:S05]  /*6bf0*/  IMAD.WIDE R186, R2, 0x2, R186 ;  /* 0x0000000202ba7825 */ /* 0x010fca00078e02ba */
[----:B------:R-:W4:Y:S01]  /*6c00*/  LDG.E.U16 R218, desc[UR60][R186.64] ;  /* 0x0000003cbada7981 */ /* 0x000f22000c1e1500 */
[----:B--2---:R-:W-:-:S03]  /*6c10*/  IMAD.WIDE R184, R2, 0x2, R184 ;  /* 0x0000000202b87825 */ /* 0x004fc600078e02b8 */
[----:B------:R-:W2:Y:S04]  /*6c20*/  LDL.64 R186, [R1+0x298] ;  /* 0x0002980001ba7983 */ /* 0x000ea80000100a00 */
[----:B------:R0:W4:Y:S02]  /*6c30*/  LDG.E.U16 R215, desc[UR60][R184.64] ;  /* 0x0000003cb8d77981 */ /* 0x000124000c1e1500 */
[C---:B0-----:R-:W-:Y:S02]  /*6c40*/  IMAD.WIDE R184, R2.reuse, 0x2, R234 ;  /* 0x0000000202b87825 */ /* 0x041fe400078e02ea */
[----:B------:R-:W4:Y:S04]  /*6c50*/  LDL.64 R234, [R1+0x258] ;  /* 0x0002580001ea7983 */ /* 0x000f280000100a00 */
[----:B------:R-:W4:Y:S04]  /*6c60*/  LDG.E.U16 R226, desc[UR60][R184.64] ;  /* 0x0000003cb8e27981 */ /* 0x000f28000c1e1500 */
[----:B------:R-:W4:Y:S01]  /*6c70*/  LDL.64 R184, [R1+0x278] ;  /* 0x0002780001b87983 */ /* 0x000f220000100a00 */
[----:B-----5:R-:W-:-:S06]  /*6c80*/  IMAD.WIDE R190, R2, 0x2, R190 ;  /* 0x0000000202be7825 */ /* 0x020fcc00078e02be */
[----:B------:R-:W5:Y:S01]  /*6c90*/  LDG.E.U16 R190, desc[UR60][R190.64] ;  /* 0x0000003cbebe7981 */ /* 0x000f62000c1e1500 */
[----:B---3--:R-:W-:-:S05]  /*6ca0*/  IMAD.WIDE R188, R2, 0x2, R188 ;  /* 0x0000000202bc7825 */ /* 0x008fca00078e02bc */
[----:B------:R0:W3:Y:S02]  /*6cb0*/  LDG.E.U16 R230, desc[UR60][R188.64] ;  /* 0x0000003cbce67981 */ /* 0x0000e4000c1e1500 */
[C---:B0-----:R-:W-:Y:S02]  /*6cc0*/  IMAD.WIDE R188, R2.reuse, 0x2, R238 ;  /* 0x0000000202bc7825 */ /* 0x041fe400078e02ee */
[----:B------:R-:W5:Y:S04]  /*6cd0*/  LDL.64 R238, [R1+0x220] ;  /* 0x0002200001ee7983 */ /* 0x000f680000100a00 */
[----:B------:R-:W3:Y:S01]  /*6ce0*/  LDG.E.U16 R188, desc[UR60][R188.64] ;  /* 0x0000003cbcbc7981 */ /* 0x000ee2000c1e1500 */
[----:B--2---:R-:W-:-:S05]  /*6cf0*/  IMAD.WIDE R186, R2, 0x2, R186 ;  /* 0x0000000202ba7825 */ /* 0x004fca00078e02ba */
[----:B------:R-:W2:Y:S04]  /*6d00*/  LDG.E.U16 R228, desc[UR60][R186.64] ;  /* 0x0000003cbae47981 */ /* 0x000ea8000c1e1500 */
[----:B------:R-:W5:Y:S01]  /*6d10*/  LDL.64 R186, [R1+0x270] ;  /* 0x0002700001ba7983 */ /* 0x000f620000100a00 */
[----:B----4-:R-:W-:-:S05]  /*6d20*/  IMAD.WIDE R184, R2, 0x2, R184 ;  /* 0x0000000202b87825 */ /* 0x010fca00078e02b8 */
[----:B------:R0:W4:Y:S02]  /*6d30*/  LDG.E.U16 R191, desc[UR60][R184.64] ;  /* 0x0000003cb8bf7981 */ /* 0x000124000c1e1500 */
[C---:B0-----:R-:W-:Y:S02]  /*6d40*/  IMAD.WIDE R184, R2.reuse, 0x2, R236 ;  /* 0x0000000202b87825 */ /* 0x041fe400078e02ec */
[----:B------:R-:W3:Y:S04]  /*6d50*/  LDL.64 R236, [R1+0x218] ;  /* 0x0002180001ec7983 */ /* 0x000ee80000100a00 */
[----:B------:R-:W2:Y:S04]  /*6d60*/  LDG.E.U16 R189, desc[UR60][R184.64] ;  /* 0x0000003cb8bd7981 */ /* 0x000ea8000c1e1500 */
[----:B------:R-:W4:Y:S01]  /*6d70*/  LDL.64 R184, [R1+0x250] ;  /* 0x0002500001b87983 */ /* 0x000f220000100a00 */
[----:B------:R-:W-:-:S06]  /*6d80*/  IMAD.WIDE R192, R2, 0x2, R192 ;  /* 0x0000000202c07825 */ /* 0x000fcc00078e02c0 */
[----:B------:R-:W2:Y:S01]  /*6d90*/  LDG.E.U16 R192, desc[UR60][R192.64] ;  /* 0x0000003cc0c07981 */ /* 0x000ea2000c1e1500 */
[----:B-----5:R-:W-:-:S05]  /*6da0*/  IMAD.WIDE R186, R2, 0x2, R186 ;  /* 0x0000000202ba7825 */ /* 0x020fca00078e02ba */
[----:B------:R0:W5:Y:S02]  /*6db0*/  LDG.E.U16 R193, desc[UR60][R186.64] ;  /* 0x0000003cbac17981 */ /* 0x000164000c1e1500 */
[C---:B0-----:R-:W-:Y:S02]  /*6dc0*/  IMAD.WIDE R186, R2.reuse, 0x2, R234 ;  /* 0x0000000202ba7825 */ /* 0x041fe400078e02ea */
[----:B------:R-:W2:Y:S04]  /*6dd0*/  LDL.64 R234, [R1+0x210] ;  /* 0x0002100001ea7983 */ /* 0x000ea80000100a00 */
[----:B------:R-:W5:Y:S01]  /*6de0*/  LDG.E.U16 R186, desc[UR60][R186.64] ;  /* 0x0000003cbaba7981 */ /* 0x000f62000c1e1500 */
[----:B----4-:R-:W-:-:S05]  /*6df0*/  IMAD.WIDE R184, R2, 0x2, R184 ;  /* 0x0000000202b87825 */ /* 0x010fca00078e02b8 */
[----:B------:R0:W4:Y:S04]  /*6e00*/  LDG.E.U16 R187, desc[UR60][R184.64] ;  /* 0x0000003cb8bb7981 */ /* 0x000128000c1e1500 */
[----:B------:R-:W0:Y:S02]  /*6e10*/  LDL.64 R184, [R1+0x248] ;  /* 0x0002480001b87983 */ /* 0x000e240000100a00 */
[----:B0-----:R-:W-:-:S05]  /*6e20*/  IMAD.WIDE R184, R2, 0x2, R184 ;  /* 0x0000000202b87825 */ /* 0x001fca00078e02b8 */
        /* <DEDUP_REMOVED lines=12> */
[----:B------:R0:W4:Y:S02]  /*6ef0*/  LDG.E.U16 R248, desc[UR60][R184.64] ;  /* 0x0000003cb8f87981 */ /* 0x000124000c1e1500 */
[C---:B0-----:R-:W-:Y:S02]  /*6f00*/  IMAD.WIDE R184, R2.reuse, 0x2, R238 ;  /* 0x0000000202b87825 */ /* 0x041fe400078e02ee */
[----:B------:R-:W4:Y:S04]  /*6f10*/  LDL R238, [R1+0x598] ;  /* 0x0005980001ee7983 */ /* 0x000f280000100800 */
[----:B------:R3:W4:Y:S02]  /*6f20*/  LDG.E.U16 R250, desc[UR60][R184.64] ;  /* 0x0000003cb8fa7981 */ /* 0x000724000c1e1500 */
[C---:B---3--:R-:W-:Y:S01]  /*6f30*/  IMAD.WIDE R184, R2.reuse, 0x2, R236 ;  /* 0x0000000202b87825 */ /* 0x048fe200078e02ec */
[----:B------:R-:W-:Y:S01]  /*6f40*/  UIADD3.64 UR12, UR4, 0x80, URZ ;  /* 0x00000080040c7897 */ /* 0x000fe2000fffe03f */
[----:B------:R-:W3:Y:S04]  /*6f50*/  LDL.64 R236, [R1+0x550] ;  /* 0x0005500001ec7983 */ /* 0x000ee80000100a00 */
[----:B------:R2:W3:Y:S02]  /*6f60*/  LDG.E.U16 R252, desc[UR60][R184.64] ;  /* 0x0000003cb8fc7981 */ /* 0x0004e4000c1e1500 */
[----:B--2---:R-:W-:-:S02]  /*6f70*/  IMAD.WIDE R184, R2, 0x2, R234 ;  /* 0x0000000202b87825 */ /* 0x004fc400078e02ea */
[----:B------:R-:W2:Y:S04]  /*6f80*/  LDL.64 R234, [R1+0x548] ;  /* 0x0005480001ea7983 */ /* 0x000ea80000100a00 */
[----:B------:R-:W2:Y:S01]  /*6f90*/  LDG.E.U16 R184, desc[UR60][R184.64] ;  /* 0x0000003cb8b87981 */ /* 0x000ea2000c1e1500 */
[----:B------:R-:W-:Y:S06]  /*6fa0*/  BAR.SYNC.DEFER_BLOCKING 0x0 ;  /* 0x0000000000007b1d */ /* 0x000fec0000010000 */
        /* <DEDUP_REMOVED lines=8> */
[----:B------:R0:W-:Y:S04]  /*7030*/  STS.U16 [R11+0x10080], R182 ;  /* 0x010080b60b007388 */ /* 0x0001e80000000400 */
[----:B------:R-:W-:Y:S04]  /*7040*/  STS.U16 [R11+0x14080], R181 ;  /* 0x014080b50b007388 */ /* 0x000fe80000000400 */
[----:B------:R1:W-:Y:S04]  /*7050*/  STS.U16 [R11+0x10480], R180 ;  /* 0x010480b40b007388 */ /* 0x0003e80000000400 */
[----:B------:R-:W-:Y:S04]  /*7060*/  STS.U16 [R11+0x14480], R179 ;  /* 0x014480b30b007388 */ /* 0x000fe80000000400 */
[----:B------:R-:W-:Y:S04]  /*7070*/  STS.U16 [R11+0x10880], R204 ;  /* 0x010880cc0b007388 */ /* 0x000fe80000000400 */
[----:B------:R-:W-:Y:S04]  /*7080*/  STS.U16 [R11+0x14880], R206 ;  /* 0x014880ce0b007388 */ /* 0x000fe80000000400 */
[----:B------:R-:W-:Y:S04]  /*7090*/  STS.U16 [R11+0x10c80], R191 ;  /* 0x010c80bf0b007388 */ /* 0x000fe80000000400 */
[----:B-----5:R5:W-:Y:S04]  /*70a0*/  STS.U16 [R11+0x14c80], R193 ;  /* 0x014c80c10b007388 */ /* 0x020be80000000400 */
        /* <DEDUP_REMOVED lines=15> */
[----:B----4-:R-:W-:Y:S04]  /*71a0*/  STS.U16 [R9+0x14d80], R187 ;  /* 0x014d80bb09007388 */ /* 0x010fe80000000400 */
        /* <DEDUP_REMOVED lines=21> */
[----:B------:R-:W-:Y:S01]  /*7300*/  STS.U16 [R6+0x14b00], R226 ;  /* 0x014b00e206007388 */ /* 0x000fe20000000400 */
[----:B------:R-:W-:-:S03]  /*7310*/  UIADD3.64 UR8, UR4, 0x100, URZ ;  /* 0x0000010004087897 */ /* 0x000fc6000fffe03f */
[----:B0-----:R-:W4:Y:S04]  /*7320*/  LDL.64 R182, [R1+0x540] ;  /* 0x0005400001b67983 */ /* 0x001f280000100a00 */
[----:B-1----:R-:W4:Y:S04]  /*7330*/  LDL.64 R180, [R1+0x558] ;  /* 0x0005580001b47983 */ /* 0x002f280000100a00 */
[----:B------:R-:W-:Y:S01]  /*7340*/  STS.U16 [R6+0x10f00], R248 ;  /* 0x010f00f806007388 */ /* 0x000fe20000000400 */
[----:B------:R-:W-:-:S03]  /*7350*/  R2UR UR58, R238 ;  /* 0x00000000ee3a72ca */ /* 0x000fc600000e0000 */
[----:B-----5:R-:W5:Y:S04]  /*7360*/  LDL.64 R192, [R1+0x520] ;  /* 0x0005200001c07983 */ /* 0x020f680000100a00 */
[----:B------:R-:W-:Y:S04]  /*7370*/  STS.U16 [R6+0x14f00], R250 ;  /* 0x014f00fa06007388 */ /* 0x000fe80000000400 */
[----:B------:R-:W-:Y:S04]  /*7380*/  STS.U16 [R5+0x10380], R155 ;  /* 0x0103809b05007388 */ /* 0x000fe80000000400 */
[----:B------:R-:W-:Y:S04]  /*7390*/  STS.U16 [R5+0x14380], R154 ;  /* 0x0143809a05007388 */ /* 0x000fe80000000400 */
[----:B------:R-:W-:Y:S04]  /*73a0*/  STS.U16 [R5+0x10780], R198 ;  /* 0x010780c605007388 */ /* 0x000fe80000000400 */
[----:B------:R0:W-:Y:S04]  /*73b0*/  STS.U16 [R5+0x14780], R199 ;  /* 0x014780c705007388 */ /* 0x0001e80000000400 */
[----:B------:R1:W-:Y:S04]  /*73c0*/  STS.U16 [R5+0x10b80], R228 ;  /* 0x010b80e405007388 */ /* 0x0003e80000000400 */
[----:B------:R1:W-:Y:S04]  /*73d0*/  STS.U16 [R5+0x14b80], R230 ;  /* 0x014b80e605007388 */ /* 0x0003e80000000400 */
[----:B---3--:R-:W-:Y:S04]  /*73e0*/  STS.U16 [R5+0x10f80], R252 ;  /* 0x010f80fc05007388 */ /* 0x008fe80000000400 */
[----:B--2---:R2:W-:Y:S01]  /*73f0*/  STS.U16 [R5+0x14f80], R184 ;  /* 0x014f80b805007388 */ /* 0x0045e20000000400 */
[----:B------:R3:W-:Y:S06]  /*7400*/  MEMBAR.ALL.CTA ;  /* 0x0000000000007992 */ /* 0x0007ec0000008000 */
[----:B---3--:R-:W3:Y:S01]  /*7410*/  FENCE.VIEW.ASYNC.S ;  /* 0x00000000000073c6 */ /* 0x008ee20000000000 */
[----:B------:R-:W-:-:S02]  /*7420*/  MOV R214, UR43 ;  /* 0x0000002b00d67c02 */ /* 0x000fc40008000f00 */
[----:B------:R-:W-:Y:S01]  /*7430*/  MOV R211, UR42 ;  /* 0x0000002a00d37c02 */ /* 0x000fe20008000f00 */
[----:B------:R-:W2:Y:S01]  /*7440*/  LDL.64 R238, [R1+0x530] ;  /* 0x0005300001ee7983 */ /* 0x000ea20000100a00 */
[----:B------:R-:W-:Y:S02]  /*7450*/  MOV R209, UR41 ;  /* 0x0000002900d17c02 */ /* 0x000fe40008000f00 */
[----:B------:R-:W-:Y:S01]  /*7460*/  MOV R207, UR40 ;  /* 0x0000002800cf7c02 */ /* 0x000fe20008000f00 */
[----:B0-----:R-:W5:Y:S01]  /*7470*/  LDL.64 R198, [R1+0x528] ;  /* 0x0005280001c67983 */ /* 0x001f620000100a00 */
[----:B------:R-:W-:-:S03]  /*7480*/  MOV R169, UR56 ;  /* 0x0000003800a97c02 */ /* 0x000fc60008000f00 */
[----:B------:R-:W5:Y:S04]  /*7490*/  LDL.64 R190, [R1+0x518] ;  /* 0x0005180001be7983 */ /* 0x000f680000100a00 */
[----:B------:R-:W5:Y:S01]  /*74a0*/  LDL.64 R188, [R1+0x510] ;  /* 0x0005100001bc7983 */ /* 0x000f620000100a00 */
[----:B------:R-:W-:Y:S02]  /*74b0*/  MOV R172, UR19 ;  /* 0x0000001300ac7c02 */ /* 0x000fe40008000f00 */
[----:B------:R-:W-:Y:S01]  /*74c0*/  MOV R251, UR18 ;  /* 0x0000001200fb7c02 */ /* 0x000fe20008000f00 */
[----:B------:R-:W5:Y:S01]  /*74d0*/  LDL.64 R186, [R1+0x508] ;  /* 0x0005080001ba7983 */ /* 0x000f620000100a00 */
[----:B---3--:R-:W-:Y:S01]  /*74e0*/  BAR.SYNC.DEFER_BLOCKING 0x0 ;  /* 0x0000000000007b1d */ /* 0x008fe20000010000 */
[----:B------:R-:W-:-:S02]  /*74f0*/  MOV R249, UR17 ;  /* 0x0000001100f97c02 */ /* 0x000fc40008000f00 */
[----:B------:R-:W-:Y:S02]  /*7500*/  MOV R247, UR16 ;  /* 0x0000001000f77c02 */ /* 0x000fe40008000f00 */
[----:B------:R-:W-:Y:S02]  /*7510*/  MOV R245, UR23 ;  /* 0x0000001700f57c02 */ /* 0x000fe40008000f00 */
[----:B------:R-:W-:Y:S02]  /*7520*/  MOV R243, UR22 ;  /* 0x0000001600f37c02 */ /* 0x000fe40008000f00 */
[----:B------:R-:W-:Y:S01]  /*7530*/  MOV R241, UR21 ;  /* 0x0000001500f17c02 */ /* 0x000fe20008000f00 */
[----:B------:R-:W-:Y:S01]  /*7540*/  UIADD3.64 UR24, UR4, 0x580, URZ ;  /* 0x0000058004187897 */ /* 0x000fe2000fffe03f */
[----:B------:R-:W3:Y:S01]  /*7550*/  LDL.64 R178, [R1+0x4f8] ;  /* 0x0004f80001b27983 */ /* 0x000ee20000100a00 */
[----:B------:R-:W-:Y:S02]  /*7560*/  MOV R233, UR30 ;  /* 0x0000001e00e97c02 */ /* 0x000fe40008000f00 */
[----:B------:R-:W-:Y:S01]  /*7570*/  MOV R232, UR29 ;  /* 0x0000001d00e87c02 */ /* 0x000fe20008000f00 */
[----:B------:R-:W3:Y:S01]  /*7580*/  LDL.64 R176, [R1+0x4f0] ;  /* 0x0004f00001b07983 */ /* 0x000ee20000100a00 */
[----:B------:R-:W-:-:S06]  /*7590*/  WARPGROUP.ARRIVE ;  /* 0x00000000000079c5 */ /* 0x000fcc0000000000 */
[----:B------:R-:W-:Y:S04]  /*75a0*/  HGMMA.64x16x16.F32.BF16 R160, gdesc[UR56].tnspA, RZ, !UPT ;  /* 0x2020000038a079f0 */ /* 0x000fe8000c7018ff */
[----:B------:R-:W-:Y:S04]  /*75b0*/  HGMMA.64x16x16.F32.BF16 R160, gdesc[UR4].tnspA, R160 ;  /* 0x2020000004a079f0 */ /* 0x000fe800087018a0 */
[----:B------:R-:W-:Y:S04]  /*75c0*/  HGMMA.64x16x16.F32.BF16 R160, gdesc[UR12].tnspA, R160 ;  /* 0x202000000ca079f0 */ /* 0x000fe800087018a0 */
[----:B------:R-:W-:Y:S01]  /*75d0*/  HGMMA.64x16x16.F32.BF16 R160, gdesc[UR8].tnspA, R160 ;  /* 0x2020000008a079f0 */ /* 0x000fe200087018a0 */
[----:B------:R-:W-:-:S02]  /*75e0*/  R2UR UR10, R234 ;  /* 0x00000000ea0a72ca */ /* 0x000fc400000e0000 */
[----:B------:R-:W-:Y:S02]  /*75f0*/  R2UR UR11, R235 ;  /* 0x00000000eb0b72ca */ /* 0x000fe400000e0000 */
[----:B------:R-:W3:Y:S01]  /*7600*/  LDL.64 R234, [R1+0x560] ;  /* 0x0005600001ea7983 */ /* 0x000ee20000100a00 */
[----:B------:R-:W-:Y:S02]  /*7610*/  R2UR UR42, R14 ;  /* 0x000000000e2a72ca */ /* 0x000fe400000e0000 */
[----:B------:R-:W-:Y:S01]  /*7620*/  R2UR UR43, R15 ;  /* 0x000000000f2b72ca */ /* 0x000fe200000e0000 */
[----:B------:R-:W-:Y:S01]  /*7630*/  UIADD3.64 UR40, UR4, 0x180, URZ ;  /* 0x0000018004287897 */ /* 0x000fe2000fffe03f */
[----:B------:R-:W-:Y:S02]  /*7640*/  R2UR UR58, R236 ;  /* 0x00000000ec3a72ca */ /* 0x000fe400000e0000 */
[----:B------:R-:W-:Y:S02]  /*7650*/  R2UR UR59, R237 ;  /* 0x00000000ed3b72ca */ /* 0x000fe400000e0000 */
[----:B------:R-:W3:Y:S07]  /*7660*/  LDL.64 R236, [R1+0x538] ;  /* 0x0005380001ec7983 */ /* 0x000eee0000100a00 */
[----:B------:R-:W-:Y:S01]  /*7670*/  HGMMA.64x16x16.F32.BF16 R160, gdesc[UR40].tnspA, R160 ;  /* 0x2020000028a079f0 */ /* 0x000fe200087018a0 */
[----:B----4-:R-:W-:-:S02]  /*7680*/  R2UR UR14, R182 ;  /* 0x00000000b60e72ca */ /* 0x010fc400000e0000 */
[----:B------:R-:W-:Y:S01]  /*7690*/  R2UR UR15, R183 ;  /* 0x00000000b70f72ca */ /* 0x000fe200000e0000 */
[----:B------:R-:W-:-:S10]  /*76a0*/  UIADD3.64 UR12, UR4, 0x200, URZ ;  /* 0x00000200040c7897 */ /* 0x000fd4000fffe03f */
[----:B------:R-:W-:Y:S02]  /*76b0*/  MOV R175, UR14 ;  /* 0x0000000e00af7c02 */ /* 0x000fe40008000f00 */
[----:B------:R-:W-:Y:S02]  /*76c0*/  MOV R174, UR15 ;  /* 0x0000000f00ae7c02 */ /* 0x000fe40008000f00 */
[----:B------:R-:W-:Y:S02]  /*76d0*/  MOV R170, UR11 ;  /* 0x0000000b00aa7c02 */ /* 0x000fe40008000f00 */
[----:B------:R-:W-:Y:S02]  /*76e0*/  MOV R173, UR10 ;  /* 0x0000000a00ad7c02 */ /* 0x000fe40008000f00 */
[----:B------:R-:W-:Y:S02]  /*76f0*/  R2UR UR10, R180 ;  /* 0x00000000b40a72ca */ /* 0x000fe400000e0000 */
[----:B------:R-:W-:Y:S01]  /*7700*/  R2UR UR11, R181 ;  /* 0x00000000b50b72ca */ /* 0x000fe200000e0000 */
[----:B------:R-:W-:Y:S01]  /*7710*/  UIADD3.64 UR8, UR4, 0x280, URZ ;  /* 0x0000028004087897 */ /* 0x000fe2000fffe03f */
[----:B------:R-:W-:Y:S01]  /*7720*/  MOV R168, UR57 ;  /* 0x0000003900a87c02 */ /* 0x000fe20008000f00 */
[----:B------:R-:W-:Y:S01]  /*7730*/  UIADD3.64 UR56, UR4, 0x300, URZ ;  /* 0x0000030004387897 */ /* 0x000fe2000fffe03f */
[----:B------:R-:W4:Y:S01]  /*7740*/  LDL.64 R180, [R1+0x500] ;  /* 0x0005000001b47983 */ /* 0x000f220000100a00 */
[----:B------:R-:W-:-:S02]  /*7750*/  UIADD3.64 UR16, UR4, 0x480, URZ ;  /* 0x0000048004107897 */ /* 0x000fc4000fffe03f */
[----:B------:R-:W-:Y:S01]  /*7760*/  UIADD3.64 UR20, UR4, 0x500, URZ ;  /* 0x0000050004147897 */ /* 0x000fe2000fffe03f */
[----:B--2---:R-:W-:Y:S01]  /*7770*/  R2UR UR22, R238 ;  /* 0x00000000ee1672ca */ /* 0x004fe200000e0000 */
[----:B------:R-:W2:Y:S01]  /*7780*/  LDL.LU R183, [R1+0x4] ;  /* 0x0000040001b77983 */ /* 0x000ea20000300800 */
[----:B------:R-:W-:Y:S02]  /*7790*/  R2UR UR23, R239 ;  /* 0x00000000ef1772ca */ /* 0x000fe400000e0000 */
[----:B-----5:R-:W-:Y:S01]  /*77a0*/  R2UR UR26, R198 ;  /* 0x00000000c61a72ca */ /* 0x020fe200000e0000 */
[----:B------:R-:W5:Y:S01]  /*77b0*/  LDL.LU R185, [R1] ;  /* 0x0000000001b97983 */ /* 0x000f620000300800 */
[----:B---3--:R-:W-:Y:S02]  /*77c0*/  R2UR UR14, R234 ;  /* 0x00000000ea0e72ca */ /* 0x008fe400000e0000 */
[----:B------:R-:W-:Y:S02]  /*77d0*/  R2UR UR15, R235 ;  /* 0x00000000eb0f72ca */ /* 0x000fe400000e0000 */
[----:B------:R-:W-:-:S02]  /*77e0*/  R2UR UR18, R236 ;  /* 0x00000000ec1272ca */ /* 0x000fc400000e0000 */
[----:B------:R-:W-:Y:S02]  /*77f0*/  R2UR UR19, R237 ;  /* 0x00000000ed1372ca */ /* 0x000fe400000e0000 */
[----:B------:R-:W-:Y:S02]  /*7800*/  R2UR UR27, R199 ;  /* 0x00000000c71b72ca */ /* 0x000fe400000e0000 */
[----:B------:R-:W-:-:S05]  /*7810*/  R2UR UR30, R192 ;  /* 0x00000000c01e72ca */ /* 0x000fca00000e0000 */
[----:B------:R-:W-:Y:S01]  /*7820*/  HGMMA.64x16x16.F32.BF16 R160, gdesc[UR12].tnspA, R160 ;  /* 0x202000000ca079f0 */ /* 0x000fe200087018a0 */
[----:B------:R-:W-:Y:S02]  /*7830*/  R2UR UR31, R193 ;  /* 0x00000000c11f72ca */ /* 0x000fe400000e0000 */
[----:B------:R-:W-:Y:S02]  /*7840*/  MOV R231, UR28 ;  /* 0x0000001c00e77c02 */ /* 0x000fe40008000f00 */
[----:B------:R-:W-:Y:S02]  /*7850*/  MOV R229, UR35 ;  /* 0x0000002300e57c02 */ /* 0x000fe40008000f00 */
[----:B------:R-:W-:Y:S02]  /*7860*/  MOV R227, UR34 ;  /* 0x0000002200e37c02 */ /* 0x000fe40008000f00 */
[----:B------:R-:W-:Y:S02]  /*7870*/  MOV R225, UR33 ;  /* 0x0000002100e17c02 */ /* 0x000fe40008000f00 */
[----:B------:R-:W-:-:S02]  /*7880*/  MOV R223, UR32 ;  /* 0x0000002000df7c02 */ /* 0x000fc40008000f00 */
[----:B------:R-:W-:Y:S02]  /*7890*/  MOV R221, UR39 ;  /* 0x0000002700dd7c02 */ /* 0x000fe40008000f00 */
[----:B------:R-:W-:Y:S02]  /*78a0*/  MOV R219, UR38 ;  /* 0x0000002600db7c02 */ /* 0x000fe40008000f00 */
[----:B------:R-:W-:Y:S02]  /*78b0*/  MOV R217, UR37 ;  /* 0x0000002500d97c02 */ /* 0x000fe40008000f00 */
[----:B------:R-:W-:Y:S01]  /*78c0*/  MOV R216, UR36 ;  /* 0x0000002400d87c02 */ /* 0x000fe20008000f00 */
[----:B------:R-:W-:Y:S01]  /*78d0*/  UIADD3.64 UR40, UR4, 0x780, URZ ;  /* 0x0000078004287897 */ /* 0x000fe2000fffe03f */
[----:B------:R-:W-:Y:S01]  /*78e0*/  R2UR UR42, R186 ;  /* 0x00000000ba2a72ca */ /* 0x000fe200000e0000 */
[----:B------:R-:W3:Y:S01]  /*78f0*/  LDL.LU.64 R234, [R1+0x5d8] ;  /* 0x0005d80001ea7983 */ /* 0x000ee20000300a00 */
[----:B------:R-:W-:Y:S01]  /*7900*/  HGMMA.64x16x16.F32.BF16 R160, gdesc[UR8].tnspA, R160 ;  /* 0x2020000008a079f0 */ /* 0x000fe200087018a0 */
[----:B------:R-:W-:-:S02]  /*7910*/  R2UR UR11, R170 ;  /* 0x00000000aa0b72ca */ /* 0x000fc400000e0000 */
[----:B------:R-:W-:Y:S02]  /*7920*/  R2UR UR15, R174 ;  /* 0x00000000ae0f72ca */ /* 0x000fe400000e0000 */
[----:B------:R-:W-:Y:S01]  /*7930*/  R2UR UR14, R175 ;  /* 0x00000000af0e72ca */ /* 0x000fe200000e0000 */
[----:B------:R-:W-:Y:S01]  /*7940*/  UIADD3.64 UR12, UR4, 0x400, URZ ;  /* 0x00000400040c7897 */ /* 0x000fe2000fffe03f */
[----:B------:R-:W-:Y:S01]  /*7950*/  R2UR UR10, R173 ;  /* 0x00000000ad0a72ca */ /* 0x000fe200000e0000 */
[----:B------:R-:W-:Y:S02]  /*7960*/  UIADD3.64 UR8, UR4, 0x380, URZ ;  /* 0x0000038004087897 */ /* 0x000fe4000fffe03f */
[----:B------:R-:W-:Y:S01]  /*7970*/  UIADD3.64 UR28, UR4, 0x600, URZ ;  /* 0x00000600041c7897 */ /* 0x000fe2000fffe03f */
[----:B------:R-:W-:Y:S02]  /*7980*/  R2UR UR34, R190 ;  /* 0x00000000be2272ca */ /* 0x000fe400000e0000 */
[----:B------:R-:W-:Y:S01]  /*7990*/  R2UR UR35, R191 ;  /* 0x00000000bf2372ca */ /* 0x000fe200000e0000 */
[----:B------:R-:W-:Y:S01]  /*79a0*/  UIADD3.64 UR32, UR4, 0x680, URZ ;  /* 0x0000068004207897 */ /* 0x000fe2000fffe03f */
[----:B------:R-:W-:-:S02]  /*79b0*/  R2UR UR38, R188 ;  /* 0x00000000bc2672ca */ /* 0x000fc400000e0000 */
[----:B------:R-:W-:Y:S01]  /*79c0*/  R2UR UR39, R189 ;  /* 0x00000000bd2772ca */ /* 0x000fe200000e0000 */
[----:B------:R-:W-:Y:S01]  /*79d0*/  UIADD3.64 UR36, UR4, 0x700, URZ ;  /* 0x0000070004247897 */ /* 0x000fe2000fffe03f */
[----:B------:R-:W-:Y:S01]  /*79e0*/  R2UR UR43, R187 ;  /* 0x00000000bb2b72ca */ /* 0x000fe200000e0000 */
[----:B------:R-:W3:Y:S01]  /*79f0*/  LDL.LU.64 R236, [R1+0x5d0] ;  /* 0x0005d00001ec7983 */ /* 0x000ee20000300a00 */
[----:B------:R-:W-:Y:S01]  /*7a00*/  MOV R205, UR47 ;  /* 0x0000002f00cd7c02 */ /* 0x000fe20008000f00 */
[----:B------:R-:W-:Y:S01]  /*7a10*/  HGMMA.64x16x16.F32.BF16 R160, gdesc[UR56].tnspA, R160 ;  /* 0x2020000038a079f0 */ /* 0x000fe200087018a0 */
[----:B------:R-:W-:Y:S01]  /*7a20*/  MOV R203, UR46 ;  /* 0x0000002e00cb7c02 */ /* 0x000fe20008000f00 */
[----:B------:R-:W3:Y:S02]  /*7a30*/  LDL.LU.64 R238, [R1+0x5c8] ;  /* 0x0005c80001ee7983 */ /* 0x000ee40000300a00 */
[----:B------:R-:W-:Y:S04]  /*7a40*/  HGMMA.64x16x16.F32.BF16 R160, gdesc[UR8].tnspA, R160 ;  /* 0x2020000008a079f0 */ /* 0x000fe800087018a0 */
[----:B------:R-:W-:Y:S04]  /*7a50*/  HGMMA.64x16x16.F32.BF16 R160, gdesc[UR12].tnspA, R160 ;  /* 0x202000000ca079f0 */ /* 0x000fe800087018a0 */
[----:B------:R-:W-:Y:S04]  /*7a60*/  HGMMA.64x16x16.F32.BF16 R160, gdesc[UR16].tnspA, R160 ;  /* 0x2020000010a079f0 */ /* 0x000fe800087018a0 */
[----:B------:R-:W-:Y:S04]  /*7a70*/  HGMMA.64x16x16.F32.BF16 R160, gdesc[UR20].tnspA, R160 ;  /* 0x2020000014a079f0 */ /* 0x000fe800087018a0 */
[----:B------:R-:W-:Y:S04]  /*7a80*/  HGMMA.64x16x16.F32.BF16 R160, gdesc[UR24].tnspA, R160 ;  /* 0x2020000018a079f0 */ /* 0x000fe800087018a0 */
[----:B------:R-:W-:Y:S04]  /*7a90*/  HGMMA.64x16x16.F32.BF16 R160, gdesc[UR28].tnspA, R160 ;  /* 0x202000001ca079f0 */ /* 0x000fe800087018a0 */
[----:B------:R-:W-:Y:S04]  /*7aa0*/  HGMMA.64x16x16.F32.BF16 R160, gdesc[UR32].tnspA, R160 ;  /* 0x2020000020a079f0 */ /* 0x000fe800087018a0 */
[----:B------:R-:W-:Y:S01]  /*7ab0*/  HGMMA.64x16x16.F32.BF16 R160, gdesc[UR36].tnspA, R160 ;  /* 0x2020000024a079f0 */ /* 0x000fe200087018a0 */
[----:B----4-:R-:W-:-:S02]  /*7ac0*/  R2UR UR46, R180 ;  /* 0x00000000b42e72ca */ /* 0x010fc400000e0000 */
[----:B------:R-:W-:Y:S02]  /*7ad0*/  R2UR UR47, R181 ;  /* 0x00000000b52f72ca */ /* 0x000fe400000e0000 */
[----:B------:R-:W-:Y:S02]  /*7ae0*/  MOV R201, UR45 ;  /* 0x0000002d00c97c02 */ /* 0x000fe40008000f00 */
[----:B------:R-:W-:Y:S01]  /*7af0*/  MOV R23, UR44 ;  /* 0x0000002c00177c02 */ /* 0x000fe20008000f00 */
[----:B------:R-:W-:Y:S01]  /*7b00*/  UIADD3.64 UR44, UR4, 0x800, URZ ;  /* 0x00000800042c7897 */ /* 0x000fe2000fffe03f */
[----:B------:R-:W-:Y:S01]  /*7b10*/  HGMMA.64x16x16.F32.BF16 R160, gdesc[UR40].tnspA, R160 ;  /* 0x2020000028a079f0 */ /* 0x000fe200087018a0 */
[----:B------:R-:W-:Y:S02]  /*7b20*/  MOV R19, UR51 ;  /* 0x0000003300137c02 */ /* 0x000fe40008000f00 */
[----:B------:R-:W-:Y:S02]  /*7b30*/  MOV R20, UR50 ;  /* 0x0000003200147c02 */ /* 0x000fe40008000f00 */
[----:B------:R-:W-:-:S02]  /*7b40*/  R2UR UR50, R178 ;  /* 0x00000000b23272ca */ /* 0x000fc400000e0000 */
[----:B------:R-:W-:Y:S02]  /*7b50*/  R2UR UR51, R179 ;  /* 0x00000000b33372ca */ /* 0x000fe400000e0000 */
[----:B------:R-:W-:Y:S01]  /*7b60*/  MOV R21, UR49 ;  /* 0x0000003100157c02 */ /* 0x000fe20008000f00 */
[----:B------:R-:W-:Y:S01]  /*7b70*/  HGMMA.64x16x16.F32.BF16 R160, gdesc[UR44].tnspA, R160 ;  /* 0x202000002ca079f0 */ /* 0x000fe200087018a0 */
[----:B------:R-:W-:Y:S01]  /*7b80*/  MOV R22, UR48 ;  /* 0x0000003000167c02 */ /* 0x000fe20008000f00 */
[----:B------:R-:W-:Y:S01]  /*7b90*/  UIADD3.64 UR48, UR4, 0x880, URZ ;  /* 0x0000088004307897 */ /* 0x000fe2000fffe03f */
[----:B------:R-:W-:Y:S02]  /*7ba0*/  MOV R14, UR55 ;  /* 0x00000037000e7c02 */ /* 0x000fe40008000f00 */
[----:B------:R-:W-:Y:S02]  /*7bb0*/  MOV R15, UR54 ;  /* 0x00000036000f7c02 */ /* 0x000fe40008000f00 */
[----:B------:R-:W-:-:S02]  /*7bc0*/  R2UR UR54, R176 ;  /* 0x00000000b03672ca */ /* 0x000fc400000e0000 */
[----:B------:R-:W-:Y:S02]  /*7bd0*/  R2UR UR55, R177 ;  /* 0x00000000b13772ca */ /* 0x000fe400000e0000 */
[----:B------:R-:W-:Y:S01]  /*7be0*/  HGMMA.64x16x16.F32.BF16 R160, gdesc[UR48].tnspA, R160 ;  /* 0x2020000030a079f0 */ /* 0x000fe200087018a0 */
[----:B------:R-:W-:Y:S02]  /*7bf0*/  MOV R17, UR53 ;  /* 0x0000003500117c02 */ /* 0x000fe40008000f00 */
[----:B------:R-:W-:Y:S01]  /*7c00*/  MOV R18, UR52 ;  /* 0x0000003400127c02 */ /* 0x000fe20008000f00 */
[----:B------:R-:W-:Y:S01]  /*7c10*/  UIADD3.64 UR52, UR4, 0x900, URZ ;  /* 0x0000090004347897 */ /* 0x000fe2000fffe03f */
[----:B--2---:R-:W-:Y:S02]  /*7c20*/  R2UR UR11, R183 ;  /* 0x00000000b70b72ca */ /* 0x004fe400000e0000 */
[----:B-----5:R-:W-:Y:S02]  /*7c30*/  R2UR UR10, R185 ;  /* 0x00000000b90a72ca */ /* 0x020fe400000e0000 */
[----:B------:R-:W-:-:S02]  /*7c40*/  R2UR UR9, R13 ;  /* 0x000000000d0972ca */ /* 0x000fc400000e0000 */
[----:B------:R-:W-:Y:S01]  /*7c50*/  R2UR UR8, R171 ;  /* 0x00000000ab0872ca */ /* 0x000fe200000e0000 */
[----:B------:R-:W2:Y:S01]  /*7c60*/  LDL.LU R13, [R1+0x5c4] ;  /* 0x0005c400010d7983 */ /* 0x000ea20000300800 */
[----:B------:R-:W-:Y:S02]  /*7c70*/  R2UR UR15, R16 ;  /* 0x00000000100f72ca */ /* 0x000fe400000e0000 */
[----:B------:R-:W-:Y:S01]  /*7c80*/  R2UR UR14, R3 ;  /* 0x00000000030e72ca */ /* 0x000fe200000e0000 */
[----:B------:R-:W4:Y:S01]  /*7c90*/  LDL.LU R171, [R1+0x5c0] ;  /* 0x0005c00001ab7983 */ /* 0x000f220000300800 */
[----:B------:R-:W-:Y:S02]  /*7ca0*/  R2UR UR13, R0 ;  /* 0x00000000000d72ca */ /* 0x000fe400000e0000 */
[----:B------:R-:W-:Y:S01]  /*7cb0*/  R2UR UR12, R4 ;  /* 0x00000000040c72ca */ /* 0x000fe200000e0000 */
[----:B------:R-:W5:Y:S01]  /*7cc0*/  LDL.LU R16, [R1+0x5bc] ;  /* 0x0005bc0001107983 */ /* 0x000f620000300800 */
[----:B------:R-:W-:-:S02]  /*7cd0*/  R2UR UR19, R172 ;  /* 0x00000000ac1372ca */ /* 0x000fc400000e0000 */
[----:B------:R-:W-:Y:S01]  /*7ce0*/  R2UR UR18, R251 ;  /* 0x00000000fb1272ca */ /* 0x000fe200000e0000 */
[----:B------:R-:W4:Y:S01]  /*7cf0*/  LDL.LU R3, [R1+0x5b8] ;  /* 0x0005b80001037983 */ /* 0x000f220000300800 */
[----:B------:R-:W-:Y:S02]  /*7d00*/  R2UR UR17, R249 ;  /* 0x00000000f91172ca */ /* 0x000fe400000e0000 */
[----:B------:R-:W-:Y:S01]  /*7d10*/  R2UR UR16, R247 ;  /* 0x00000000f71072ca */ /* 0x000fe200000e0000 */
[----:B------:R-:W4:Y:S01]  /*7d20*/  LDL.LU R0, [R1+0x5b4] ;  /* 0x0005b40001007983 */ /* 0x000f220000300800 */
[----:B------:R-:W-:Y:S02]  /*7d30*/  R2UR UR23, R245 ;  /* 0x00000000f51772ca */ /* 0x000fe400000e0000 */
[----:B------:R-:W-:Y:S01]  /*7d40*/  R2UR UR22, R243 ;  /* 0x00000000f31672ca */ /* 0x000fe200000e0000 */
[----:B------:R-:W4:Y:S01]  /*7d50*/  LDL.LU R4, [R1+0x5b0] ;  /* 0x0005b00001047983 */ /* 0x000f220000300800 */
[----:B------:R-:W-:-:S02]  /*7d60*/  R2UR UR21, R241 ;  /* 0x00000000f11572ca */ /* 0x000fc400000e0000 */
[----:B---3--:R-:W-:Y:S01]  /*7d70*/  R2UR UR20, R239 ;  /* 0x00000000ef1472ca */ /* 0x008fe200000e0000 */
[----:B------:R-:W3:Y:S01]  /*7d80*/  LDL.LU R172, [R1+0x5ac] ;  /* 0x0005ac0001ac7983 */ /* 0x000ee20000300800 */
[----:B------:R-:W-:Y:S02]  /*7d90*/  R2UR UR27, R238 ;  /* 0x00000000ee1b72ca */ /* 0x000fe400000e0000 */
[----:B------:R-:W-:Y:S01]  /*7da0*/  R2UR UR26, R237 ;  /* 0x00000000ed1a72ca */ /* 0x000fe200000e0000 */
[----:B------:R-:W2:Y:S01]  /*7db0*/  LDL.64 R174, [R1+0x4d0] ;  /* 0x0004d00001ae7983 */ /* 0x000ea20000100a00 */
[----:B------:R-:W-:Y:S02]  /*7dc0*/  R2UR UR25, R236 ;  /* 0x00000000ec1972ca */ /* 0x000fe400000e0000 */
[----:B------:R-:W-:Y:S01]  /*7dd0*/  R2UR UR24, R235 ;  /* 0x00000000eb1872ca */ /* 0x000fe200000e0000 */
[----:B------:R-:W5:Y:S01]  /*7de0*/  LDL.64 R178, [R1+0x4e0] ;  /* 0x0004e00001b27983 */ /* 0x000f620000100a00 */
[----:B------:R-:W-:-:S02]  /*7df0*/  R2UR UR31, R234 ;  /* 0x00000000ea1f72ca */ /* 0x000fc400000e0000 */
[----:B------:R-:W-:Y:S01]  /*7e00*/  R2UR UR30, R233 ;  /* 0x00000000e91e72ca */ /* 0x000fe200000e0000 */
[----:B------:R-:W4:Y:S01]  /*7e10*/  LDL.64 R182, [R1+0x4d8] ;  /* 0x0004d80001b67983 */ /* 0x000f220000100a00 */
[----:B------:R-:W-:Y:S01]  /*7e20*/  HGMMA.64x16x16.F32.BF16 R160, gdesc[UR52].tnspA, R160 ;  /* 0x2020000034a079f0 */ /* 0x000fe200087018a0 */
[----:B------:R-:W-:Y:S02]  /*7e30*/  R2UR UR29, R232 ;  /* 0x00000000e81d72ca */ /* 0x000fe400000e0000 */
[----:B------:R-:W3:Y:S01]  /*7e40*/  LDL.64 R186, [R1+0x4b8] ;  /* 0x0004b80001ba7983 */ /* 0x000ee20000100a00 */
[----:B------:R-:W-:Y:S02]  /*7e50*/  R2UR UR28, R231 ;  /* 0x00000000e71c72ca */ /* 0x000fe400000e0000 */
[----:B------:R-:W-:Y:S01]  /*7e60*/  R2UR UR57, R168 ;  /* 0x00000000a83972ca */ /* 0x000fe200000e0000 */
[----:B------:R-:W3:Y:S01]  /*7e70*/  LDL.64 R190, [R1+0x4c8] ;  /* 0x0004c80001be7983 */ /* 0x000ee20000100a00 */
[----:B------:R-:W-:-:S03]  /*7e80*/  R2UR UR56, R169 ;  /* 0x00000000a93872ca */ /* 0x000fc600000e0000 */
[----:B------:R-:W2:Y:S04]  /*7e90*/  LDL.64 R168, [R1+0x4c0] ;  /* 0x0004c00001a87983 */ /* 0x000ea80000100a00 */
[----:B------:R-:W3:Y:S01]  /*7ea0*/  LDL.64 R198, [R1+0x4e8] ;  /* 0x0004e80001c67983 */ /* 0x000ee20000100a00 */
[----:B------:R-:W-:Y:S02]  /*7eb0*/  R2UR UR35, R229 ;  /* 0x00000000e52372ca */ /* 0x000fe400000e0000 */
[----:B------:R-:W-:Y:S02]  /*7ec0*/  R2UR UR34, R227 ;  /* 0x00000000e32272ca */ /* 0x000fe400000e0000 */
[----:B------:R-:W-:Y:S02]  /*7ed0*/  R2UR UR33, R225 ;  /* 0x00000000e12172ca */ /* 0x000fe400000e0000 */
[----:B------:R-:W-:-:S02]  /*7ee0*/  R2UR UR32, R223 ;  /* 0x00000000df2072ca */ /* 0x000fc400000e0000 */
[----:B------:R-:W-:Y:S02]  /*7ef0*/  R2UR UR39, R221 ;  /* 0x00000000dd2772ca */ /* 0x000fe400000e0000 */
[----:B------:R-:W-:Y:S02]  /*7f00*/  R2UR UR38, R219 ;  /* 0x00000000db2672ca */ /* 0x000fe400000e0000 */
        /* <DEDUP_REMOVED lines=9> */
[----:B------:R-:W-:Y:S01]  /*7fa0*/  R2UR UR44, R23 ;  /* 0x00000000172c72ca */ /* 0x000fe200000e0000 */
[----:B------:R-:W-:Y:S01]  /*7fb0*/  UMOV UR58, UR48 ;  /* 0x00000030003a7c82 */ /* 0x000fe20008000000 */
[----:B------:R-:W-:Y:S01]  /*7fc0*/  UMOV UR59, UR49 ;  /* 0x00000031003b7c82 */ /* 0x000fe20008000000 */
[----:B------:R-:W-:Y:S01]  /*7fd0*/  R2UR UR51, R19 ;  /* 0x00000000133372ca */ /* 0x000fe200000e0000 */
[----:B------:R-:W3:Y:S01]  /*7fe0*/  LDL.64 R208, [R1+0x4b0] ;  /* 0x0004b00001d07983 */ /* 0x000ee20000100a00 */
[----:B------:R-:W-:Y:S01]  /*7ff0*/  HGMMA.64x16x16.F32.BF16 R160, gdesc[UR8].tnspA, R160 ;  /* 0x2020000008a079f0 */ /* 0x000fe200087018a0 */
[----:B------:R-:W-:-:S02]  /*8000*/  R2UR UR50, R20 ;  /* 0x00000000143272ca */ /* 0x000fc400000e0000 */
[----:B------:R-:W3:Y:S01]  /*8010*/  LDL.64 R206, [R1+0x4a8] ;  /* 0x0004a80001ce7983 */ /* 0x000ee20000100a00 */
[----:B------:R-:W-:Y:S02]  /*8020*/  MOV R215, UR7 ;  /* 0x0000000700d77c02 */ /* 0x000fe40008000f00 */
[----:B------:R-:W-:Y:S01]  /*8030*/  MOV R213, UR6 ;  /* 0x0000000600d57c02 */ /* 0x000fe20008000f00 */
[----:B------:R-:W3:Y:S01]  /*8040*/  LDL.64 R204, [R1+0x4a0] ;  /* 0x0004a00001cc7983 */ /* 0x000ee20000100a00 */
[----:B------:R-:W-:Y:S02]  /*8050*/  R2UR UR55, R14 ;  /* 0x000000000e3772ca */ /* 0x000fe400000e0000 */
[----:B------:R-:W-:Y:S01]  /*8060*/  R2UR UR54, R15 ;  /* 0x000000000f3672ca */ /* 0x000fe200000e0000 */
[----:B------:R-:W3:Y:S01]  /*8070*/  LDL.64 R202, [R1+0x498] ;  /* 0x0004980001ca7983 */ /* 0x000ee20000100a00 */
[----:B------:R-:W-:Y:S02]  /*8080*/  MOV R173, UR39 ;  /* 0x0000002700ad7c02 */ /* 0x000fe40008000f00 */
[----:B------:R-:W-:Y:S01]  /*8090*/  MOV R176, UR36 ;  /* 0x0000002400b07c02 */ /* 0x000fe20008000f00 */
[----:B------:R-:W3:Y:S01]  /*80a0*/  LDL.64 R218, [R1+0x490] ;  /* 0x0004900001da7983 */ /* 0x000ee20000100a00 */
[----:B------:R-:W-:-:S02]  /*80b0*/  MOV R177, UR43 ;  /* 0x0000002b00b17c02 */ /* 0x000fc40008000f00 */
[----:B------:R-:W-:Y:S01]  /*80c0*/  MOV R180, UR40 ;  /* 0x0000002800b47c02 */ /* 0x000fe20008000f00 */
[----:B------:R-:W3:Y:S01]  /*80d0*/  LDL.64 R200, [R1+0x488] ;  /* 0x0004880001c87983 */ /* 0x000ee20000100a00 */
[----:B------:R-:W-:-:S03]  /*80e0*/  MOV R170, UR32 ;  /* 0x0000002000aa7c02 */ /* 0x000fc60008000f00 */
[----:B------:R-:W3:Y:S04]  /*80f0*/  LDL.64 R216, [R1+0x480] ;  /* 0x0004800001d87983 */ /* 0x000ee80000100a00 */
[----:B------:R-:W3:Y:S04]  /*8100*/  LDL.64 R210, [R1+0x478] ;  /* 0x0004780001d27983 */ /* 0x000ee80000100a00 */
[----:B------:R-:W3:Y:S04]  /*8110*/  LDL.64 R226, [R1+0x448] ;  /* 0x0004480001e27983 */ /* 0x000ee80000100a00 */
[----:B------:R-:W3:Y:S04]  /*8120*/  LDL.64 R224, [R1+0x440] ;  /* 0x0004400001e07983 */ /* 0x000ee80000100a00 */
[----:B------:R-:W3:Y:S04]  /*8130*/  LDL.64 R222, [R1+0x438] ;  /* 0x0004380001de7983 */ /* 0x000ee80000100a00 */
[----:B------:R-:W3:Y:S01]  /*8140*/  LDL.64 R220, [R1+0x430] ;  /* 0x0004300001dc7983 */ /* 0x000ee20000100a00 */
[----:B------:R-:W-:-:S03]  /*8150*/  MOV R193, UR57 ;  /* 0x0000003900c17c02 */ /* 0x000fc60008000f00 */
[----:B------:R-:W3:Y:S04]  /*8160*/  LDL.64 R232, [R1+0x100] ;  /* 0x0001000001e87983 */ /* 0x000ee80000100a00 */
[----:B-1----:R-:W3:Y:S01]  /*8170*/  LDL.64 R228, [R1+0xe0] ;  /* 0x0000e00001e47983 */ /* 0x002ee20000100a00 */
[----:B------:R-:W-:Y:S03]  /*8180*/  HGMMA.64x16x16.F32.BF16 R160, gdesc[UR12].tnspA, R160 ;  /* 0x202000000ca079f0 */ /* 0x000fe600087018a0 */
[----:B------:R-:W3:Y:S04]  /*8190*/  LDL.64 R236, [R1+0xd0] ;  /* 0x0000d00001ec7983 */ /* 0x000ee80000100a00 */
[----:B------:R-:W3:Y:S04]  /*81a0*/  LDL.64 R230, [R1+0xc8] ;  /* 0x0000c80001e67983 */ /* 0x000ee80000100a00 */
[----:B------:R-:W3:Y:S04]  /*81b0*/  LDL.64 R234, [R1+0xa8] ;  /* 0x0000a80001ea7983 */ /* 0x000ee80000100a00 */
[----:B------:R-:W3:Y:S04]  /*81c0*/  LDL.64 R240, [R1+0x60] ;  /* 0x0000600001f07983 */ /* 0x000ee80000100a00 */
[----:B------:R-:W3:Y:S04]  /*81d0*/  LDL.64 R246, [R1+0x48] ;  /* 0x0000480001f67983 */ /* 0x000ee80000100a00 */
[----:B------:R-:W3:Y:S04]  /*81e0*/  LDL.64 R244, [R1+0x30] ;  /* 0x0000300001f47983 */ /* 0x000ee80000100a00 */
[----:B------:R-:W3:Y:S01]  /*81f0*/  LDL.64 R242, [R1+0x28] ;  /* 0x0000280001f27983 */ /* 0x000ee20000100a00 */
[----:B------:R-:W-:Y:S04]  /*8200*/  HGMMA.64x16x16.F32.BF16 R160, gdesc[UR16].tnspA, R160 ;  /* 0x2020000010a079f0 */ /* 0x000fe800087018a0 */
[----:B------:R-:W-:Y:S04]  /*8210*/  HGMMA.64x16x16.F32.BF16 R160, gdesc[UR20].tnspA, R160 ;  /* 0x2020000014a079f0 */ /* 0x000fe800087018a0 */
[----:B------:R-:W-:Y:S04]  /*8220*/  HGMMA.64x16x16.F32.BF16 R160, gdesc[UR24].tnspA, R160 ;  /* 0x2020000018a079f0 */ /* 0x000fe800087018a0 */
[----:B------:R-:W-:Y:S04]  /*8230*/  HGMMA.64x16x16.F32.BF16 R160, gdesc[UR28].tnspA, R160 ;  /* 0x202000001ca079f0 */ /* 0x000fe800087018a0 */
[----:B------:R-:W-:Y:S04]  /*8240*/  HGMMA.64x16x16.F32.BF16 R160, gdesc[UR32].tnspA, R160 ;  /* 0x2020000020a079f0 */ /* 0x000fe800087018a0 */
[----:B------:R-:W-:Y:S04]  /*8250*/  HGMMA.64x16x16.F32.BF16 R160, gdesc[UR36].tnspA, R160 ;  /* 0x2020000024a079f0 */ /* 0x000fe800087018a0 */
[----:B------:R-:W-:Y:S01]  /*8260*/  HGMMA.64x16x16.F32.BF16 R160, gdesc[UR40].tnspA, R160 ;  /* 0x2020000028a079f0 */ /* 0x000fe200087018a0 */
[----:B------:R-:W-:-:S02]  /*8270*/  R2UR UR49, R21 ;  /* 0x00000000153172ca */ /* 0x000fc400000e0000 */
[----:B------:R-:W-:Y:S01]  /*8280*/  R2UR UR48, R22 ;  /* 0x00000000163072ca */ /* 0x000fe200000e0000 */
[----:B------:R-:W-:Y:S01]  /*8290*/  HGMMA.64x16x16.F32.BF16 R160, gdesc[UR44].tnspA, R160 ;  /* 0x202000002ca079f0 */ /* 0x000fe200087018a0 */
[----:B------:R-:W-:Y:S01]  /*82a0*/  UMOV UR6, UR52 ;  /* 0x0000003400067c82 */ /* 0x000fe20008000000 */
[----:B------:R-:W-:Y:S01]  /*82b0*/  UMOV UR7, UR53 ;  /* 0x0000003500077c82 */ /* 0x000fe20008000000 */
[----:B------:R-:W-:Y:S02]  /*82c0*/  R2UR UR53, R17 ;  /* 0x00000000113572ca */ /* 0x000fe400000e0000 */
[----:B------:R-:W-:Y:S02]  /*82d0*/  R2UR UR52, R18 ;  /* 0x00000000123472ca */ /* 0x000fe400000e0000 */
[----:B------:R-:W-:Y:S02]  /*82e0*/  MOV R20, UR30 ;  /* 0x0000001e00147c02 */ /* 0x000fe40008000f00 */
[----:B--2---:R-:W-:-:S03]  /*82f0*/  R2UR UR30, R168 ;  /* 0x00000000a81e72ca */ /* 0x004fc600000e0000 */
[----:B------:R-:W-:Y:S01]  /*8300*/  HGMMA.64x16x16.F32.BF16 R160, gdesc[UR48].tnspA, R160 ;  /* 0x2020000030a079f0 */ /* 0x000fe200087018a0 */
[----:B------:R-:W-:Y:S02]  /*8310*/  MOV R168, UR34 ;  /* 0x0000002200a87c02 */ /* 0x000fe40008000f00 */
[----:B------:R-:W-:Y:S02]  /*8320*/  R2UR UR34, R174 ;  /* 0x00000000ae2272ca */ /* 0x000fe400000e0000 */
[----:B------:R-:W-:Y:S02]  /*8330*/  MOV R174, UR38 ;  /* 0x0000002600ae7c02 */ /* 0x000fe40008000f00 */
[----:B-----5:R-:W-:Y:S02]  /*8340*/  R2UR UR38, R178 ;  /* 0x00000000b22672ca */ /* 0x020fe400000e0000 */
[----:B------:R-:W-:Y:S02]  /*8350*/  MOV R178, UR42 ;  /* 0x0000002a00b27c02 */ /* 0x000fe40008000f00 */
[----:B----4-:R-:W-:-:S02]  /*8360*/  R2UR UR42, R182 ;  /* 0x00000000b62a72ca */ /* 0x010fc400000e0000 */
[----:B------:R-:W-:Y:S02]  /*8370*/  MOV R182, UR46 ;  /* 0x0000002e00b67c02 */ /* 0x000fe40008000f00 */
[----:B---3--:R-:W-:Y:S02]  /*8380*/  R2UR UR46, R186 ;  /* 0x00000000ba2e72ca */ /* 0x008fe400000e0000 */
[----:B------:R-:W-:Y:S02]  /*8390*/  MOV R186, UR50 ;  /* 0x0000003200ba7c02 */ /* 0x000fe40008000f00 */
[----:B------:R-:W-:Y:S02]  /*83a0*/  R2UR UR50, R190 ;  /* 0x00000000be3272ca */ /* 0x000fe400000e0000 */
[----:B------:R-:W-:Y:S02]  /*83b0*/  MOV R189, UR55 ;  /* 0x0000003700bd7c02 */ /* 0x000fe40008000f00 */
[----:B------:R-:W-:-:S02]  /*83c0*/  MOV R190, UR54 ;  /* 0x0000003600be7c02 */ /* 0x000fc40008000f00 */
[----:B------:R-:W-:Y:S02]  /*83d0*/  MOV R185, UR51 ;  /* 0x0000003300b97c02 */ /* 0x000fe40008000f00 */
[----:B------:R-:W-:Y:S02]  /*83e0*/  R2UR UR51, R191 ;  /* 0x00000000bf3372ca */ /* 0x000fe400000e0000 */
[----:B------:R-:W-:Y:S02]  /*83f0*/  MOV R191, UR53 ;  /* 0x0000003500bf7c02 */ /* 0x000fe40008000f00 */
[----:B------:R-:W-:Y:S01]  /*8400*/  MOV R192, UR52 ;  /* 0x0000003400c07c02 */ /* 0x000fe20008000f00 */
[----:B------:R-:W-:Y:S01]  /*8410*/  HGMMA.64x16x16.F32.BF16 R160, gdesc[UR52].tnspA, R160 ;  /* 0x2020000034a079f0 */ /* 0x000fe200087018a0 */
[----:B------:R-:W-:Y:S02]  /*8420*/  R2UR UR54, R198 ;  /* 0x00000000c63672ca */ /* 0x000fe400000e0000 */
[----:B------:R-:W-:Y:S01]  /*8430*/  R2UR UR55, R199 ;  /* 0x00000000c73772ca */ /* 0x000fe200000e0000 */
[----:B------:R-:W-:Y:S01]  /*8440*/  UMOV UR52, UR56 ;  /* 0x0000003800347c82 */ /* 0x000fe20008000000 */
[----:B------:R-:W-:-:S11]  /*8450*/  UMOV UR53, UR57 ;  /* 0x0000003900357c82 */ /* 0x000fd60008000000 */
[----:B------:R-:W-:Y:S01]  /*8460*/  HGMMA.64x16x16.F32.BF16 R152, gdesc[UR52].tnspA, RZ, !UPT ;  /* 0x20200000349879f0 */ /* 0x000fe2000c7018ff */
[----:B------:R-:W-:Y:S02]  /*8470*/  R2UR UR39, R179 ;  /* 0x00000000b32772ca */ /* 0x000fe400000e0000 */
[----:B------:R-:W-:Y:S02]  /*8480*/  MOV R23, UR35 ;  /* 0x0000002300177c02 */ /* 0x000fe40008000f00 */
[----:B------:R-:W-:Y:S01]  /*8490*/  R2UR UR35, R175 ;  /* 0x00000000af2372ca */ /* 0x000fe200000e0000 */
[----:B------:R-:W-:Y:S01]  /*84a0*/  UMOV UR36, UR4 ;  /* 0x0000000400247c82 */ /* 0x000fe20008000000 */
[----:B------:R-:W-:Y:S01]  /*84b0*/  MOV R175, UR37 ;  /* 0x0000002500af7c02 */ /* 0x000fe20008000f00 */
[----:B------:R-:W-:Y:S01]  /*84c0*/  UMOV UR37, UR5 ;  /* 0x0000000500257c82 */ /* 0x000fe20008000000 */
[----:B------:R-:W-:-:S05]  /*84d0*/  R2UR UR43, R183 ;  /* 0x00000000b72b72ca */ /* 0x000fca00000e0000 */
[----:B------:R-:W-:Y:S01]  /*84e0*/  HGMMA.64x16x16.F32.BF16 R152, gdesc[UR36].tnspA, R152 ;  /* 0x20200000249879f0 */ /* 0x000fe20008701898 */
[----:B------:R-:W-:Y:S02]  /*84f0*/  MOV R14, UR27 ;  /* 0x0000001b000e7c02 */ /* 0x000fe40008000f00 */
[----:B------:R-:W-:Y:S01]  /*8500*/  MOV R15, UR26 ;  /* 0x0000001a000f7c02 */ /* 0x000fe20008000f00 */
[----:B------:R-:W-:Y:S01]  /*8510*/  UIADD3.64 UR26, UR4, 0x80, URZ ;  /* 0x00000080041a7897 */ /* 0x000fe2000fffe03f */
[----:B------:R-:W-:-:S06]  /*8520*/  MOV R179, UR41 ;  /* 0x0000002900b37c02 */ /* 0x000fcc0008000f00 */
[----:B------:R-:W-:Y:S01]  /*8530*/  UMOV UR40, UR26 ;  /* 0x0000001a00287c82 */ /* 0x000fe20008000000 */
[----:B------:R-:W-:Y:S02]  /*8540*/  UMOV UR41, UR27 ;  /* 0x0000001b00297c82 */ /* 0x000fe40008000000 */
[----:B------:R-:W-:Y:S01]  /*8550*/  HGMMA.64x16x16.F32.BF16 R152, gdesc[UR40].tnspA, R152 ;  /* 0x20200000289879f0 */ /* 0x000fe20008701898 */
[----:B------:R-:W-:Y:S02]  /*8560*/  MOV R21, UR29 ;  /* 0x0000001d00157c02 */ /* 0x000fe40008000f00 */
[----:B------:R-:W-:Y:S01]  /*8570*/  MOV R22, UR28 ;  /* 0x0000001c00167c02 */ /* 0x000fe20008000f00 */
[----:B------:R-:W-:Y:S01]  /*8580*/  UIADD3.64 UR28, UR4, 0x100, URZ ;  /* 0x00000100041c7897 */ /* 0x000fe2000fffe03f */
[----:B------:R-:W-:Y:S02]  /*8590*/  MOV R19, UR31 ;  /* 0x0000001f00137c02 */ /* 0x000fe40008000f00 */
[----:B------:R-:W-:-:S02]  /*85a0*/  R2UR UR31, R169 ;  /* 0x00000000a91f72ca */ /* 0x000fc400000e0000 */
[----:B------:R-:W-:Y:S02]  /*85b0*/  MOV R169, UR33 ;  /* 0x0000002100a97c02 */ /* 0x000fe40008000f00 */
[----:B------:R-:W-:Y:S01]  /*85c0*/  UMOV UR32, UR28 ;  /* 0x0000001c00207c82 */ /* 0x000fe20008000000 */
[----:B------:R-:W-:Y:S02]  /*85d0*/  UMOV UR33, UR29 ;  /* 0x0000001d00217c82 */ /* 0x000fe40008000000 */
[----:B------:R-:W-:Y:S01]  /*85e0*/  HGMMA.64x16x16.F32.BF16 R152, gdesc[UR32].tnspA, R152 ;  /* 0x20200000209879f0 */ /* 0x000fe20008701898 */
[----:B------:R-:W-:Y:S02]  /*85f0*/  MOV R17, UR25 ;  /* 0x0000001900117c02 */ /* 0x000fe40008000f00 */
[----:B------:R-:W-:Y:S01]  /*8600*/  MOV R18, UR24 ;  /* 0x0000001800127c02 */ /* 0x000fe20008000f00 */
[----:B------:R-:W-:Y:S01]  /*8610*/  UIADD3.64 UR24, UR4, 0x180, URZ ;  /* 0x0000018004187897 */ /* 0x000fe2000fffe03f */
[----:B------:R-:W-:-:S02]  /*8620*/  MOV R181, UR47 ;  /* 0x0000002f00b57c02 */ /* 0x000fc40008000f00 */
[----:B------:R-:W-:Y:S02]  /*8630*/  R2UR UR47, R187 ;  /* 0x00000000bb2f72ca */ /* 0x000fe400000e0000 */
[----:B------:R-:W-:Y:S02]  /*8640*/  MOV R187, UR49 ;  /* 0x0000003100bb7c02 */ /* 0x000fe40008000f00 */
[----:B------:R-:W-:Y:S01]  /*8650*/  MOV R188, UR48 ;  /* 0x0000003000bc7c02 */ /* 0x000fe20008000f00 */
[----:B------:R-:W-:Y:S01]  /*8660*/  UMOV UR48, UR24 ;  /* 0x0000001800307c82 */ /* 0x000fe20008000000 */
[----:B------:R-:W-:Y:S02]  /*8670*/  UMOV UR49, UR25 ;  /* 0x0000001900317c82 */ /* 0x000fe40008000000 */
[----:B------:R-:W-:Y:S01]  /*8680*/  HGMMA.64x16x16.F32.BF16 R152, gdesc[UR48].tnspA, R152 ;  /* 0x20200000309879f0 */ /* 0x000fe20008701898 */
[----:B------:R-:W-:Y:S02]  /*8690*/  UIADD3.64 UR28, UR4, 0x200, URZ ;  /* 0x00000200041c7897 */ /* 0x000fe4000fffe03f */
[----:B------:R-:W-:-:S07]  /*86a0*/  UIADD3.64 UR24, UR4, 0x280, URZ ;  /* 0x0000028004187897 */ /* 0x000fce000fffe03f */
[----:B------:R-:W-:Y:S01]  /*86b0*/  HGMMA.64x16x16.F32.BF16 R152, gdesc[UR28].tnspA, R152 ;  /* 0x202000001c9879f0 */ /* 0x000fe20008701898 */
[----:B------:R-:W-:Y:S01]  /*86c0*/  MOV R183, UR45 ;  /* 0x0000002d00b77c02 */ /* 0x000fe20008000f00 */
[----:B------:R-:W-:Y:S01]  /*86d0*/  UMOV UR45, UR25 ;  /* 0x00000019002d7c82 */ /* 0x000fe20008000000 */
[----:B------:R-:W-:Y:S01]  /*86e0*/  MOV R184, UR44 ;  /* 0x0000002c00b87c02 */ /* 0x000fe20008000f00 */
[----:B------:R-:W-:Y:S01]  /*86f0*/  UMOV UR44, UR24 ;  /* 0x00000018002c7c82 */ /* 0x000fe20008000000 */
[----:B------:R-:W-:Y:S02]  /*8700*/  R2UR UR38, R208 ;  /* 0x00000000d02672ca */ /* 0x000fe400000e0000 */
[----:B------:R-:W-:Y:S01]  /*8710*/  R2UR UR39, R209 ;  /* 0x00000000d12772ca */ /* 0x000fe200000e0000 */
[----:B------:R-:W-:Y:S01]  /*8720*/  UIADD3.64 UR28, UR4, 0x300, URZ ;  /* 0x00000300041c7897 */ /* 0x000fe2000fffe03f */
[----:B------:R-:W-:Y:S02]  /*8730*/  R2UR UR26, R206 ;  /* 0x00000000ce1a72ca */ /* 0x000fe400000e0000 */
[----:B------:R-:W-:Y:S01]  /*8740*/  R2UR UR27, R207 ;  /* 0x00000000cf1b72ca */ /* 0x000fe200000e0000 */
[----:B------:R-:W-:Y:S01]  /*8750*/  UIADD3.64 UR24, UR4, 0x380, URZ ;  /* 0x0000038004187897 */ /* 0x000fe2000fffe03f */
[----:B------:R-:W-:Y:S01]  /*8760*/  R2UR UR42, R204 ;  /* 0x00000000cc2a72ca */ /* 0x000fe200000e0000 */
[----:B------:R-:W2:Y:S01]  /*8770*/  LDL.64 R208, [R1+0x470] ;  /* 0x0004700001d07983 */ /* 0x000ea20000100a00 */
[----:B------:R-:W-:Y:S01]  /*8780*/  HGMMA.64x16x16.F32.BF16 R152, gdesc[UR44].tnspA, R152 ;  /* 0x202000002c9879f0 */ /* 0x000fe20008701898 */
[----:B------:R-:W-:Y:S01]  /*8790*/  UMOV UR36, UR28 ;  /* 0x0000001c00247c82 */ /* 0x000fe20008000000 */
[----:B------:R-:W-:Y:S01]  /*87a0*/  UMOV UR37, UR29 ;  /* 0x0000001d00257c82 */ /* 0x000fe20008000000 */
[----:B------:R-:W-:Y:S01]  /*87b0*/  R2UR UR43, R205 ;  /* 0x00000000cd2b72ca */ /* 0x000fe200000e0000 */
[----:B------:R-:W3:Y:S01]  /*87c0*/  LDL.64 R206, [R1+0x468] ;  /* 0x0004680001ce7983 */ /* 0x000ee20000100a00 */
[----:B------:R-:W-:-:S02]  /*87d0*/  R2UR UR34, R202 ;  /* 0x00000000ca2272ca */ /* 0x000fc400000e0000 */
[----:B------:R-:W-:Y:S01]  /*87e0*/  R2UR UR35, R203 ;  /* 0x00000000cb2372ca */ /* 0x000fe200000e0000 */
[----:B------:R-:W4:Y:S01]  /*87f0*/  LDL.64 R204, [R1+0x460] ;  /* 0x0004600001cc7983 */ /* 0x000f220000100a00 */
[----:B------:R-:W-:Y:S02]  /*8800*/  R2UR UR30, R218 ;  /* 0x00000000da1e72ca */ /* 0x000fe400000e0000 */
[----:B------:R-:W-:Y:S01]  /*8810*/  R2UR UR31, R219 ;  /* 0x00000000db1f72ca */ /* 0x000fe200000e0000 */
[----:B------:R-:W5:Y:S01]  /*8820*/  LDL.64 R202, [R1+0x458] ;  /* 0x0004580001ca7983 */ /* 0x000f620000100a00 */
[----:B------:R-:W-:Y:S02]  /*8830*/  R2UR UR54, R200 ;  /* 0x00000000c83672ca */ /* 0x000fe400000e0000 */
[----:B------:R-:W-:Y:S01]  /*8840*/  R2UR UR55, R201 ;  /* 0x00000000c93772ca */ /* 0x000fe200000e0000 */
[----:B------:R-:W5:Y:S01]  /*8850*/  LDL.64 R218, [R1+0x428] ;  /* 0x0004280001da7983 */ /* 0x000f620000100a00 */
[----:B------:R-:W-:-:S02]  /*8860*/  R2UR UR50, R216 ;  /* 0x00000000d83272ca */ /* 0x000fc400000e0000 */
[----:B------:R-:W-:Y:S01]  /*8870*/  R2UR UR51, R217 ;  /* 0x00000000d93372ca */ /* 0x000fe200000e0000 */
[----:B------:R-:W5:Y:S04]  /*8880*/  LDL.64 R200, [R1+0x450] ;  /* 0x0004500001c87983 */ /* 0x000f680000100a00 */
[----:B------:R-:W5:Y:S01]  /*8890*/  LDL.64 R216, [R1+0x420] ;  /* 0x0004200001d87983 */ /* 0x000f620000100a00 */
[----:B------:R-:W-:Y:S04]  /*88a0*/  HGMMA.64x16x16.F32.BF16 R152, gdesc[UR36].tnspA, R152 ;  /* 0x20200000249879f0 */ /* 0x000fe80008701898 */
[----:B------:R-:W-:Y:S01]  /*88b0*/  HGMMA.64x16x16.F32.BF16 R152, gdesc[UR24].tnspA, R152 ;  /* 0x20200000189879f0 */ /* 0x000fe20008701898 */
[----:B------:R-:W-:-:S07]  /*88c0*/  UIADD3.64 UR24, UR4, 0x400, URZ ;  /* 0x0000040004187897 */ /* 0x000fce000fffe03f */
[----:B------:R-:W-:Y:S01]  /*88d0*/  UMOV UR40, UR24 ;  /* 0x0000001800287c82 */ /* 0x000fe20008000000 */
[----:B------:R-:W-:Y:S02]  /*88e0*/  UMOV UR41, UR25 ;  /* 0x0000001900297c82 */ /* 0x000fe40008000000 */
        /* <DEDUP_REMOVED lines=15> */
[----:B------:R-:W-:Y:S01]  /*89e0*/  UMOV UR49, UR29 ;  /* 0x0000001d00317c82 */ /* 0x000fe20008000000 */
[----:B------:R-:W-:Y:S02]  /*89f0*/  R2UR UR38, R210 ;  /* 0x00000000d22672ca */ /* 0x000fe400000e0000 */
[----:B------:R-:W-:Y:S01]  /*8a00*/  R2UR UR39, R211 ;  /* 0x00000000d32772ca */ /* 0x000fe200000e0000 */
[----:B------:R-:W-:Y:S01]  /*8a10*/  UIADD3.64 UR24, UR4, 0x680, URZ ;  /* 0x0000068004187897 */ /* 0x000fe2000fffe03f */
[----:B--2---:R-:W-:Y:S02]  /*8a20*/  R2UR UR46, R208 ;  /* 0x00000000d02e72ca */ /* 0x004fe400000e0000 */
[----:B------:R-:W-:Y:S02]  /*8a30*/  R2UR UR47, R209 ;  /* 0x00000000d12f72ca */ /* 0x000fe400000e0000 */
[----:B---3--:R-:W-:-:S02]  /*8a40*/  R2UR UR42, R206 ;  /* 0x00000000ce2a72ca */ /* 0x008fc400000e0000 */
[----:B------:R-:W-:Y:S01]  /*8a50*/  R2UR UR43, R207 ;  /* 0x00000000cf2b72ca */ /* 0x000fe200000e0000 */
[----:B------:R-:W-:Y:S01]  /*8a60*/  HGMMA.64x16x16.F32.BF16 R152, gdesc[UR48].tnspA, R152 ;  /* 0x20200000309879f0 */ /* 0x000fe20008701898 */
[----:B------:R-:W-:Y:S01]  /*8a70*/  UMOV UR36, UR24 ;  /* 0x0000001800247c82 */ /* 0x000fe20008000000 */
[----:B------:R-:W-:Y:S01]  /*8a80*/  UMOV UR37, UR25 ;  /* 0x0000001900257c82 */ /* 0x000fe20008000000 */
[----:B------:R-:W-:Y:S01]  /*8a90*/  UIADD3.64 UR24, UR4, 0x700, URZ ;  /* 0x0000070004187897 */ /* 0x000fe2000fffe03f */
[----:B----4-:R-:W-:Y:S01]  /*8aa0*/  R2UR UR34, R204 ;  /* 0x00000000cc2272ca */ /* 0x010fe200000e0000 */
[----:B------:R-:W-:Y:S01]  /*8ab0*/  UIADD3.64 UR28, UR4, 0x780, URZ ;  /* 0x00000780041c7897 */ /* 0x000fe2000fffe03f */
[----:B------:R-:W-:Y:S01]  /*8ac0*/  R2UR UR35, R205 ;  /* 0x00000000cd2372ca */ /* 0x000fe200000e0000 */
[----:B------:R-:W2:Y:S01]  /*8ad0*/  LDL.64 R210, [R1+0x418] ;  /* 0x0004180001d27983 */ /* 0x000ea20000100a00 */
[----:B-----5:R-:W-:Y:S02]  /*8ae0*/  R2UR UR26, R202 ;  /* 0x00000000ca1a72ca */ /* 0x020fe400000e0000 */
[----:B------:R-:W-:Y:S01]  /*8af0*/  R2UR UR27, R203 ;  /* 0x00000000cb1b72ca */ /* 0x000fe200000e0000 */
[----:B------:R-:W3:Y:S01]  /*8b00*/  LDL.64 R208, [R1+0x410] ;  /* 0x0004100001d07983 */ /* 0x000ee20000100a00 */
[----:B------:R-:W-:-:S02]  /*8b10*/  R2UR UR30, R200 ;  /* 0x00000000c81e72ca */ /* 0x000fc400000e0000 */
[----:B------:R-:W-:Y:S01]  /*8b20*/  R2UR UR31, R201 ;  /* 0x00000000c91f72ca */ /* 0x000fe200000e0000 */
[----:B------:R-:W-:Y:S01]  /*8b30*/  UMOV UR52, UR16 ;  /* 0x0000001000347c82 */ /* 0x000fe20008000000 */
[----:B------:R-:W-:Y:S01]  /*8b40*/  R2UR UR54, R222 ;  /* 0x00000000de3672ca */ /* 0x000fe200000e0000 */
[----:B------:R-:W-:Y:S01]  /*8b50*/  UMOV UR53, UR17 ;  /* 0x0000001100357c82 */ /* 0x000fe20008000000 */
[----:B------:R-:W-:Y:S01]  /*8b60*/  R2UR UR55, R223 ;  /* 0x00000000df3772ca */ /* 0x000fe200000e0000 */
[----:B------:R-:W4:Y:S01]  /*8b70*/  LDL.64 R206, [R1+0x408] ;  /* 0x0004080001ce7983 */ /* 0x000f220000100a00 */
[----:B------:R-:W-:Y:S01]  /*8b80*/  HGMMA.64x16x16.F32.BF16 R152, gdesc[UR36].tnspA, R152 ;  /* 0x20200000249879f0 */ /* 0x000fe20008701898 */
[----:B------:R-:W-:Y:S01]  /*8b90*/  UMOV UR44, UR24 ;  /* 0x00000018002c7c82 */ /* 0x000fe20008000000 */
[----:B------:R-:W-:Y:S01]  /*8ba0*/  UMOV UR45, UR25 ;  /* 0x00000019002d7c82 */ /* 0x000fe20008000000 */
[----:B------:R-:W-:Y:S01]  /*8bb0*/  UMOV UR40, UR28 ;  /* 0x0000001c00287c82 */ /* 0x000fe20008000000 */
[----:B------:R-:W-:Y:S01]  /*8bc0*/  UMOV UR41, UR29 ;  /* 0x0000001d00297c82 */ /* 0x000fe20008000000 */
[----:B------:R-:W5:Y:S04]  /*8bd0*/  LDL.64 R204, [R1+0x400] ;  /* 0x0004000001cc7983 */ /* 0x000f680000100a00 */
[----:B------:R-:W5:Y:S04]  /*8be0*/  LDL.64 R202, [R1+0x3f8] ;  /* 0x0003f80001ca7983 */ /* 0x000f680000100a00 */
[----:B------:R-:W5:Y:S01]  /*8bf0*/  LDL.64 R200, [R1+0x3f0] ;  /* 0x0003f00001c87983 */ /* 0x000f620000100a00 */
[----:B------:R-:W-:-:S03]  /*8c00*/  MOV R198, UR56 ;  /* 0x0000003800c67c02 */ /* 0x000fc60008000f00 */
[----:B------:R-:W5:Y:S01]  /*8c10*/  LDL.64 R222, [R1+0x1e8] ;  /* 0x0001e80001de7983 */ /* 0x000f620000100a00 */
[----:B------:R-:W-:Y:S01]  /*8c20*/  HGMMA.64x16x16.F32.BF16 R152, gdesc[UR44].tnspA, R152 ;  /* 0x202000002c9879f0 */ /* 0x000fe20008701898 */
[----:B------:R-:W-:-:S03]  /*8c30*/  UIADD3.64 UR24, UR4, 0x800, URZ ;  /* 0x0000080004187897 */ /* 0x000fc6000fffe03f */
[----:B------:R-:W-:Y:S04]  /*8c40*/  HGMMA.64x16x16.F32.BF16 R152, gdesc[UR40].tnspA, R152 ;  /* 0x20200000289879f0 */ /* 0x000fe80008701898 */
[----:B------:R-:W-:Y:S01]  /*8c50*/  UMOV UR32, UR24 ;  /* 0x0000001800207c82 */ /* 0x000fe20008000000 */
[----:B------:R-:W-:Y:S02]  /*8c60*/  UMOV UR33, UR25 ;  /* 0x0000001900217c82 */ /* 0x000fe40008000000 */
[----:B------:R-:W-:Y:S01]  /*8c70*/  HGMMA.64x16x16.F32.BF16 R152, gdesc[UR32].tnspA, R152 ;  /* 0x20200000209879f0 */ /* 0x000fe20008701898 */
[----:B------:R-:W-:Y:S01]  /*8c80*/  UMOV UR24, UR58 ;  /* 0x0000003a00187c82 */ /* 0x000fe20008000000 */
[----:B------:R-:W-:Y:S02]  /*8c90*/  UMOV UR25, UR59 ;  /* 0x0000003b00197c82 */ /* 0x000fe40008000000 */
[----:B------:R-:W-:Y:S01]  /*8ca0*/  HGMMA.64x16x16.F32.BF16 R152, gdesc[UR24].tnspA, R152 ;  /* 0x20200000189879f0 */ /* 0x000fe20008701898 */
[----:B------:R-:W-:Y:S01]  /*8cb0*/  UMOV UR28, UR6 ;  /* 0x00000006001c7c82 */ /* 0x000fe20008000000 */
[----:B------:R-:W-:Y:S01]  /*8cc0*/  UMOV UR29, UR7 ;  /* 0x00000007001d7c82 */ /* 0x000fe20008000000 */
[----:B------:R-:W-:-:S02]  /*8cd0*/  R2UR UR38, R226 ;  /* 0x00000000e22672ca */ /* 0x000fc400000e0000 */
[----:B------:R-:W-:Y:S01]  /*8ce0*/  R2UR UR39, R227 ;  /* 0x00000000e32772ca */ /* 0x000fe200000e0000 */
[----:B------:R-:W-:Y:S01]  /*8cf0*/  UMOV UR36, UR8 ;  /* 0x0000000800247c82 */ /* 0x000fe20008000000 */
[----:B------:R-:W-:Y:S01]  /*8d00*/  UMOV UR37, UR9 ;  /* 0x0000000900257c82 */ /* 0x000fe20008000000 */
[----:B------:R-:W-:Y:S02]  /*8d10*/  R2UR UR46, R224 ;  /* 0x00000000e02e72ca */ /* 0x000fe400000e0000 */
[----:B------:R-:W-:Y:S01]  /*8d20*/  R2UR UR47, R225 ;  /* 0x00000000e12f72ca */ /* 0x000fe200000e0000 */
[----:B------:R-:W-:Y:S01]  /*8d30*/  UMOV UR44, UR12 ;  /* 0x0000000c002c7c82 */ /* 0x000fe20008000000 */
[----:B------:R-:W-:Y:S01]  /*8d40*/  UMOV UR45, UR13 ;  /* 0x0000000d002d7c82 */ /* 0x000fe20008000000 */
[----:B------:R-:W-:Y:S01]  /*8d50*/  R2UR UR26, R220 ;  /* 0x00000000dc1a72ca */ /* 0x000fe200000e0000 */
[----:B------:R-:W-:Y:S01]  /*8d60*/  UMOV UR24, UR20 ;  /* 0x0000001400187c82 */ /* 0x000fe20008000000 */
[----:B------:R-:W-:Y:S01]  /*8d70*/  R2UR UR27, R221 ;  /* 0x00000000dd1b72ca */ /* 0x000fe200000e0000 */
[----:B------:R-:W-:Y:S01]  /*8d80*/  UMOV UR25, UR21 ;  /* 0x0000001500197c82 */ /* 0x000fe20008000000 */
[----:B------:R-:W-:Y:S01]  /*8d90*/  R2UR UR34, R216 ;  /* 0x00000000d82272ca */ /* 0x000fe200000e0000 */
[----:B------:R-:W5:Y:S01]  /*8da0*/  LDL.64 R224, [R1+0x1f0] ;  /* 0x0001f00001e07983 */ /* 0x000f620000100a00 */
[----:B------:R-:W-:-:S03]  /*8db0*/  R2UR UR35, R217 ;  /* 0x00000000d92372ca */ /* 0x000fc600000e0000 */
[----:B------:R-:W5:Y:S04]  /*8dc0*/  LDL.64 R226, [R1+0x1f8] ;  /* 0x0001f80001e27983 */ /* 0x000f680000100a00 */
[----:B------:R-:W5:Y:S04]  /*8dd0*/  LDL.64 R220, [R1+0x1d0] ;  /* 0x0001d00001dc7983 */ /* 0x000f680000100a00 */
[----:B------:R-:W5:Y:S01]  /*8de0*/  LDL.64 R216, [R1+0x1c0] ;  /* 0x0001c00001d87983 */ /* 0x000f620000100a00 */
[----:B------:R-:W-:Y:S04]  /*8df0*/  HGMMA.64x16x16.F32.BF16 R152, gdesc[UR28].tnspA, R152 ;  /* 0x202000001c9879f0 */ /* 0x000fe80008701898 */
[----:B------:R-:W-:Y:S04]  /*8e00*/  HGMMA.64x16x16.F32.BF16 R152, gdesc[UR36].tnspA, R152 ;  /* 0x20200000249879f0 */ /* 0x000fe80008701898 */
[----:B------:R-:W-:Y:S04]  /*8e10*/  HGMMA.64x16x16.F32.BF16 R152, gdesc[UR44].tnspA, R152 ;  /* 0x202000002c9879f0 */ /* 0x000fe80008701898 */
[----:B------:R-:W-:Y:S01]  /*8e20*/  HGMMA.64x16x16.F32.BF16 R152, gdesc[UR52].tnspA, R152 ;  /* 0x20200000349879f0 */ /* 0x000fe20008701898 */
[----:B------:R-:W-:-:S02]  /*8e30*/  R2UR UR30, R218 ;  /* 0x00000000da1e72ca */ /* 0x000fc400000e0000 */
[----:B------:R-:W-:Y:S02]  /*8e40*/  R2UR UR31, R219 ;  /* 0x00000000db1f72ca */ /* 0x000fe400000e0000 */
[----:B--2---:R-:W-:Y:S01]  /*8e50*/  R2UR UR38, R210 ;  /* 0x00000000d22672ca */ /* 0x004fe200000e0000 */
[----:B------:R-:W2:Y:S01]  /*8e60*/  LDL.64 R218, [R1+0x1c8] ;  /* 0x0001c80001da7983 */ /* 0x000ea20000100a00 */
[----:B------:R-:W-:Y:S01]  /*8e70*/  HGMMA.64x16x16.F32.BF16 R152, gdesc[UR24].tnspA, R152 ;  /* 0x20200000189879f0 */ /* 0x000fe20008701898 */
[----:B------:R-:W-:Y:S02]  /*8e80*/  R2UR UR25, R17 ;  /* 0x00000000111972ca */ /* 0x000fe400000e0000 */
[----:B------:R-:W-:-:S11]  /*8e90*/  R2UR UR24, R18 ;  /* 0x00000000121872ca */ /* 0x000fd600000e0000 */
[----:B------:R-:W-:Y:S02]  /*8ea0*/  UMOV UR29, UR25 ;  /* 0x00000019001d7c82 */ /* 0x000fe40008000000 */
[----:B------:R-:W-:Y:S02]  /*8eb0*/  UMOV UR28, UR24 ;  /* 0x00000018001c7c82 */ /* 0x000fe40008000000 */
[----:B------:R-:W-:Y:S01]  /*8ec0*/  HGMMA.64x16x16.F32.BF16 R152, gdesc[UR28].tnspA, R152 ;  /* 0x202000001c9879f0 */ /* 0x000fe20008701898 */
[----:B------:R-:W-:Y:S02]  /*8ed0*/  R2UR UR29, R21 ;  /* 0x00000000151d72ca */ /* 0x000fe400000e0000 */
[----:B------:R-:W-:-:S11]  /*8ee0*/  R2UR UR28, R22 ;  /* 0x00000000161c72ca */ /* 0x000fd600000e0000 */
[----:B------:R-:W-:Y:S02]  /*8ef0*/  UMOV UR33, UR29 ;  /* 0x0000001d00217c82 */ /* 0x000fe40008000000 */
[----:B------:R-:W-:Y:S02]  /*8f00*/  UMOV UR32, UR28 ;  /* 0x0000001c00207c82 */ /* 0x000fe40008000000 */
[----:B------:R-:W-:Y:S01]  /*8f10*/  HGMMA.64x16x16.F32.BF16 R152, gdesc[UR32].tnspA, R152 ;  /* 0x20200000209879f0 */ /* 0x000fe20008701898 */
[----:B------:R-:W-:Y:S02]  /*8f20*/  R2UR UR33, R169 ;  /* 0x00000000a92172ca */ /* 0x000fe400000e0000 */
[----:B------:R-:W-:Y:S02]  /*8f30*/  R2UR UR32, R170 ;  /* 0x00000000aa2072ca */ /* 0x000fe400000e0000 */
[----:B------:R-:W-:Y:S02]  /*8f40*/  R2UR UR39, R211 ;  /* 0x00000000d32772ca */ /* 0x000fe400000e0000 */
[----:B---3--:R-:W-:Y:S01]  /*8f50*/  R2UR UR42, R208 ;  /* 0x00000000d02a72ca */ /* 0x008fe200000e0000 */
[----:B------:R-:W3:Y:S06]  /*8f60*/  LDL.64 R210, [R1+0x208] ;  /* 0x0002080001d27983 */ /* 0x000eec0000100a00 */
[----:B------:R-:W-:-:S02]  /*8f70*/  UMOV UR37, UR33 ;  /* 0x0000002100257c82 */ /* 0x000fc40008000000 */
[----:B------:R-:W-:Y:S02]  /*8f80*/  UMOV UR36, UR32 ;  /* 0x0000002000247c82 */ /* 0x000fe40008000000 */
[----:B------:R-:W-:Y:S01]  /*8f90*/  HGMMA.64x16x16.F32.BF16 R152, gdesc[UR36].tnspA, R152 ;  /* 0x20200000249879f0 */ /* 0x000fe20008701898 */
[----:B------:R-:W-:Y:S02]  /*8fa0*/  R2UR UR37, R175 ;  /* 0x00000000af2572ca */ /* 0x000fe400000e0000 */
[----:B------:R-:W-:Y:S02]  /*8fb0*/  R2UR UR36, R176 ;  /* 0x00000000b02472ca */ /* 0x000fe400000e0000 */
[----:B------:R-:W-:Y:S02]  /*8fc0*/  R2UR UR43, R209 ;  /* 0x00000000d12b72ca */ /* 0x000fe400000e0000 */
[----:B----4-:R-:W-:Y:S01]  /*8fd0*/  R2UR UR46, R206 ;  /* 0x00000000ce2e72ca */ /* 0x010fe200000e0000 */
[----:B------:R-:W4:Y:S06]  /*8fe0*/  LDL.64 R208, [R1+0x200] ;  /* 0x0002000001d07983 */ /* 0x000f2c0000100a00 */
[----:B------:R-:W-:-:S02]  /*8ff0*/  UMOV UR41, UR37 ;  /* 0x0000002500297c82 */ /* 0x000fc40008000000 */
[----:B------:R-:W-:Y:S02]  /*9000*/  UMOV UR40, UR36 ;  /* 0x0000002400287c82 */ /* 0x000fe40008000000 */
[----:B------:R-:W-:Y:S01]  /*9010*/  HGMMA.64x16x16.F32.BF16 R152, gdesc[UR40].tnspA, R152 ;  /* 0x20200000289879f0 */ /* 0x000fe20008701898 */
[----:B------:R-:W-:Y:S02]  /*9020*/  R2UR UR41, R179 ;  /* 0x00000000b32972ca */ /* 0x000fe400000e0000 */
[----:B------:R-:W-:Y:S02]  /*9030*/  R2UR UR40, R180 ;  /* 0x00000000b42872ca */ /* 0x000fe400000e0000 */
[----:B------:R-:W-:Y:S02]  /*9040*/  R2UR UR47, R207 ;  /* 0x00000000cf2f72ca */ /* 0x000fe400000e0000 */
[----:B-----5:R-:W-:Y:S01]  /*9050*/  R2UR UR50, R204 ;  /* 0x00000000cc3272ca */ /* 0x020fe200000e0000 */
[----:B------:R-:W5:Y:S06]  /*9060*/  LDL.64 R206, [R1+0x1d8] ;  /* 0x0001d80001ce7983 */ /* 0x000f6c0000100a00 */
[----:B------:R-:W-:-:S02]  /*9070*/  UMOV UR45, UR41 ;  /* 0x00000029002d7c82 */ /* 0x000fc40008000000 */
[----:B------:R-:W-:Y:S02]  /*9080*/  UMOV UR44, UR40 ;  /* 0x00000028002c7c82 */ /* 0x000fe40008000000 */
[----:B------:R-:W-:Y:S01]  /*9090*/  HGMMA.64x16x16.F32.BF16 R152, gdesc[UR44].tnspA, R152 ;  /* 0x202000002c9879f0 */ /* 0x000fe20008701898 */
[----:B------:R-:W-:Y:S02]  /*90a0*/  R2UR UR45, R183 ;  /* 0x00000000b72d72ca */ /* 0x000fe400000e0000 */
[----:B------:R-:W-:Y:S02]  /*90b0*/  R2UR UR44, R184 ;  /* 0x00000000b82c72ca */ /* 0x000fe400000e0000 */
[----:B------:R-:W-:Y:S02]  /*90c0*/  R2UR UR51, R205 ;  /* 0x00000000cd3372ca */ /* 0x000fe400000e0000 */
[----:B------:R-:W-:Y:S01]  /*90d0*/  R2UR UR54, R202 ;  /* 0x00000000ca3672ca */ /* 0x000fe200000e0000 */
[----:B------:R-:W2:Y:S06]  /*90e0*/  LDL.64 R204, [R1+0x1b8] ;  /* 0x0001b80001cc7983 */ /* 0x000eac0000100a00 */
        /* <DEDUP_REMOVED lines=9> */
[----:B------:R-:W-:Y:S01]  /*9180*/  UMOV UR52, UR48 ;  /* 0x0000003000347c82 */ /* 0x000fe20008000000 */
[----:B------:R-:W-:Y:S02]  /*9190*/  R2UR UR59, R201 ;  /* 0x00000000c93b72ca */ /* 0x000fe400000e0000 */
[----:B------:R-:W2:Y:S01]  /*91a0*/  LDL.64 R200, [R1+0x1e0] ;  /* 0x0001e00001c87983 */ /* 0x000ea20000100a00 */
[----:B------:R-:W-:Y:S01]  /*91b0*/  HGMMA.64x16x16.F32.BF16 R152, gdesc[UR52].tnspA, R152 ;  /* 0x20200000349879f0 */ /* 0x000fe20008701898 */
[----:B------:R-:W-:Y:S02]  /*91c0*/  R2UR UR54, R190 ;  /* 0x00000000be3672ca */ /* 0x000fe400000e0000 */
[----:B------:R-:W-:Y:S02]  /*91d0*/  R2UR UR53, R191 ;  /* 0x00000000bf3572ca */ /* 0x000fe400000e0000 */
[----:B------:R-:W2:Y:S01]  /*91e0*/  LDL.64 R190, [R1+0x198] ;  /* 0x0001980001be7983 */ /* 0x000ea20000100a00 */
[----:B------:R-:W-:-:S10]  /*91f0*/  R2UR UR52, R192 ;  /* 0x00000000c03472ca */ /* 0x000fd400000e0000 */
[----:B------:R-:W-:-:S03]  /*9200*/  UMOV UR57, UR53 ;  /* 0x0000003500397c82 */ /* 0x000fc60008000000 */
[----:B------:R-:W-:Y:S02]  /*9210*/  UMOV UR56, UR52 ;  /* 0x0000003400387c82 */ /* 0x000fe40008000000 */
[----:B------:R-:W-:Y:S01]  /*9220*/  HGMMA.64x16x16.F32.BF16 R152, gdesc[UR56].tnspA, R152, gsb0 ;  /* 0x20200000389879f0 */ /* 0x000fe20008001898 */
[----:B------:R-:W-:Y:S02]  /*9230*/  R2UR UR57, R193 ;  /* 0x00000000c13972ca */ /* 0x000fe400000e0000 */
[----:B------:R-:W2:Y:S01]  /*9240*/  LDL.64 R192, [R1+0x1a8] ;  /* 0x0001a80001c07983 */ /* 0x000ea20000100a00 */
[----:B------:R-:W-:Y:S01]  /*9250*/  R2UR UR31, R19 ;  /* 0x00000000131f72ca */ /* 0x000fe200000e0000 */
[----:B---3--:R-:W-:Y:S01]  /*9260*/  IMAD.WIDE R18, R13, 0x2, R210 ;  /* 0x000000020d127825 */ /* 0x008fe200078e02d2 */
[----:B------:R-:W-:Y:S02]  /*9270*/  R2UR UR27, R14 ;  /* 0x000000000e1b72ca */ /* 0x000fe400000e0000 */
[----:B------:R-:W-:-:S02]  /*9280*/  R2UR UR26, R15 ;  /* 0x000000000f1a72ca */ /* 0x000fc400000e0000 */
[----:B------:R0:W3:Y:S01]  /*9290*/  LDG.E.U16 R211, desc[UR60][R18.64] ;  /* 0x0000003c12d37981 */ /* 0x0000e2000c1e1500 */
[----:B------:R-:W-:Y:S01]  /*92a0*/  R2UR UR30, R20 ;  /* 0x00000000141e72ca */ /* 0x000fe200000e0000 */
[----:B------:R-:W-:Y:S01]  /*92b0*/  IMAD.WIDE R20, R13, 0x2, R226 ;  /* 0x000000020d147825 */ /* 0x000fe200078e02e2 */
[----:B------:R-:W-:Y:S01]  /*92c0*/  R2UR UR51, R185 ;  /* 0x00000000b93372ca */ /* 0x000fe200000e0000 */
[----:B------:R-:W3:Y:S01]  /*92d0*/  LDL.64 R226, [R1+0x160] ;  /* 0x0001600001e27983 */ /* 0x000ee20000100a00 */
[----:B------:R-:W-:-:S03]  /*92e0*/  R2UR UR35, R23 ;  /* 0x00000000172372ca */ /* 0x000fc600000e0000 */
[----:B------:R-:W3:Y:S01]  /*92f0*/  LDL.64 R22, [R1+0x170] ;  /* 0x0001700001167983 */ /* 0x000ee20000100a00 */
[----:B0-----:R-:W-:Y:S01]  /*9300*/  IMAD.WIDE R18, R13, 0x2, R224 ;  /* 0x000000020d127825 */ /* 0x001fe200078e02e0 */
[----:B------:R-:W-:Y:S02]  /*9310*/  R2UR UR47, R181 ;  /* 0x00000000b52f72ca */ /* 0x000fe400000e0000 */
[----:B------:R-:W3:Y:S01]  /*9320*/  LDL.64 R224, [R1+0x128] ;  /* 0x0001280001e07983 */ /* 0x000ee20000100a00 */
[----:B------:R-:W-:Y:S02]  /*9330*/  R2UR UR56, R198 ;  /* 0x00000000c63872ca */ /* 0x000fe400000e0000 */
[----:B------:R-:W-:Y:S01]  /*9340*/  R2UR UR39, R173 ;  /* 0x00000000ad2772ca */ /* 0x000fe200000e0000 */
[----:B------:R-:W3:Y:S01]  /*9350*/  LDL.64 R180, [R1+0x1a0] ;  /* 0x0001a00001b47983 */ /* 0x000ee20000100a00 */
[----:B------:R-:W-:Y:S02]  /*9360*/  R2UR UR50, R186 ;  /* 0x00000000ba3272ca */ /* 0x000fe400000e0000 */
[----:B------:R-:W-:Y:S01]  /*9370*/  R2UR UR55, R189 ;  /* 0x00000000bd3772ca */ /* 0x000fe200000e0000 */
[----:B------:R-:W3:Y:S04]  /*9380*/  LDL.64 R198, [R1+0x178] ;  /* 0x0001780001c67983 */ /* 0x000ee80000100a00 */
[----:B------:R-:W3:Y:S01]  /*9390*/  LDL.64 R186, [R1+0x188] ;  /* 0x0001880001ba7983 */ /* 0x000ee20000100a00 */
[----:B----4-:R-:W-:-:S05]  /*93a0*/  IMAD.WIDE R14, R13, 0x2, R208 ;  /* 0x000000020d0e7825 */ /* 0x010fca00078e02d0 */
[----:B------:R-:W4:Y:S01]  /*93b0*/  LDG.E.U16 R209, desc[UR60][R14.64] ;  /* 0x0000003c0ed17981 */ /* 0x000f22000c1e1500 */
[----:B------:R-:W-:Y:S01]  /*93c0*/  R2UR UR46, R182 ;  /* 0x00000000b62e72ca */ /* 0x000fe200000e0000 */
[----:B------:R-:W-:Y:S02]  /*93d0*/  IMAD.WIDE R182, R13, 0x2, R216 ;  /* 0x000000020db67825 */ /* 0x000fe400078e02d8 */
[----:B------:R-:W4:Y:S01]  /*93e0*/  LDL.64 R216, [R1+0x140] ;  /* 0x0001400001d87983 */ /* 0x000f220000100a00 */
[----:B------:R-:W-:Y:S02]  /*93f0*/  R2UR UR43, R177 ;  /* 0x00000000b12b72ca */ /* 0x000fe400000e0000 */
[----:B------:R-:W-:Y:S01]  /*9400*/  R2UR UR38, R174 ;  /* 0x00000000ae2672ca */ /* 0x000fe200000e0000 */
[----:B------:R-:W-:-:S04]  /*9410*/  IMAD.WIDE R174, R13, 0x2, R222 ;  /* 0x000000020dae7825 */ /* 0x000fc800078e02de */
[C---:B-----5:R-:W-:Y:S01]  /*9420*/  IMAD.WIDE R184, R13.reuse, 0x2, R206 ;  /* 0x000000020db87825 */ /* 0x060fe200078e02ce */
[----:B------:R-:W5:Y:S04]  /*9430*/  LDL.64 R222, [R1+0x120] ;  /* 0x0001200001de7983 */ /* 0x000f680000100a00 */
[----:B------:R2:W5:Y:S04]  /*9440*/  LDG.E.U16 R206, desc[UR60][R18.64] ;  /* 0x0000003c12ce7981 */ /* 0x000568000c1e1500 */
[----:B------:R0:W5:Y:S04]  /*9450*/  LDG.E.U16 R207, desc[UR60][R20.64] ;  /* 0x0000003c14cf7981 */ /* 0x000168000c1e1500 */
[----:B------:R-:W5:Y:S01]  /*9460*/  LDG.E.U16 R184, desc[UR60][R184.64] ;  /* 0x0000003cb8b87981 */ /* 0x000f62000c1e1500 */
[----:B--2---:R-:W-:-:S03]  /*9470*/  IMAD.WIDE R18, R13, 0x2, R218 ;  /* 0x000000020d127825 */ /* 0x004fc600078e02da */
[----:B------:R-:W2:Y:S01]  /*9480*/  LDL.64 R218, [R1+0x138] ;  /* 0x0001380001da7983 */ /* 0x000ea20000100a00 */
[----:B0-----:R-:W-:-:S03]  /*9490*/  IMAD.WIDE R20, R13, 0x2, R220 ;  /* 0x000000020d147825 */ /* 0x001fc600078e02dc */
[----:B------:R-:W2:Y:S04]  /*94a0*/  LDG.E.U16 R189, desc[UR60][R18.64] ;  /* 0x0000003c12bd7981 */ /* 0x000ea8000c1e1500 */
[----:B------:R-:W2:Y:S04]  /*94b0*/  LDL.64 R220, [R1+0x150] ;  /* 0x0001500001dc7983 */ /* 0x000ea80000100a00 */
[----:B------:R-:W2:Y:S01]  /*94c0*/  LDG.E.U16 R185, desc[UR60][R20.64] ;  /* 0x0000003c14b97981 */ /* 0x000ea2000c1e1500 */
[----:B------:R-:W0:Y:S01]  /*94d0*/  S2R R208, SR_TID.X ;  /* 0x0000000000d07919 */ /* 0x000e220000002100 */
[----:B------:R-:W-:Y:S01]  /*94e0*/  R2UR UR42, R178 ;  /* 0x00000000b22a72ca */ /* 0x000fe200000e0000 */
[----:B------:R-:W-:Y:S01]  /*94f0*/  VIADD R238, R16, 0x8 ;  /* 0x0000000810ee7836 */ /* 0x000fe20000000000 */
[----:B------:R-:W-:Y:S01]  /*9500*/  R2UR UR34, R168 ;  /* 0x00000000a82272ca */ /* 0x000fe200000e0000 */
[----:B------:R-:W2:Y:S04]  /*9510*/  LDG.E.U16 R174, desc[UR60][R174.64] ;  /* 0x0000003caeae7981 */ /* 0x000ea8000c1e1500 */
[----:B------:R-:W2:Y:S01]  /*9520*/  LDG.E.U16 R182, desc[UR60][R182.64] ;  /* 0x0000003cb6b67981 */ /* 0x000ea2000c1e1500 */
[----:B------:R-:W-:-:S03]  /*9530*/  IMAD.WIDE R14, R13, 0x2, R200 ;  /* 0x000000020d0e7825 */ /* 0x000fc600078e02c8 */
[----:B------:R-:W2:Y:S04]  /*9540*/  LDL.64 R200, [R1+0x190] ;  /* 0x0001900001c87983 */ /* 0x000ea80000100a00 */
[----:B------:R1:W2:Y:S02]  /*9550*/  LDG.E.U16 R173, desc[UR60][R14.64] ;  /* 0x0000003c0ead7981 */ /* 0x0002a4000c1e1500 */
[C---:B-1----:R-:W-:Y:S02]  /*9560*/  IMAD.WIDE R14, R13.reuse, 0x2, R204 ;  /* 0x000000020d0e7825 */ /* 0x042fe400078e02cc */
[----:B------:R-:W2:Y:S02]  /*9570*/  LDL.64 R204, [R1+0x180] ;  /* 0x0001800001cc7983 */ /* 0x000ea40000100a00 */
[----:B------:R-:W-:-:S02]  /*9580*/  IMAD.WIDE R176, R13, 0x2, R202 ;  /* 0x000000020db07825 */ /* 0x000fc400078e02ca */
[----:B------:R-:W2:Y:S02]  /*9590*/  LDL.64 R202, [R1+0x168] ;  /* 0x0001680001ca7983 */ /* 0x000ea40000100a00 */
[----:B------:R-:W-:-:S04]  /*95a0*/  IMAD.WIDE R18, R13, 0x2, R190 ;  /* 0x000000020d127825 */ /* 0x000fc800078e02be */
[----:B------:R-:W-:Y:S01]  /*95b0*/  IMAD.WIDE R20, R13, 0x2, R192 ;  /* 0x000000020d147825 */ /* 0x000fe200078e02c0 */
[----:B------:R-:W2:Y:S04]  /*95c0*/  LDL.64 R190, [R1+0x148] ;  /* 0x0001480001be7983 */ /* 0x000ea80000100a00 */
[----:B------:R-:W2:Y:S01]  /*95d0*/  LDL.64 R192, [R1+0x158] ;  /* 0x0001580001c07983 */ /* 0x000ea20000100a00 */
[----:B0-----:R-:W-:-:S03]  /*95e0*/  LOP3.LUT R17, R208, 0x3, RZ, 0xc0, !PT ;  /* 0x00000003d0117812 */ /* 0x001fc600078ec0ff */
[----:B------:R-:W2:Y:S01]  /*95f0*/  LDG.E.U16 R169, desc[UR60][R14.64] ;  /* 0x0000003c0ea97981 */ /* 0x000ea2000c1e1500 */
[----:B------:R-:W-:-:S03]  /*9600*/  LEA R178, P1, R17, R171, 0x1 ;  /* 0x000000ab11b27211 */ /* 0x000fc600078208ff */
[----:B------:R-:W2:Y:S01]  /*9610*/  LDG.E.U16 R175, desc[UR60][R20.64] ;  /* 0x0000003c14af7981 */ /* 0x000ea2000c1e1500 */
[----:B------:R-:W-:Y:S01]  /*9620*/  IADD3 R17, P4, R178, 0x9, RZ ;  /* 0x00000009b2117810 */ /* 0x000fe20007f9e0ff */
[----:B---3--:R-:W-:Y:S02]  /*9630*/  IMAD.WIDE R22, R13, 0x2, R22 ;  /* 0x000000020d167825 */ /* 0x008fe400078e0216 */
[----:B------:R-:W3:Y:S01]  /*9640*/  LDG.E.U16 R179, desc[UR60][R18.64] ;  /* 0x0000003c12b37981 */ /* 0x000ee2000c1e1500 */
[C---:B------:R-:W-:Y:S02]  /*9650*/  ISETP.GT.U32.AND P3, PT, R17.reuse, R16, PT ;  /* 0x000000101100720c */ /* 0x040fe40003f64070 */
[----:B------:R-:W-:Y:S01]  /*9660*/  ISETP.GT.U32.AND P0, PT, R17, R238, PT ;  /* 0x000000ee1100720c */ /* 0x000fe20003f04070 */
[----:B------:R-:W3:Y:S01]  /*9670*/  LDG.E.U16 R176, desc[UR60][R176.64] ;  /* 0x0000003cb0b07981 */ /* 0x000ee2000c1e1500 */
[----:B------:R-:W-:-:S03]  /*9680*/  IMAD.WIDE R180, R13, 0x2, R180 ;  /* 0x000000020db47825 */ /* 0x000fc600078e02b4 */
[----:B------:R-:W3:Y:S04]  /*9690*/  LDG.E.U16 R17, desc[UR60][R22.64] ;  /* 0x0000003c16117981 */ /* 0x000ee8000c1e1500 */
[----:B------:R-:W3:Y:S01]  /*96a0*/  LDG.E.U16 R180, desc[UR60][R180.64] ;  /* 0x0000003cb4b47981 */ /* 0x000ee2000c1e1500 */
[----:B------:R-:W-:-:S05]  /*96b0*/  IMAD.WIDE R186, R13, 0x2, R186 ;  /* 0x000000020dba7825 */ /* 0x000fca00078e02ba */
[----:B------:R4:W3:Y:S02]  /*96c0*/  LDG.E.U16 R181, desc[UR60][R186.64] ;  /* 0x0000003cbab57981 */ /* 0x0008e4000c1e1500 */
[C---:B----4-:R-:W-:Y:S02]  /*96d0*/  IMAD.WIDE R186, R13.reuse, 0x2, R216 ;  /* 0x000000020dba7825 */ /* 0x050fe400078e02d8 */
[----:B------:R-:W4:Y:S04]  /*96e0*/  LDL.64 R216, [R1+0xf0] ;  /* 0x0000f00001d87983 */ /* 0x000f280000100a00 */
[----:B------:R5:W3:Y:S02]  /*96f0*/  LDG.E.U16 R170, desc[UR60][R186.64] ;  /* 0x0000003cbaaa7981 */ /* 0x000ae4000c1e1500 */
[----:B-----5:R-:W-:-:S02]  /*9700*/  IMAD.WIDE R186, R13, 0x2, R222 ;  /* 0x000000020dba7825 */ /* 0x020fc400078e02de */
[----:B------:R-:W5:Y:S04]  /*9710*/  LDL.64 R222, [R1+0xd8] ;  /* 0x0000d80001de7983 */ /* 0x000f680000100a00 */
[----:B------:R-:W3:Y:S01]  /*9720*/  LDG.E.U16 R186, desc[UR60][R186.64] ;  /* 0x0000003cbaba7981 */ /* 0x000ee2000c1e1500 */
[----:B--2---:R-:W-:-:S03]  /*9730*/  IMAD.WIDE R22, R13, 0x2, R220 ;  /* 0x000000020d167825 */ /* 0x004fc600078e02dc */
[----:B------:R-:W2:Y:S04]  /*9740*/  LDL.64 R220, [R1+0xf8] ;  /* 0x0000f80001dc7983 */ /* 0x000ea80000100a00 */
[----:B------:R-:W3:Y:S01]  /*9750*/  LDG.E.U16 R22, desc[UR60][R22.64] ;  /* 0x0000003c16167981 */ /* 0x000ee2000c1e1500 */
[----:B------:R-:W-:-:S03]  /*9760*/  IMAD.WIDE R14, R13, 0x2, R200 ;  /* 0x000000020d0e7825 */ /* 0x000fc600078e02c8 */
[----:B------:R-:W4:Y:S04]  /*9770*/  LDL.64 R200, [R1+0x130] ;  /* 0x0001300001c87983 */ /* 0x000f280000100a00 */
[----:B------:R0:W3:Y:S02]  /*9780*/  LDG.E.U16 R168, desc[UR60][R14.64] ;  /* 0x0000003c0ea87981 */ /* 0x0000e4000c1e1500 */
[C---:B0-----:R-:W-:Y:S02]  /*9790*/  IMAD.WIDE R14, R13.reuse, 0x2, R198 ;  /* 0x000000020d0e7825 */ /* 0x041fe400078e02c6 */
[----:B------:R-:W5:Y:S02]  /*97a0*/  LDL.64 R198, [R1+0x118] ;  /* 0x0001180001c67983 */ /* 0x000f640000100a00 */
[----:B------:R-:W-:-:S02]  /*97b0*/  IMAD.WIDE R20, R13, 0x2, R204 ;  /* 0x000000020d147825 */ /* 0x000fc400078e02cc */
[----:B------:R-:W2:Y:S02]  /*97c0*/  LDL.64 R204, [R1+0x110] ;  /* 0x0001100001cc7983 */ /* 0x000ea40000100a00 */
[C---:B------:R-:W-:Y:S02]  /*97d0*/  IMAD.WIDE R18, R13.reuse, 0x2, R202 ;  /* 0x000000020d127825 */ /* 0x040fe400078e02ca */
[----:B------:R-:W3:Y:S04]  /*97e0*/  LDL.64 R202, [R1+0x108] ;  /* 0x0001080001ca7983 */ /* 0x000ee80000100a00 */
[----:B------:R0:W3:Y:S04]  /*97f0*/  LDG.E.U16 R177, desc[UR60][R18.64] ;  /* 0x0000003c12b17981 */ /* 0x0000e8000c1e1500 */
[----:B------:R-:W3:Y:S04]  /*9800*/  LDG.E.U16 R21, desc[UR60][R20.64] ;  /* 0x0000003c14157981 */ /* 0x000ee8000c1e1500 */
[----:B------:R-:W3:Y:S01]  /*9810*/  LDG.E.U16 R15, desc[UR60][R14.64] ;  /* 0x0000003c0e0f7981 */ /* 0x000ee2000c1e1500 */
[----:B0-----:R-:W-:-:S03]  /*9820*/  IMAD.WIDE R18, R13, 0x2, R226 ;  /* 0x000000020d127825 */ /* 0x001fc600078e02e2 */
[----:B------:R-:W3:Y:S04]  /*9830*/  LDL.64 R226, [R1+0xc0] ;  /* 0x0000c00001e27983 */ /* 0x000ee80000100a00 */
[----:B------:R-:W3:Y:S01]  /*9840*/  LDG.E.U16 R18, desc[UR60][R18.64] ;  /* 0x0000003c12127981 */ /* 0x000ee2000c1e1500 */
[----:B------:R-:W-:-:S05]  /*9850*/  IMAD.WIDE R190, R13, 0x2, R190 ;  /* 0x000000020dbe7825 */ /* 0x000fca00078e02be */
[----:B------:R0:W3:Y:S02]  /*9860*/  LDG.E.U16 R23, desc[UR60][R190.64] ;  /* 0x0000003cbe177981 */ /* 0x0000e4000c1e1500 */
[C---:B0-----:R-:W-:Y:S02]  /*9870*/  IMAD.WIDE R190, R13.reuse, 0x2, R218 ;  /* 0x000000020dbe7825 */ /* 0x041fe400078e02da */
[----:B------:R-:W3:Y:S02]  /*9880*/  LDL.64 R218, [R1+0xe8] ;  /* 0x0000e80001da7983 */ /* 0x000ee40000100a00 */
[C---:B------:R-:W-:Y:S02]  /*9890*/  IMAD.WIDE R192, R13.reuse, 0x2, R192 ;  /* 0x000000020dc07825 */ /* 0x040fe400078e02c0 */
[----:B------:R-:W3:Y:S04]  /*98a0*/  LDG.E.U16 R191, desc[UR60][R190.64] ;  /* 0x0000003cbebf7981 */ /* 0x000ee8000c1e1500 */
[----:B------:R0:W3:Y:S02]  /*98b0*/  LDG.E.U16 R20, desc[UR60][R192.64] ;  /* 0x0000003cc0147981 */ /* 0x0000e4000c1e1500 */
[----:B0-----:R-:W-:-:S02]  /*98c0*/  IMAD.WIDE R192, R13, 0x2, R224 ;  /* 0x000000020dc07825 */ /* 0x001fc400078e02e0 */
[----:B------:R-:W3:Y:S04]  /*98d0*/  LDL.64 R224, [R1+0xb8] ;  /* 0x0000b80001e07983 */ /* 0x000ee80000100a00 */
[----:B------:R-:W3:Y:S01]  /*98e0*/  LDG.E.U16 R192, desc[UR60][R192.64] ;  /* 0x0000003cc0c07981 */ /* 0x000ee2000c1e1500 */
[----:B----4-:R-:W-:-:S05]  /*98f0*/  IMAD.WIDE R200, R13, 0x2, R200 ;  /* 0x000000020dc87825 */ /* 0x010fca00078e02c8 */
[----:B------:R0:W4:Y:S01]  /*9900*/  LDG.E.U16 R19, desc[UR60][R200.64] ;  /* 0x0000003cc8137981 */ /* 0x000122000c1e1500 */
[----:B-----5:R-:W-:-:S04]  /*9910*/  IMAD.WIDE R198, R13, 0x2, R198 ;  /* 0x000000020dc67825 */ /* 0x020fc800078e02c6 */
[C---:B0-----:R-:W-:Y:S01]  /*9920*/  IMAD.WIDE R200, R13.reuse, 0x2, R232 ;  /* 0x000000020dc87825 */ /* 0x041fe200078e02e8 */
[----:B------:R0:W5:Y:S03]  /*9930*/  LDG.E.U16 R190, desc[UR60][R198.64] ;  /* 0x0000003cc6be7981 */ /* 0x000166000c1e1500 */
[C---:B--2---:R-:W-:Y:S01]  /*9940*/  IMAD.WIDE R204, R13.reuse, 0x2, R204 ;  /* 0x000000020dcc7825 */ /* 0x044fe200078e02cc */
[----:B------:R1:W2:Y:S04]  /*9950*/  LDG.E.U16 R187, desc[UR60][R200.64] ;  /* 0x0000003cc8bb7981 */ /* 0x0002a8000c1e1500 */
[----:B------:R-:W2:Y:S01]  /*9960*/  LDG.E.U16 R14, desc[UR60][R204.64] ;  /* 0x0000003ccc0e7981 */ /* 0x000ea2000c1e1500 */
[----:B0-----:R-:W-:-:S03]  /*9970*/  IMAD.WIDE R198, R13, 0x2, R220 ;  /* 0x000000020dc67825 */ /* 0x001fc600078e02dc */
[----:B------:R-:W4:Y:S01]  /*9980*/  LDL.64 R220, [R1+0xa0] ;  /* 0x0000a00001dc7983 */ /* 0x000f220000100a00 */
[----:B-1----:R-:W-:-:S03]  /*9990*/  IMAD.WIDE R200, R13, 0x2, R216 ;  /* 0x000000020dc87825 */ /* 0x002fc600078e02d8 */
[----:B------:R-:W5:Y:S04]  /*99a0*/  LDL.64 R216, [R1+0xb0] ;  /* 0x0000b00001d87983 */ /* 0x000f680000100a00 */
[----:B------:R0:W2:Y:S01]  /*99b0*/  LDG.E.U16 R183, desc[UR60][R198.64] ;  /* 0x0000003cc6b77981 */ /* 0x0000a2000c1e1500 */
[----:B---3--:R-:W-:-:S03]  /*99c0*/  IMAD.WIDE R202, R13, 0x2, R202 ;  /* 0x000000020dca7825 */ /* 0x008fc600078e02ca */
[----:B------:R-:W3:Y:S04]  /*99d0*/  LDL.64 R232, [R1+0x90] ;  /* 0x0000900001e87983 */ /* 0x000ee80000100a00 */
[----:B------:R1:W2:Y:S01]  /*99e0*/  LDG.E.U16 R188, desc[UR60][R202.64] ;  /* 0x0000003ccabc7981 */ /* 0x0002a2000c1e1500 */
[----:B0-----:R-:W-:-:S03]  /*99f0*/  IMAD.WIDE R198, R13, 0x2, R228 ;  /* 0x000000020dc67825 */ /* 0x001fc600078e02e4 */
[----:B------:R-:W2:Y:S04]  /*9a00*/  LDL.64 R228, [R1+0x88] ;  /* 0x0000880001e47983 */ /* 0x000ea80000100a00 */
[----:B------:R0:W2:Y:S01]  /*9a10*/  LDG.E.U16 R193, desc[UR60][R200.64] ;  /* 0x0000003cc8c17981 */ /* 0x0000a2000c1e1500 */
[----:B-1----:R-:W-:-:S03]  /*9a20*/  IMAD.WIDE R202, R13, 0x2, R230 ;  /* 0x000000020dca7825 */ /* 0x002fc600078e02e6 */
[----:B------:R-:W2:Y:S04]  /*9a30*/  LDL.64 R230, [R1+0x78] ;  /* 0x0000780001e67983 */ /* 0x000ea80000100a00 */
[----:B------:R-:W2:Y:S01]  /*9a40*/  LDG.E.U16 R212, desc[UR60][R202.64] ;  /* 0x0000003ccad47981 */ /* 0x000ea2000c1e1500 */
[----:B0-----:R-:W-:-:S03]  /*9a50*/  IMAD.WIDE R200, R13, 0x2, R236 ;  /* 0x000000020dc87825 */ /* 0x001fc600078e02ec */
[----:B------:R-:W2:Y:S04]  /*9a60*/  LDL.64 R236, [R1+0x58] ;  /* 0x0000580001ec7983 */ /* 0x000ea80000100a00 */
[----:B------:R-:W2:Y:S01]  /*9a70*/  LDG.E.U16 R210, desc[UR60][R200.64] ;  /* 0x0000003cc8d27981 */ /* 0x000ea2000c1e1500 */
[----:B------:R-:W-:-:S03]  /*9a80*/  IMAD.WIDE R204, R13, 0x2, R218 ;  /* 0x000000020dcc7825 */ /* 0x000fc600078e02da */
[----:B------:R-:W3:Y:S04]  /*9a90*/  LDL.64 R218, [R1+0x98] ;  /* 0x0000980001da7983 */ /* 0x000ee80000100a00 */
[----:B------:R-:W2:Y:S04]  /*9aa0*/  LDG.E.U16 R204, desc[UR60][R204.64] ;  /* 0x0000003ccccc7981 */ /* 0x000ea8000c1e1500 */
[----:B------:R0:W2:Y:S02]  /*9ab0*/  LDG.E.U16 R205, desc[UR60][R198.64] ;  /* 0x0000003cc6cd7981 */ /* 0x0000a4000c1e1500 */
[----:B0-----:R-:W-:-:S02]  /*9ac0*/  IMAD.WIDE R198, R13, 0x2, R222 ;  /* 0x000000020dc67825 */ /* 0x001fc400078e02de */
[----:B------:R-:W2:Y:S04]  /*9ad0*/  LDL.64 R222, [R1+0x80] ;  /* 0x0000800001de7983 */ /* 0x000ea80000100a00 */
[----:B------:R0:W2:Y:S01]  /*9ae0*/  LDG.E.U16 R208, desc[UR60][R198.64] ;  /* 0x0000003cc6d07981 */ /* 0x0000a2000c1e1500 */
[----:B------:R-:W-:-:S03]  /*9af0*/  IMAD.WIDE R200, R13, 0x2, R224 ;  /* 0x000000020dc87825 */ /* 0x000fc600078e02e0 */
[----:B------:R-:W2:Y:S01]  /*9b00*/  LDL.64 R224, [R1+0x68] ;  /* 0x0000680001e07983 */ /* 0x000ea20000100a00 */
[----:B0-----:R-:W-:-:S03]  /*9b10*/  IMAD.WIDE R198, R13, 0x2, R226 ;  /* 0x000000020dc67825 */ /* 0x001fc600078e02e2 */
[----:B------:R-:W2:Y:S04]  /*9b20*/  LDL.64 R226, [R1+0x70] ;  /* 0x0000700001e27983 */ /* 0x000ea80000100a00 */
[----:B------:R0:W2:Y:S02]  /*9b30*/  LDG.E.U16 R214, desc[UR60][R198.64] ;  /* 0x0000003cc6d67981 */ /* 0x0000a4000c1e1500 */
[C---:B0-----:R-:W-:Y:S02]  /*9b40*/  IMAD.WIDE R198, R13.reuse, 0x2, R234 ;  /* 0x000000020dc67825 */ /* 0x041fe400078e02ea */
[----:B------:R-:W2:Y:S02]  /*9b50*/  LDL.64 R234, [R1+0x20] ;  /* 0x0000200001ea7983 */ /* 0x000ea40000100a00 */
[----:B-----5:R-:W-:-:S02]  /*9b60*/  IMAD.WIDE R202, R13, 0x2, R216 ;  /* 0x000000020dca7825 */ /* 0x020fc400078e02d8 */
[----:B------:R4:W5:Y:S04]  /*9b70*/  LDG.E.U16 R216, desc[UR60][R200.64] ;  /* 0x0000003cc8d87981 */ /* 0x000968000c1e1500 */
[----:B------:R3:W5:Y:S01]  /*9b80*/  LDG.E.U16 R217, desc[UR60][R202.64] ;  /* 0x0000003ccad97981 */ /* 0x000762000c1e1500 */
[----:B----4-:R-:W-:-:S04]  /*9b90*/  IMAD.WIDE R200, R13, 0x2, R220 ;  /* 0x000000020dc87825 */ /* 0x010fc800078e02dc */
[C---:B---3--:R-:W-:Y:S02]  /*9ba0*/  IMAD.WIDE R202, R13.reuse, 0x2, R218 ;  /* 0x000000020dca7825 */ /* 0x048fe400078e02da */
[----:B------:R0:W3:Y:S04]  /*9bb0*/  LDG.E.U16 R218, desc[UR60][R198.64] ;  /* 0x0000003cc6da7981 */ /* 0x0000e8000c1e1500 */
[----:B------:R2:W4:Y:S04]  /*9bc0*/  LDG.E.U16 R219, desc[UR60][R200.64] ;  /* 0x0000003cc8db7981 */ /* 0x000528000c1e1500 */
[----:B------:R1:W4:Y:S01]  /*9bd0*/  LDG.E.U16 R220, desc[UR60][R202.64] ;  /* 0x0000003ccadc7981 */ /* 0x000322000c1e1500 */
[----:B0-----:R-:W-:-:S03]  /*9be0*/  IMAD.WIDE R198, R13, 0x2, R232 ;  /* 0x000000020dc67825 */ /* 0x001fc600078e02e8 */
[----:B------:R-:W5:Y:S01]  /*9bf0*/  LDL.64 R232, [R1+0x40] ;  /* 0x0000400001e87983 */ /* 0x000f620000100a00 */
[----:B--2---:R-:W-:-:S03]  /*9c00*/  IMAD.WIDE R200, R13, 0x2, R228 ;  /* 0x000000020dc87825 */ /* 0x004fc600078e02e4 */
[----:B------:R-:W2:Y:S04]  /*9c10*/  LDL.64 R228, [R1+0x50] ;  /* 0x0000500001e47983 */ /* 0x000ea80000100a00 */
[----:B------:R0:W4:Y:S01]  /*9c20*/  LDG.E.U16 R221, desc[UR60][R198.64] ;  /* 0x0000003cc6dd7981 */ /* 0x000122000c1e1500 */
[----:B-1----:R-:W-:-:S03]  /*9c30*/  IMAD.WIDE R202, R13, 0x2, R222 ;  /* 0x000000020dca7825 */ /* 0x002fc600078e02de */
[----:B------:R1:W4:Y:S01]  /*9c40*/  LDG.E.U16 R222, desc[UR60][R200.64] ;  /* 0x0000003cc8de7981 */ /* 0x000322000c1e1500 */
[----:B0-----:R-:W-:-:S03]  /*9c50*/  IMAD.WIDE R198, R13, 0x2, R230 ;  /* 0x000000020dc67825 */ /* 0x001fc600078e02e6 */
[----:B------:R0:W4:Y:S04]  /*9c60*/  LDG.E.U16 R223, desc[UR60][R202.64] ;  /* 0x0000003ccadf7981 */ /* 0x000128000c1e1500 */
[----:B------:R-:W3:Y:S01]  /*9c70*/  LDL.64 R230, [R1+0x38] ;  /* 0x0000380001e67983 */ /* 0x000ee20000100a00 */
[----:B-1----:R-:W-:-:S04]  /*9c80*/  IMAD.WIDE R200, R13, 0x2, R226 ;  /* 0x000000020dc87825 */ /* 0x002fc800078e02e2 */
[C---:B0-----:R-:W-:Y:S02]  /*9c90*/  IMAD.WIDE R202, R13.reuse, 0x2, R224 ;  /* 0x000000020dca7825 */ /* 0x041fe400078e02e0 */
[----:B------:R0:W4:Y:S04]  /*9ca0*/  LDG.E.U16 R224, desc[UR60][R198.64] ;  /* 0x0000003cc6e07981 */ /* 0x000128000c1e1500 */
[----:B------:R1:W4:Y:S04]  /*9cb0*/  LDG.E.U16 R225, desc[UR60][R200.64] ;  /* 0x0000003cc8e17981 */ /* 0x000328000c1e1500 */
[----:B------:R-:W4:Y:S01]  /*9cc0*/  LDG.E.U16 R226, desc[UR60][R202.64] ;  /* 0x0000003ccae27981 */ /* 0x000f22000c1e1500 */
[----:B0-----:R-:W-:-:S03]  /*9cd0*/  IMAD.WIDE R198, R13, 0x2, R240 ;  /* 0x000000020dc67825 */ /* 0x001fc600078e02f0 */
[----:B------:R-:W4:Y:S01]  /*9ce0*/  LDL.64 R240, [R1+0x18] ;  /* 0x0000180001f07983 */ /* 0x000f220000100a00 */
[----:B-1----:R-:W-:-:S03]  /*9cf0*/  IMAD.WIDE R200, R13, 0x2, R236 ;  /* 0x000000020dc87825 */ /* 0x002fc600078e02ec */
[----:B------:R-:W4:Y:S04]  /*9d00*/  LDL.64 R236, [R1+0x10] ;  /* 0x0000100001ec7983 */ /* 0x000f280000100a00 */
[----:B------:R0:W4:Y:S02]  /*9d10*/  LDG.E.U16 R227, desc[UR60][R198.64] ;  /* 0x0000003cc6e37981 */ /* 0x000124000c1e1500 */
[----:B0-----:R-:W-:Y:S01]  /*9d20*/  IMAD.WIDE R198, R13, 0x2, R246 ;  /* 0x000000020dc67825 */ /* 0x001fe200078e02f6 */
[----:B------:R-:W-:-:S03]  /*9d30*/  WARPGROUP.DEPBAR.LE gsb0, 0x0 ;  /* 0x00008000000079c5 */ /* 0x000fc60000010000 */
[C---:B--2---:R-:W-:Y:S02]  /*9d40*/  IMAD.WIDE R202, R13.reuse, 0x2, R228 ;  /* 0x000000020dca7825 */ /* 0x044fe400078e02e4 */
[----:B------:R5:W2:Y:S04]  /*9d50*/  LDG.E.U16 R228, desc[UR60][R200.64] ;  /* 0x0000003cc8e47981 */ /* 0x000aa8000c1e1500 */
[----:B------:R3:W2:Y:S01]  /*9d60*/  LDG.E.U16 R229, desc[UR60][R202.64] ;  /* 0x0000003ccae57981 */ /* 0x0006a2000c1e1500 */
[----:B-----5:R-:W-:-:S04]  /*9d70*/  IMAD.WIDE R200, R13, 0x2, R232 ;  /* 0x000000020dc87825 */ /* 0x020fc800078e02e8 */
[C---:B---3--:R-:W-:Y:S02]  /*9d80*/  IMAD.WIDE R202, R13.reuse, 0x2, R230 ;  /* 0x000000020dca7825 */ /* 0x048fe400078e02e6 */
[----:B------:R0:W3:Y:S04]  /*9d90*/  LDG.E.U16 R230, desc[UR60][R198.64] ;  /* 0x0000003cc6e67981 */ /* 0x0000e8000c1e1500 */
[----:B------:R1:W5:Y:S04]  /*9da0*/  LDG.E.U16 R231, desc[UR60][R200.64] ;  /* 0x0000003cc8e77981 */ /* 0x000368000c1e1500 */
[----:B------:R1:W5:Y:S01]  /*9db0*/  LDG.E.U16 R232, desc[UR60][R202.64] ;  /* 0x0000003ccae87981 */ /* 0x000362000c1e1500 */
[----:B0-----:R-:W-:-:S04]  /*9dc0*/  IMAD.WIDE R198, R13, 0x2, R244 ;  /* 0x000000020dc67825 */ /* 0x001fc800078e02f4 */
[C---:B-1----:R-:W-:Y:S01]  /*9dd0*/  IMAD.WIDE R200, R13.reuse, 0x2, R242 ;  /* 0x000000020dc87825 */ /* 0x042fe200078e02f2 */
[----:B------:R4:W5:Y:S03]  /*9de0*/  LDG.E.U16 R233, desc[UR60][R198.64] ;  /* 0x0000003cc6e97981 */ /* 0x000966000c1e1500 */
[C---:B------:R-:W-:Y:S02]  /*9df0*/  IMAD.WIDE R202, R13.reuse, 0x2, R234 ;  /* 0x000000020dca7825 */ /* 0x040fe400078e02ea */
[----:B------:R0:W5:Y:S04]  /*9e00*/  LDG.E.U16 R234, desc[UR60][R200.64] ;  /* 0x0000003cc8ea7981 */ /* 0x000168000c1e1500 */
[----:B------:R-:W5:Y:S01]  /*9e10*/  LDG.E.U16 R202, desc[UR60][R202.64] ;  /* 0x0000003ccaca7981 */ /* 0x000f62000c1e1500 */
[----:B----4-:R-:W-:-:S04]  /*9e20*/  IMAD.WIDE R198, R13, 0x2, R240 ;  /* 0x000000020dc67825 */ /* 0x010fc800078e02f0 */
[----:B0-----:R-:W-:Y:S02]  /*9e30*/  IMAD.WIDE R200, R13, 0x2, R236 ;  /* 0x000000020dc87825 */ /* 0x001fe400078e02ec */
[----:B------:R0:W4:Y:S01]  /*9e40*/  LDG.E.U16 R198, desc[UR60][R198.64] ;  /* 0x0000003cc6c67981 */ /* 0x000122000c1e1500 */
[----:B------:R-:W1:Y:S03]  /*9e50*/  LDC R237, c[0x0][0x238] ;  /* 0x00008e00ffed7b82 */ /* 0x000e660000000800 */
[----:B------:R0:W4:Y:S05]  /*9e60*/  LDG.E.U16 R200, desc[UR60][R200.64] ;  /* 0x0000003cc8c87981 */ /* 0x00012a000c1e1500 */
[----:B------:R-:W-:Y:S01]  /*9e70*/  BAR.SYNC.DEFER_BLOCKING 0x0 ;  /* 0x0000000000007b1d */ /* 0x000fe20000010000 */
[----:B0-----:R-:W-:-:S04]  /*9e80*/  IADD3 R199, P6, R178, 0x10, RZ ;  /* 0x00000010b2c77810 */ /* 0x001fc80007fde0ff */
[C---:B------:R-:W-:Y:S02]  /*9e90*/  ISETP.GT.U32.AND P2, PT, R199.reuse, R16, PT ;  /* 0x00000010c700720c */ /* 0x040fe40003f44070 */
[----:B------:R-:W-:Y:S01]  /*9ea0*/  ISETP.GT.U32.AND P5, PT, R199, R238, PT ;  /* 0x000000eec700720c */ /* 0x000fe20003fa4070 */
[----:B------:R-:W-:-:S04]  /*9eb0*/  IMAD.X R199, RZ, RZ, R3, P1 ;  /* 0x000000ffffc77224 */ /* 0x000fc800008e0603 */
[----:B------:R-:W-:Y:S01]  /*9ec0*/  IMAD.X R201, RZ, RZ, R199, P4 ;  /* 0x000000ffffc97224 */ /* 0x000fe200020e06c7 */
[----:B------:R-:W-:Y:S01]  /*9ed0*/  IADD3 R203, P4, R178, 0x11, RZ ;  /* 0x00000011b2cb7810 */ /* 0x000fe20007f9e0ff */
[----:B-1----:R-:W-:-:S03]  /*9ee0*/  FMUL R167, R167, R237 ;  /* 0x000000eda7a77220 */ /* 0x002fc60000400000 */
[----:B------:R-:W-:Y:S02]  /*9ef0*/  ISETP.GT.U32.AND.EX P0, PT, R201, RZ, PT, P0 ;  /* 0x000000ffc900720c */ /* 0x000fe40003f04100 */
[----:B------:R-:W-:Y:S02]  /*9f00*/  ISETP.GT.U32.AND P1, PT, R203, R16, PT ;  /* 0x00000010cb00720c */ /* 0x000fe40003f24070 */
[----:B------:R-:W-:Y:S02]  /*9f10*/  FSEL R167, R167, -INF , !P0 ;  /* 0xff800000a7a77808 */ /* 0x000fe40004000000 */
[----:B------:R-:W-:Y:S01]  /*9f20*/  ISETP.GT.U32.AND P0, PT, R203, R238, PT ;  /* 0x000000eecb00720c */ /* 0x000fe20003f04070 */
[--C-:B------:R-:W-:Y:S01]  /*9f30*/  IMAD.X R203, RZ, RZ, R199.reuse, P6 ;  /* 0x000000ffffcb7224 */ /* 0x100fe200030e06c7 */
[----:B------:R-:W-:Y:S01]  /*9f40*/  IADD3 R235, P6, R178, 0x18, RZ ;  /* 0x00000018b2eb7810 */ /* 0x000fe20007fde0ff */
[----:B------:R-:W-:Y:S01]  /*9f50*/  IMAD.X R236, RZ, RZ, R199, P4 ;  /* 0x000000ffffec7224 */ /* 0x000fe200020e06c7 */
[----:B------:R-:W-:Y:S01]  /*9f60*/  ISETP.GT.U32.AND.EX P3, PT, R201, RZ, PT, P3 ;  /* 0x000000ffc900720c */ /* 0x000fe20003f64130 */
[----:B------:R-:W-:-:S02]  /*9f70*/  FMUL R154, R154, R237 ;  /* 0x000000ed9a9a7220 */ /* 0x000fc40000400000 */
[----:B------:R-:W-:Y:S01]  /*9f80*/  IMAD.X R201, RZ, RZ, R199, P6 ;  /* 0x000000ffffc97224 */ /* 0x000fe200030e06c7 */
[----:B------:R-:W-:Y:S01]  /*9f90*/  ISETP.GT.U32.AND P6, PT, R235, R238, PT ;  /* 0x000000eeeb00720c */ /* 0x000fe20003fc4070 */
[-C--:B------:R-:W-:Y:S01]  /*9fa0*/  FMUL R155, R155, R237.reuse ;  /* 0x000000ed9b9b7220 */ /* 0x080fe20000400000 */
[C---:B------:R-:W-:Y:S02]  /*9fb0*/  ISETP.GT.U32.AND.EX P5, PT, R203.reuse, RZ, PT, P5 ;  /* 0x000000ffcb00720c */ /* 0x040fe40003fa4150 */
[----:B------:R-:W-:Y:S01]  /*9fc0*/  ISETP.GT.U32.AND.EX P2, PT, R203, RZ, PT, P2 ;  /* 0x000000ffcb00720c */ /* 0x000fe20003f44120 */
[----:B------:R-:W-:Y:S01]  /*9fd0*/  FMUL R203, R158, R237 ;  /* 0x000000ed9ecb7220 */ /* 0x000fe20000400000 */
[----:B------:R-:W-:Y:S02]  /*9fe0*/  ISETP.GT.U32.AND.EX P0, PT, R236, RZ, PT, P0 ;  /* 0x000000ffec00720c */ /* 0x000fe40003f04100 */
[----:B------:R-:W-:Y:S02]  /*9ff0*/  ISETP.GT.U32.AND.EX P6, PT, R201, RZ, PT, P6 ;  /* 0x000000ffc900720c */ /* 0x000fe40003fc4160 */
[----:B------:R-:W-:-:S02]  /*a000*/  ISETP.GT.U32.AND P4, PT, R235, R16, PT ;  /* 0x00000010eb00720c */ /* 0x000fc40003f84070 */
[----:B------:R-:W-:Y:S02]  /*a010*/  FSEL R154, R154, -INF , !P5 ;  /* 0xff8000009a9a7808 */ /* 0x000fe40006800000 */
[C---:B------:R-:W-:Y:S02]  /*a020*/  IADD3 R235, P5, R178.reuse, 0x8, RZ ;  /* 0x00000008b2eb7810 */ /* 0x040fe40007fbe0ff */
[----:B------:R-:W-:Y:S02]  /*a030*/  FSEL R158, R155, -INF , !P0 ;  /* 0xff8000009b9e7808 */ /* 0x000fe40004000000 */
[----:B------:R-:W-:Y:S02]  /*a040*/  FSEL R155, R203, -INF , !P6 ;  /* 0xff800000cb9b7808 */ /* 0x000fe40007000000 */
[C---:B------:R-:W-:Y:S01]  /*a050*/  ISETP.GT.U32.AND P6, PT, R178.reuse, R16, PT ;  /* 0x00000010b200720c */ /* 0x040fe20003fc4070 */
[----:B------:R-:W-:Y:S01]  /*a060*/  IMAD.X R203, RZ, RZ, R199, P5 ;  /* 0x000000ffffcb7224 */ /* 0x000fe200028e06c7 */
[----:B------:R-:W-:Y:S01]  /*a070*/  ISETP.GT.U32.AND P5, PT, R178, R238, PT ;  /* 0x000000eeb200720c */ /* 0x000fe20003fa4070 */
[-C--:B------:R-:W-:Y:S01]  /*a080*/  FMUL R160, R160, R237.reuse ;  /* 0x000000eda0a07220 */ /* 0x080fe20000400000 */
[----:B------:R-:W-:Y:S01]  /*a090*/  FMUL R166, R166, R237 ;  /* 0x000000eda6a67220 */ /* 0x000fe20000400000 */
[----:B------:R-:W-:-:S02]  /*a0a0*/  ISETP.GT.U32.AND.EX P6, PT, R199, RZ, PT, P6 ;  /* 0x000000ffc700720c */ /* 0x000fc40003fc4160 */
[----:B------:R-:W-:Y:S01]  /*a0b0*/  ISETP.GT.U32.AND P0, PT, R235, R16, PT ;  /* 0x00000010eb00720c */ /* 0x000fe20003f04070 */
[-C--:B------:R-:W-:Y:S01]  /*a0c0*/  FMUL R235, R162, R237.reuse ;  /* 0x000000eda2eb7220 */ /* 0x080fe20000400000 */
[----:B------:R-:W-:Y:S02]  /*a0d0*/  ISETP.GT.U32.AND.EX P5, PT, R199, RZ, PT, P5 ;  /* 0x000000ffc700720c */ /* 0x000fe40003fa4150 */
[----:B------:R-:W-:Y:S02]  /*a0e0*/  FSEL R160, R160, -INF , !P6 ;  /* 0xff800000a0a07808 */ /* 0x000fe40007000000 */
[----:B------:R-:W-:Y:S02]  /*a0f0*/  FSEL R162, R166, -INF , !P6 ;  /* 0xff800000a6a27808 */ /* 0x000fe40007000000 */
[----:B------:R-:W-:Y:S01]  /*a100*/  ISETP.GE.U32.AND P6, PT, R178, R238, PT ;  /* 0x000000eeb200720c */ /* 0x000fe20003fc6070 */
[----:B------:R-:W-:Y:S01]  /*a110*/  FMUL R163, R163, R237 ;  /* 0x000000eda3a37220 */ /* 0x000fe20000400000 */
[----:B------:R-:W-:-:S02]  /*a120*/  FSEL R235, R235, -INF , !P5 ;  /* 0xff800000ebeb7808 */ /* 0x000fc40006800000 */
[----:B------:R-:W-:Y:S02]  /*a130*/  IADD3 R166, P5, R178, 0x19, RZ ;  /* 0x00000019b2a67810 */ /* 0x000fe40007fbe0ff */
[----:B------:R-:W-:Y:S02]  /*a140*/  ISETP.GE.U32.AND.EX P6, PT, R199, RZ, PT, P6 ;  /* 0x000000ffc700720c */ /* 0x000fe40003fc6160 */
[----:B------:R-:W-:Y:S01]  /*a150*/  ISETP.GT.U32.AND.EX P1, PT, R236, RZ, PT, P1 ;  /* 0x000000ffec00720c */ /* 0x000fe20003f24110 */
[----:B------:R-:W-:Y:S01]  /*a160*/  IMAD.X R236, RZ, RZ, R199, P5 ;  /* 0x000000ffffec7224 */ /* 0x000fe200028e06c7 */
[----:B------:R-:W-:Y:S02]  /*a170*/  FSEL R163, R163, -INF , !P6 ;  /* 0xff800000a3a37808 */ /* 0x000fe40007000000 */
[----:B------:R-:W-:Y:S01]  /*a180*/  ISETP.GT.U32.AND P6, PT, R166, R238, PT ;  /* 0x000000eea600720c */ /* 0x000fe20003fc4070 */
[----:B------:R-:W-:-:S03]  /*a190*/  FMUL R159, R159, R237 ;  /* 0x000000ed9f9f7220 */ /* 0x000fc60000400000 */
[----:B------:R-:W-:-:S04]  /*a1a0*/  ISETP.GT.U32.AND.EX P6, PT, R236, RZ, PT, P6 ;  /* 0x000000ffec00720c */ /* 0x000fc80003fc4160 */
[----:B------:R-:W-:Y:S02]  /*a1b0*/  FSEL R159, R159, -INF , !P6 ;  /* 0xff8000009f9f7808 */ /* 0x000fe40007000000 */
[----:B------:R-:W-:Y:S02]  /*a1c0*/  ISETP.GT.U32.AND P6, PT, R166, R16, PT ;  /* 0x00000010a600720c */ /* 0x000fe40003fc4070 */
[----:B------:R-:W-:-:S04]  /*a1d0*/  FMNMX R166, R235, R163, !PT ;  /* 0x000000a3eba67209 */ /* 0x000fc80007800000 */
[----:B------:R-:W-:-:S04]  /*a1e0*/  FMNMX R166, R162, R166, !PT ;  /* 0x000000a6a2a67209 */ /* 0x000fc80007800000 */
[----:B------:R-:W-:-:S04]  /*a1f0*/  FMNMX R166, R167, R166, !PT ;  /* 0x000000a6a7a67209 */ /* 0x000fc80007800000 */
[----:B------:R-:W-:-:S04]  /*a200*/  FMNMX R166, R154, R166, !PT ;  /* 0x000000a69aa67209 */ /* 0x000fc80007800000 */
[----:B------:R-:W-:-:S04]  /*a210*/  FMNMX R166, R158, R166, !PT ;  /* 0x000000a69ea67209 */ /* 0x000fc80007800000 */
[----:B------:R-:W-:-:S04]  /*a220*/  FMNMX R166, R155, R166, !PT ;  /* 0x000000a69ba67209 */ /* 0x000fc80007800000 */
[----:B------:R-:W-:Y:S01]  /*a230*/  FMNMX R166, R159, R166, !PT ;  /* 0x000000a69fa67209 */ /* 0x000fe20007800000 */
[----:B------:R-:W-:Y:S04]  /*a240*/  STS.U16 [R0+0x10a00], R173 ;  /* 0x010a00ad00007388 */ /* 0x000fe80000000400 */
[----:B------:R-:W0:Y:S01]  /*a250*/  SHFL.BFLY PT, R173, R166, 0x2, 0x1f ;  /* 0x0c401f00a6ad7f89 */ /* 0x000e2200000e0000 */
[----:B------:R-:W-:Y:S01]  /*a260*/  ISETP.GE.U32.AND P5, PT, R178, R16, PT ;  /* 0x00000010b200720c */ /* 0x000fe20003fa6070 */
[----:B------:R-:W-:-:S03]  /*a270*/  FMUL R161, R161, R237 ;  /* 0x000000eda1a17220 */ /* 0x000fc60000400000 */
[----:B------:R-:W-:Y:S01]  /*a280*/  ISETP.GE.U32.AND.EX P5, PT, R199, RZ, PT, P5 ;  /* 0x000000ffc700720c */ /* 0x000fe20003fa6150 */
[-C--:B------:R-:W-:Y:S01]  /*a290*/  FMUL R164, R164, R237.reuse ;  /* 0x000000eda4a47220 */ /* 0x080fe20000400000 */
[----:B------:R-:W-:Y:S02]  /*a2a0*/  ISETP.GT.U32.AND.EX P0, PT, R203, RZ, PT, P0 ;  /* 0x000000ffcb00720c */ /* 0x000fe40003f04100 */
[----:B------:R-:W-:Y:S01]  /*a2b0*/  FSEL R161, R161, -INF , !P5 ;  /* 0xff800000a1a17808 */ /* 0x000fe20006800000 */
[----:B------:R1:W-:Y:S01]  /*a2c0*/  STS.U16 [R0+0x11e00], R168 ;  /* 0x011e00a800007388 */ /* 0x0003e20000000400 */
[-C--:B------:R-:W-:Y:S01]  /*a2d0*/  FMUL R165, R165, R237.reuse ;  /* 0x000000eda5a57220 */ /* 0x080fe20000400000 */
[----:B------:R-:W-:Y:S01]  /*a2e0*/  FSEL R164, R164, -INF , !P0 ;  /* 0xff800000a4a47808 */ /* 0x000fe20004000000 */
[----:B------:R-:W-:-:S03]  /*a2f0*/  FMUL R152, R152, R237 ;  /* 0x000000ed98987220 */ /* 0x000fc60000400000 */
[----:B------:R-:W-:Y:S02]  /*a300*/  FSEL R165, R165, -INF , !P3 ;  /* 0xff800000a5a57808 */ /* 0x000fe40005800000 */
[----:B-1----:R-:W-:Y:S02]  /*a310*/  FMNMX R168, R160, R161, !PT ;  /* 0x000000a1a0a87209 */ /* 0x002fe40007800000 */
[----:B0-----:R-:W-:Y:S02]  /*a320*/  FMNMX R173, R166, R173, !PT ;  /* 0x000000ada6ad7209 */ /* 0x001fe40007800000 */
[----:B------:R-:W-:-:S03]  /*a330*/  FMNMX R168, R164, R168, !PT ;  /* 0x000000a8a4a87209 */ /* 0x000fc60007800000 */
[----:B------:R-:W0:Y:S01]  /*a340*/  SHFL.BFLY PT, R166, R173, 0x1, 0x1f ;  /* 0x0c201f00ada67f89 */ /* 0x000e2200000e0000 */
[-C--:B------:R-:W-:Y:S01]  /*a350*/  FMUL R153, R153, R237.reuse ;  /* 0x000000ed99997220 */ /* 0x080fe20000400000 */
[----:B------:R-:W-:Y:S02]  /*a360*/  FSEL R152, R152, -INF , !P2 ;  /* 0xff80000098987808 */ /* 0x000fe40005000000 */
[----:B------:R-:W-:Y:S01]  /*a370*/  FMNMX R168, R165, R168, !PT ;  /* 0x000000a8a5a87209 */ /* 0x000fe20007800000 */
[-C--:B------:R-:W-:Y:S01]  /*a380*/  FMUL R156, R156, R237.reuse ;  /* 0x000000ed9c9c7220 */ /* 0x080fe20000400000 */
[----:B------:R-:W-:Y:S02]  /*a390*/  ISETP.GT.U32.AND.EX P4, PT, R201, RZ, PT, P4 ;  /* 0x000000ffc900720c */ /* 0x000fe40003f84140 */
[----:B------:R-:W-:Y:S02]  /*a3a0*/  FSEL R153, R153, -INF , !P1 ;  /* 0xff80000099997808 */ /* 0x000fe40004800000 */
[----:B------:R-:W-:Y:S01]  /*a3b0*/  FMNMX R168, R152, R168, !PT ;  /* 0x000000a898a87209 */ /* 0x000fe20007800000 */
[----:B------:R-:W-:Y:S01]  /*a3c0*/  FMUL R157, R157, R237 ;  /* 0x000000ed9d9d7220 */ /* 0x000fe20000400000 */
[----:B------:R-:W-:-:S02]  /*a3d0*/  ISETP.GT.U32.AND.EX P6, PT, R236, RZ, PT, P6 ;  /* 0x000000ffec00720c */ /* 0x000fc40003fc4160 */
[----:B------:R-:W-:Y:S02]  /*a3e0*/  FSEL R156, R156, -INF , !P4 ;  /* 0xff8000009c9c7808 */ /* 0x000fe40006000000 */
[----:B------:R-:W-:Y:S02]  /*a3f0*/  FMNMX R168, R153, R168, !PT ;  /* 0x000000a899a87209 */ /* 0x000fe40007800000 */
[----:B------:R-:W-:Y:S02]  /*a400*/  FSEL R157, R157, -INF , !P6 ;  /* 0xff8000009d9d7808 */ /* 0x000fe40007000000 */
[----:B------:R-:W-:Y:S01]  /*a410*/  FMNMX R168, R156, R168, !PT ;  /* 0x000000a89ca87209 */ /* 0x000fe20007800000 */
[----:B------:R0:W-:Y:S03]  /*a420*/  STS.U16 [R0+0x12200], R21 ;  /* 0x0122001500007388 */ /* 0x0001e60000000400 */
[----:B------:R-:W-:-:S02]  /*a430*/  FMNMX R168, R157, R168, !PT ;  /* 0x000000a89da87209 */ /* 0x000fc40007800000 */
[----:B0-----:R-:W-:-:S03]  /*a440*/  FMNMX R21, R173, R166, !PT ;  /* 0x000000a6ad157209 */ /* 0x001fc60007800000 */
[----:B------:R-:W0:Y:S01]  /*a450*/  SHFL.BFLY PT, R166, R168, 0x2, 0x1f ;  /* 0x0c401f00a8a67f89 */ /* 0x000e2200000e0000 */
[----:B------:R-:W-:-:S05]  /*a460*/  FMNMX R21, R21, R4, !PT ;  /* 0x0000000415157209 */ /* 0x000fca0007800000 */
[----:B------:R-:W-:Y:S01]  /*a470*/  FADD R163, R163, -R21 ;  /* 0x80000015a3a37221 */ /* 0x000fe20000000000 */
[----:B------:R1:W-:Y:S03]  /*a480*/  STS.U16 [R0+0x12600], R17 ;  /* 0x0126001100007388 */ /* 0x0003e60000000400 */
[----:B-1----:R-:W-:Y:S01]  /*a490*/  FMUL R17, R163, 1.4426950216293334961 ;  /* 0x3fb8aa3ba3117820 */ /* 0x002fe20000400000 */
[----:B0-----:R-:W-:-:S05]  /*a4a0*/  FMNMX R166, R168, R166, !PT ;  /* 0x000000a6a8a67209 */ /* 0x001fca0007800000 */
[----:B------:R-:W0:Y:S01]  /*a4b0*/  SHFL.BFLY PT, R163, R166, 0x1, 0x1f ;  /* 0x0c201f00a6a37f89 */ /* 0x000e2200000e0000 */
[----:B------:R-:W1:Y:S01]  /*a4c0*/  S2R R240, SR_TID.X ;  /* 0x0000000000f07919 */ /* 0x000e620000002100 */
[----:B------:R-:W1:Y:S02]  /*a4d0*/  S2R R238, SR_CgaCtaId ;  /* 0x0000000000ee7919 */ /* 0x000e640000008800 */
[----:B------:R-:W-:Y:S04]  /*a4e0*/  STS.U16 [R0+0x10000], R211 ;  /* 0x010000d300007388 */ /* 0x000fe80000000400 */
[----:B------:R-:W-:Y:S04]  /*a4f0*/  STS.U16 [R0+0x10200], R209 ;  /* 0x010200d100007388 */ /* 0x000fe80000000400 */
[----:B------:R-:W-:Y:S04]  /*a500*/  STS.U16 [R0+0x10400], R207 ;  /* 0x010400cf00007388 */ /* 0x000fe80000000400 */
[----:B------:R-:W-:Y:S01]  /*a510*/  STS.U16 [R0+0x10600], R206 ;  /* 0x010600ce00007388 */ /* 0x000fe20000000400 */
[----:B0-----:R-:W-:-:S03]  /*a520*/  FMNMX R163, R166, R163, !PT ;  /* 0x000000a3a6a37209 */ /* 0x001fc60007800000 */
        /* <DEDUP_REMOVED lines=48> */
[----:B---3--:R-:W-:Y:S04]  /*a830*/  STS.U16 [R0+0x17000], R230 ;  /* 0x017000e600007388 */ /* 0x008fe80000000400 */
[----:B-----5:R-:W-:Y:S04]  /*a840*/  STS.U16 [R0+0x17200], R231 ;  /* 0x017200e700007388 */ /* 0x020fe80000000400 */
[----:B------:R-:W-:Y:S04]  /*a850*/  STS.U16 [R0+0x17400], R232 ;  /* 0x017400e800007388 */ /* 0x000fe80000000400 */
[----:B------:R-:W-:Y:S04]  /*a860*/  STS.U16 [R0+0x17600], R233 ;  /* 0x017600e900007388 */ /* 0x000fe80000000400 */
[----:B------:R-:W-:Y:S04]  /*a870*/  STS.U16 [R0+0x17800], R234 ;  /* 0x017800ea00007388 */ /* 0x000fe80000000400 */
[----:B------:R-:W-:Y:S04]  /*a880*/  STS.U16 [R0+0x17a00], R202 ;  /* 0x017a00ca00007388 */ /* 0x000fe80000000400 */
[----:B----4-:R-:W-:Y:S04]  /*a890*/  STS.U16 [R0+0x17c00], R198 ;  /* 0x017c00c600007388 */ /* 0x010fe80000000400 */
[----:B------:R-:W-:Y:S01]  /*a8a0*/  STS.U16 [R0+0x17e00], R200 ;  /* 0x017e00c800007388 */ /* 0x000fe20000000400 */
[--C-:B------:R-:W-:Y:S01]  /*a8b0*/  FADD R154, R154, -R21.reuse ;  /* 0x800000159a9a7221 */ /* 0x100fe20000000000 */
[----:B------:R2:W-:Y:S06]  /*a8c0*/  MEMBAR.ALL.CTA ;  /* 0x0000000000007992 */ /* 0x0005ec0000008000 */
[----:B--2---:R-:W2:Y:S01]  /*a8d0*/  FENCE.VIEW.ASYNC.S ;  /* 0x00000000000073c6 */ /* 0x004ea20000000000 */
[----:B------:R-:W-:Y:S01]  /*a8e0*/  FMNMX R163, R163, R172, !PT ;  /* 0x000000aca3a37209 */ /* 0x000fe20007800000 */
[----:B0-----:R-:W-:Y:S01]  /*a8f0*/  FMUL R20, R154, 1.4426950216293334961 ;  /* 0x3fb8aa3b9a147820 */ /* 0x001fe20000400000 */
[----:B------:R-:W-:Y:S01]  /*a900*/  FADD R154, -R21, R4 ;  /* 0x00000004159a7221 */ /* 0x000fe20000000100 */
[--C-:B------:R-:W-:Y:S01]  /*a910*/  FADD R162, R162, -R21.reuse ;  /* 0x80000015a2a27221 */ /* 0x100fe20000000000 */
[----:B------:R-:W-:Y:S01]  /*a920*/  FADD R155, R155, -R21 ;  /* 0x800000159b9b7221 */ /* 0x000fe20000000000 */
[--C-:B------:R-:W-:Y:S01]  /*a930*/  FADD R152, R152, -R163.reuse ;  /* 0x800000a398987221 */ /* 0x100fe20000000000 */
[----:B------:R-:W-:Y:S01]  /*a940*/  FMUL R154, R154, 1.4426950216293334961 ;  /* 0x3fb8aa3b9a9a7820 */ /* 0x000fe20000400000 */
[----:B------:R-:W-:Y:S01]  /*a950*/  FADD R164, R164, -R163 ;  /* 0x800000a3a4a47221 */ /* 0x000fe20000000000 */
[----:B-1----:R-:W-:Y:S01]  /*a960*/  SHF.R.U32.HI R178, RZ, 0x5, R240 ;  /* 0x00000005ffb27819 */ /* 0x002fe200000116f0 */
[----:B------:R-:W-:Y:S01]  /*a970*/  FMUL R152, R152, 1.4426950216293334961 ;  /* 0x3fb8aa3b98987820 */ /* 0x000fe20000400000 */
[----:B------:R-:W-:Y:S01]  /*a980*/  FMUL R18, R162, 1.4426950216293334961 ;  /* 0x3fb8aa3ba2127820 */ /* 0x000fe20000400000 */
[----:B------:R-:W-:Y:S01]  /*a990*/  FMUL R23, R155, 1.4426950216293334961 ;  /* 0x3fb8aa3b9b177820 */ /* 0x000fe20000400000 */
[----:B------:R-:W-:Y:S01]  /*a9a0*/  FADD R162, R167, -R21 ;  /* 0x80000015a7a27221 */ /* 0x000fe20000000000 */
[----:B------:R-:W-:Y:S01]  /*a9b0*/  FADD R155, R160, -R163 ;  /* 0x800000a3a09b7221 */ /* 0x000fe20000000000 */
[----:B------:R0:W-:Y:S01]  /*a9c0*/  MUFU.EX2 R167, R152 ;  /* 0x0000009800a77308 */ /* 0x0001e20000000800 */
[--C-:B------:R-:W-:Y:S01]  /*a9d0*/  FADD R235, R235, -R21.reuse ;  /* 0x80000015ebeb7221 */ /* 0x100fe20000000000 */
[----:B------:R-:W-:Y:S01]  /*a9e0*/  FADD R158, R158, -R21 ;  /* 0x800000159e9e7221 */ /* 0x000fe20000000000 */
[----:B------:R-:W-:Y:S01]  /*a9f0*/  FMUL R14, R164, 1.4426950216293334961 ;  /* 0x3fb8aa3ba40e7820 */ /* 0x000fe20000400000 */
[----:B------:R-:W-:-:S02]  /*aa00*/  IMAD.SHL.U32 R164, R178, 0x100, RZ ;  /* 0x00000100b2a47824 */ /* 0x000fc400078e00ff */
[----:B------:R-:W-:Y:S01]  /*aa10*/  FADD R159, R159, -R21 ;  /* 0x800000159f9f7221 */ /* 0x000fe20000000000 */
[----:B------:R-:W-:Y:S01]  /*aa20*/  UMOV UR59, 0x80000020 ;  /* 0x80000020003b7882 */ /* 0x000fe20000000000 */
[----:B------:R-:W3:Y:S01]  /*aa30*/  LDL.LU R175, [R1+0x8] ;  /* 0x0000080001af7983 */ /* 0x000ee20000300800 */
[----:B------:R1:W4:Y:S01]  /*aa40*/  MUFU.EX2 R160, R154 ;  /* 0x0000009a00a07308 */ /* 0x0003220000000800 */
[----:B0-----:R-:W-:Y:S01]  /*aa50*/  FADD R152, -R163, R172 ;  /* 0x000000aca3987221 */ /* 0x001fe20000000100 */
[--C-:B------:R-:W-:Y:S01]  /*aa60*/  FADD R165, R165, -R163.reuse ;  /* 0x800000a3a5a57221 */ /* 0x100fe20000000000 */
[--C-:B------:R-:W-:Y:S01]  /*aa70*/  FADD R153, R153, -R163.reuse ;  /* 0x800000a399997221 */ /* 0x100fe20000000000 */
[--C-:B------:R-:W-:Y:S01]  /*aa80*/  FADD R156, R156, -R163.reuse ;  /* 0x800000a39c9c7221 */ /* 0x100fe20000000000 */
[--C-:B------:R-:W-:Y:S01]  /*aa90*/  FADD R157, R157, -R163.reuse ;  /* 0x800000a39d9d7221 */ /* 0x100fe20000000000 */
[----:B------:R-:W-:Y:S01]  /*aaa0*/  MOV R178, 0x400 ;  /* 0x0000040000b27802 */ /* 0x000fe20000000f00 */
[----:B------:R-:W-:Y:S01]  /*aab0*/  FMUL R15, R235, 1.4426950216293334961 ;  /* 0x3fb8aa3beb0f7820 */ /* 0x000fe20000400000 */
[----:B------:R-:W-:Y:S01]  /*aac0*/  FMUL R162, R162, 1.4426950216293334961 ;  /* 0x3fb8aa3ba2a27820 */ /* 0x000fe20000400000 */
[----:B-1----:R-:W-:Y:S01]  /*aad0*/  FADD R154, R161, -R163 ;  /* 0x800000a3a19a7221 */ /* 0x002fe20000000000 */
[----:B------:R-:W-:Y:S01]  /*aae0*/  FMUL R22, R158, 1.4426950216293334961 ;  /* 0x3fb8aa3b9e167820 */ /* 0x000fe20000400000 */
        /* <DEDUP_REMOVED lines=8> */
[----:B------:R-:W-:Y:S01]  /*ab70*/  LEA R178, R238, R178, 0x18 ;  /* 0x000000b2eeb27211 */ /* 0x000fe200078ec0ff */
[----:B------:R-:W0:Y:S01]  /*ab80*/  MUFU.EX2 R172, R152 ;  /* 0x0000009800ac7308 */ /* 0x000e220000000800 */
[----:B------:R-:W-:Y:S01]  /*ab90*/  LOP3.LUT R164, R164, 0x400, RZ, 0xc0, !PT ;  /* 0x00000400a4a47812 */ /* 0x000fe200078ec0ff */
[----:B------:R-:W5:Y:S02]  /*aba0*/  LDL.LU R174, [R1+0xc] ;  /* 0x00000c0001ae7983 */ /* 0x000f640000300800 */
[----:B------:R-:W-:-:S04]  /*abb0*/  VIADD R178, R178, 0x10000 ;  /* 0x00010000b2b27836 */ /* 0x000fc80000000000 */
[----:B------:R-:W-:Y:S01]  /*abc0*/  MUFU.EX2 R17, R17 ;  /* 0x0000001100117308 */ /* 0x000fe20000000800 */
[----:B------:R-:W-:-:S07]  /*abd0*/  LEA.HI R164, R178, R164, RZ, 0x1c ;  /* 0x000000a4b2a47211 */ /* 0x000fce00078fe0ff */
[----:B------:R-:W-:Y:S08]  /*abe0*/  MUFU.EX2 R18, R18 ;  /* 0x0000001200127308 */ /* 0x000ff00000000800 */
[----:B------:R-:W1:Y:S08]  /*abf0*/  MUFU.EX2 R15, R15 ;  /* 0x0000000f000f7308 */ /* 0x000e700000000800 */
[----:B------:R-:W-:Y:S08]  /*ac00*/  MUFU.EX2 R162, R162 ;  /* 0x000000a200a27308 */ /* 0x000ff00000000800 */
[----:B------:R-:W-:Y:S08]  /*ac10*/  MUFU.EX2 R20, R20 ;  /* 0x0000001400147308 */ /* 0x000ff00000000800 */
[----:B------:R-:W-:Y:S08]  /*ac20*/  MUFU.EX2 R22, R22 ;  /* 0x0000001600167308 */ /* 0x000ff00000000800 */
[----:B------:R-:W-:Y:S08]  /*ac30*/  MUFU.EX2 R23, R23 ;  /* 0x0000001700177308 */ /* 0x000ff00000000800 */
[----:B------:R-:W-:Y:S08]  /*ac40*/  MUFU.EX2 R4, R159 ;  /* 0x0000009f00047308 */ /* 0x000ff00000000800 */
[----:B------:R-:W-:Y:S08]  /*ac50*/  MUFU.EX2 R161, R155 ;  /* 0x0000009b00a17308 */ /* 0x000ff00000000800 */
[----:B------:R-:W2:Y:S08]  /*ac60*/  MUFU.EX2 R19, R19 ;  /* 0x0000001300137308 */ /* 0x000eb00000000800 */
[----:B------:R-:W-:Y:S08]  /*ac70*/  MUFU.EX2 R14, R14 ;  /* 0x0000000e000e7308 */ /* 0x000ff00000000800 */
[----:B------:R-:W2:Y:S08]  /*ac80*/  MUFU.EX2 R166, R165 ;  /* 0x000000a500a67308 */ /* 0x000eb00000000800 */
[----:B------:R1:W2:Y:S08]  /*ac90*/  MUFU.EX2 R168, R153 ;  /* 0x0000009900a87308 */ /* 0x0002b00000000800 */
[----:B------:R2:W-:Y:S08]  /*aca0*/  MUFU.EX2 R169, R156 ;  /* 0x0000009c00a97308 */ /* 0x0005f00000000800 */
[----:B------:R2:W2:Y:S01]  /*acb0*/  MUFU.EX2 R170, R157 ;  /* 0x0000009d00aa7308 */ /* 0x0004a20000000800 */
[----:B------:R-:W-:Y:S01]  /*acc0*/  LOP3.LUT R164, R164, 0x3fff, RZ, 0xc0, !PT ;  /* 0x00003fffa4a47812 */ /* 0x000fe200078ec0ff */
[-C--:B----4-:R-:W-:Y:S01]  /*acd0*/  FMUL R26, R26, R160.reuse ;  /* 0x000000a01a1a7220 */ /* 0x090fe20000400000 */
[-C--:B------:R-:W-:Y:S01]  /*ace0*/  FMUL R27, R27, R160.reuse ;  /* 0x000000a01b1b7220 */ /* 0x080fe20000400000 */
[-C--:B------:R-:W-:Y:S01]  /*acf0*/  FMUL R30, R30, R160.reuse ;  /* 0x000000a01e1e7220 */ /* 0x080fe20000400000 */
[----:B------:R-:W-:Y:S01]  /*ad00*/  R2UR UR58, R164 ;  /* 0x00000000a43a72ca */ /* 0x000fe200000e0000 */
[-C--:B------:R-:W-:Y:S01]  /*ad10*/  FMUL R31, R31, R160.reuse ;  /* 0x000000a01f1f7220 */ /* 0x080fe20000400000 */
        /* <DEDUP_REMOVED lines=59> */
[----:B------:R-:W-:Y:S01]  /*b0d0*/  FMUL R151, R151, R160 ;  /* 0x000000a097977220 */ /* 0x000fe20000400000 */
[-C--:B0-----:R-:W-:Y:S01]  /*b0e0*/  FMUL R24, R24, R172.reuse ;  /* 0x000000ac18187220 */ /* 0x081fe20000400000 */
        /* <DEDUP_REMOVED lines=63> */
[----:B-1----:R-:W-:Y:S01]  /*b4e0*/  F2FP.BF16.F32.PACK_AB R153, R17, R15 ;  /* 0x0000000f1199723e */ /* 0x002fe200000010ff */
[----:B------:R-:W4:Y:S01]  /*b4f0*/  LDL R173, [R1+0x594] ;  /* 0x0005940001ad7983 */ /* 0x000f220000100800 */
[----:B--2---:R-:W-:-:S02]  /*b500*/  F2FP.BF16.F32.PACK_AB R152, R19, R161 ;  /* 0x000000a11398723e */ /* 0x004fc400000010ff */
[----:B------:R-:W-:Y:S02]  /*b510*/  F2FP.BF16.F32.PACK_AB R154, R166, R14 ;  /* 0x0000000ea69a723e */ /* 0x000fe400000010ff */
[----:B------:R-:W-:Y:S02]  /*b520*/  F2FP.BF16.F32.PACK_AB R155, R162, R18 ;  /* 0x00000012a29b723e */ /* 0x000fe400000010ff */
[----:B------:R-:W-:Y:S02]  /*b530*/  F2FP.BF16.F32.PACK_AB R156, R168, R167 ;  /* 0x000000a7a89c723e */ /* 0x000fe400000010ff */
[----:B------:R-:W-:Y:S02]  /*b540*/  F2FP.BF16.F32.PACK_AB R157, R22, R20 ;  /* 0x00000014169d723e */ /* 0x000fe400000010ff */
[----:B------:R-:W-:Y:S02]  /*b550*/  F2FP.BF16.F32.PACK_AB R158, R170, R169 ;  /* 0x000000a9aa9e723e */ /* 0x000fe400000010ff */
[----:B------:R-:W-:Y:S01]  /*b560*/  F2FP.BF16.F32.PACK_AB R159, R4, R23 ;  /* 0x00000017049f723e */ /* 0x000fe200000010ff */
[----:B------:R-:W-:Y:S06]  /*b570*/  BAR.SYNC.DEFER_BLOCKING 0x0 ;  /* 0x0000000000007b1d */ /* 0x000fec0000010000 */
[----:B------:R-:W-:-:S06]  /*b580*/  WARPGROUP.ARRIVE ;  /* 0x00000000000079c5 */ /* 0x000fcc0000000000 */
[----:B------:R-:W-:Y:S01]  /*b590*/  HGMMA.64x256x16.F32.BF16 R24, R152, gdesc[UR56], R24 ;  /* 0x03e0003898187df0 */ /* 0x000fe20008701818 */
[----:B------:R-:W-:Y:S01]  /*b5a0*/  IMAD.MOV.U32 R165, RZ, RZ, RZ ;  /* 0x000000ffffa57224 */ /* 0x000fe200078e00ff */
[----:B------:R-:W-:-:S04]  /*b5b0*/  R2UR UR58, R164 ;  /* 0x00000000a43a72ca */ /* 0x000fc800000e0000 */
[----:B------:R-:W-:Y:S01]  /*b5c0*/  R2UR UR59, R165 ;  /* 0x00000000a53b72ca */ /* 0x000fe200000e0000 */
[----:B------:R-:W-:Y:S01]  /*b5d0*/  UMOV UR6, 0xfffffffe ;  /* 0xfffffffe00067882 */ /* 0x000fe20000000000 */
[----:B------:R-:W-:-:S11]  /*b5e0*/  UMOV UR7, 0x7fffffdf ;  /* 0x7fffffdf00077882 */ /* 0x000fd60000000000 */
[----:B------:R-:W-:Y:S01]  /*b5f0*/  UIADD3.64 UR58, UR58, -UR6, URZ ;  /* 0x800000063a3a7297 */ /* 0x000fe2000fffe03f */
[----:B------:R-:W-:Y:S01]  /*b600*/  FADD R15, R15, R17 ;  /* 0x000000110f0f7221 */ /* 0x000fe20000000000 */
[----:B------:R-:W-:-:S03]  /*b610*/  FADD R19, R161, R19 ;  /* 0x00000013a1137221 */ /* 0x000fc60000000000 */
[----:B------:R-:W-:Y:S01]  /*b620*/  FADD R15, R18, R15 ;  /* 0x0000000f120f7221 */ /* 0x000fe20000000000 */
[----:B------:R-:W-:Y:S01]  /*b630*/  FADD R19, R14, R19 ;  /* 0x000000130e137221 */ /* 0x000fe20000000000 */
[----:B------:R-:W0:Y:S01]  /*b640*/  S2R R176, SR_CTAID.X ;  /* 0x0000000000b07919 */ /* 0x000e220000002500 */
[----:B------:R-:W-:Y:S01]  /*b650*/  IADD3 R171, P0, R171, 0x20, RZ ;  /* 0x00000020abab7810 */ /* 0x000fe20007f1e0ff */
[----:B------:R-:W-:Y:S01]  /*b660*/  FADD R15, R162, R15 ;  /* 0x0000000fa20f7221 */ /* 0x000fe20000000000 */
[----:B------:R-:W-:Y:S01]  /*b670*/  FADD R19, R166, R19 ;  /* 0x00000013a6137221 */ /* 0x000fe20000000000 */
[----:B------:R-:W1:Y:S02]  /*b680*/  LDC R18, c[0x0][0x254] ;  /* 0x00009500ff127b82 */ /* 0x000e640000000800 */
[----:B------:R-:W-:Y:S01]  /*b690*/  FADD R15, R20, R15 ;  /* 0x0000000f140f7221 */ /* 0x000fe20000000000 */
[----:B------:R-:W-:-:S03]  /*b6a0*/  FADD R19, R167, R19 ;  /* 0x00000013a7137221 */ /* 0x000fc60000000000 */
[----:B------:R-:W-:Y:S01]  /*b6b0*/  FADD R15, R22, R15 ;  /* 0x0000000f160f7221 */ /* 0x000fe20000000000 */
[----:B------:R-:W-:-:S03]  /*b6c0*/  FADD R19, R168, R19 ;  /* 0x00000013a8137221 */ /* 0x000fc60000000000 */
[----:B------:R-:W-:Y:S01]  /*b6d0*/  FADD R15, R23, R15 ;  /* 0x0000000f170f7221 */ /* 0x000fe20000000000 */
[----:B------:R-:W-:-:S03]  /*b6e0*/  FADD R19, R169, R19 ;  /* 0x00000013a9137221 */ /* 0x000fc60000000000 */
[----:B------:R-:W-:Y:S01]  /*b6f0*/  FADD R15, R4, R15 ;  /* 0x0000000f040f7221 */ /* 0x000fe20000000000 */
[----:B------:R-:W-:-:S04]  /*b700*/  FADD R19, R170, R19 ;  /* 0x00000013aa137221 */ /* 0x000fc80000000000 */
[----:B------:R-:W2:Y:S04]  /*b710*/  SHFL.BFLY PT, R4, R15, 0x2, 0x1f ;  /* 0x0c401f000f047f89 */ /* 0x000ea800000e0000 */
[----:B------:R-:W3:Y:S01]  /*b720*/  SHFL.BFLY PT, R14, R19, 0x2, 0x1f ;  /* 0x0c401f00130e7f89 */ /* 0x000ee200000e0000 */
[----:B------:R-:W-:Y:S01]  /*b730*/  HGMMA.64x256x16.F32.BF16 R24, R156, gdesc[UR56], R24, gsb0 ;  /* 0x03e000389c187df0 */ /* 0x000fe20008001818 */
[----:B--2---:R-:W-:Y:S01]  /*b740*/  FADD R4, R15, R4 ;  /* 0x000000040f047221 */ /* 0x004fe20000000000 */
[----:B---3--:R-:W-:-:S04]  /*b750*/  FADD R14, R19, R14 ;  /* 0x0000000e130e7221 */ /* 0x008fc80000000000 */
[----:B------:R-:W2:Y:S04]  /*b760*/  SHFL.BFLY PT, R15, R4, 0x1, 0x1f ;  /* 0x0c201f00040f7f89 */ /* 0x000ea800000e0000 */
[----:B------:R-:W3:Y:S01]  /*b770*/  SHFL.BFLY PT, R17, R14, 0x1, 0x1f ;  /* 0x0c201f000e117f89 */ /* 0x000ee200000e0000 */
[----:B0-----:R-:W-:-:S04]  /*b780*/  IMAD.SHL.U32 R176, R176, 0x40, RZ ;  /* 0x00000040b0b07824 */ /* 0x001fc800078e00ff */
[----:B------:R-:W-:Y:S02]  /*b790*/  VIADD R176, R176, 0x40 ;  /* 0x00000040b0b07836 */ /* 0x000fe40000000000 */
[----:B------:R-:W-:Y:S02]  /*b7a0*/  IMAD.X R3, RZ, RZ, R3, P0 ;  /* 0x000000ffff037224 */ /* 0x000fe400000e0603 */
[----:B--2---:R-:W-:Y:S01]  /*b7b0*/  FADD R15, R4, R15 ;  /* 0x0000000f040f7221 */ /* 0x004fe20000000000 */
[----:B---3--:R-:W-:-:S03]  /*b7c0*/  FADD R17, R14, R17 ;  /* 0x000000110e117221 */ /* 0x008fc60000000000 */
[----:B------:R-:W-:Y:S01]  /*b7d0*/  FFMA R175, R160, R175, R15 ;  /* 0x000000afa0af7223 */ /* 0x000fe2000000000f */
[----:B-----5:R-:W-:-:S04]  /*b7e0*/  FFMA R174, R172, R174, R17 ;  /* 0x000000aeacae7223 */ /* 0x020fc80000000011 */
[----:B------:R0:W-:Y:S01]  /*b7f0*/  STL [R1+0x8], R175 ;  /* 0x000008af01007387 */ /* 0x0001e20000100800 */
[----:B------:R-:W-:-:S03]  /*b800*/  ISETP.GE.U32.AND P0, PT, R171, R176, PT ;  /* 0x000000b0ab00720c */ /* 0x000fc60003f06070 */
[----:B------:R0:W-:Y:S01]  /*b810*/  STL [R1+0xc], R174 ;  /* 0x00000cae01007387 */ /* 0x0001e20000100800 */
[----:B------:R-:W-:Y:S02]  /*b820*/  ISETP.GE.U32.AND.EX P0, PT, R3, RZ, PT, P0 ;  /* 0x000000ff0300720c */ /* 0x000fe40003f06100 */
[----:B------:R-:W-:Y:S02]  /*b830*/  R2UR UR7, R215 ;  /* 0x00000000d70772ca */ /* 0x000fe400000e0000 */
[----:B------:R-:W-:Y:S01]  /*b840*/  R2UR UR6, R213 ;  /* 0x00000000d50672ca */ /* 0x000fe200000e0000 */
[----:B-1----:R-:W-:Y:S02]  /*b850*/  IMAD R2, R18, 0x20, R2 ;  /* 0x0000002012027824 */ /* 0x002fe400078e0202 */
[----:B------:R-:W-:Y:S02]  /*b860*/  IMAD.MOV.U32 R15, RZ, RZ, R163 ;  /* 0x000000ffff0f7224 */ /* 0x000fe400078e00a3 */
[----:B------:R-:W-:-:S02]  /*b870*/  IMAD.MOV.U32 R14, RZ, RZ, R21 ;  /* 0x000000ffff0e7224 */ /* 0x000fc400078e0015 */
[----:B------:R-:W-:Y:S02]  /*b880*/  IMAD.MOV.U32 R172, RZ, RZ, R163 ;  /* 0x000000ffffac7224 */ /* 0x000fe400078e00a3 */
[----:B------:R-:W-:Y:S02]  /*b890*/  IMAD.MOV.U32 R4, RZ, RZ, R21 ;  /* 0x000000ffff047224 */ /* 0x000fe400078e0015 */
[----:B----4-:R-:W-:Y:S01]  /*b8a0*/  IMAD R13, R173, 0x20, R13 ;  /* 0x00000020ad0d7824 */ /* 0x010fe200078e020d */
[----:B------:R-:W-:Y:S02]  /*b8b0*/  WARPGROUP.DEPBAR.LE gsb0, 0x0 ;  /* 0x00008000000079c5 */ /* 0x000fe40000010000 */
[----:B0-----:R-:W-:Y:S05]  /*b8c0*/  @!P0 BRA `(.L_x_1) ;  /* 0xffffffa800248947 */ /* 0x001fea000383ffff */
.L_x_0:
[----:B------:R-:W2:Y:S04]  /*b8d0*/  LDL.LU R17, [R1+0xc] ;  /* 0x00000c0001117983 */ /* 0x000ea80000300800 */
[----:B------:R-:W3:Y:S01]  /*b8e0*/  LDL.LU R20, [R1+0x8] ;  /* 0x0000080001147983 */ /* 0x000ee20000300800 */
[----:B------:R-:W-:Y:S01]  /*b8f0*/  FMUL R9, R26, 0.25 ;  /* 0x3e8000001a097820 */ /* 0x000fe20000400000 */
[----:B------:R-:W-:Y:S01]  /*b900*/  FMUL R10, R143, 0.25 ;  /* 0x3e8000008f0a7820 */ /* 0x000fe20000400000 */
[----:B------:R-:W-:Y:S01]  /*b910*/  FMUL R16, R139, 0.25 ;  /* 0x3e8000008b107820 */ /* 0x000fe20000400000 */
[----:B------:R-:W0:Y:S01]  /*b920*/  S2R R169, SR_TID.X ;  /* 0x0000000000a97919 */ /* 0x000e220000002100 */
[----:B------:R-:W-:Y:S01]  /*b930*/  FMUL R11, R142, 0.25 ;  /* 0x3e8000008e0b7820 */ /* 0x000fe20000400000 */
[----:B------:R-:W-:Y:S01]  /*b940*/  FMUL R22, R69, 0.25 ;  /* 0x3e80000045167820 */ /* 0x000fe20000400000 */
[----:B------:R-:W-:Y:S01]  /*b950*/  FMUL R23, R68, 0.25 ;  /* 0x3e80000044177820 */ /* 0x000fe20000400000 */
[----:B------:R-:W1:Y:S01]  /*b960*/  S2R R18, SR_TID.X ;  /* 0x0000000000127919 */ /* 0x000e620000002100 */
[----:B------:R-:W4:Y:S01]  /*b970*/  S2R R19, SR_CgaCtaId ;  /* 0x0000000000137919 */ /* 0x000f220000008800 */
[----:B------:R-:W5:Y:S01]  /*b980*/  S2R R236, SR_CTAID.X ;  /* 0x0000000000ec7919 */ /* 0x000f620000002500 */
[----:B------:R-:W2:Y:S01]  /*b990*/  S2R R238, SR_CTAID.Y ;  /* 0x0000000000ee7919 */ /* 0x000ea20000002600 */
[C---:B0-----:R-:W-:Y:S01]  /*b9a0*/  LOP3.LUT R0, R169.reuse, 0xc0, RZ, 0xc0, !PT ;  /* 0x000000c0a9007812 */ /* 0x041fe200078ec0ff */
[C---:B------:R-:W-:Y:S01]  /*b9b0*/  IMAD.SHL.U32 R2, R169.reuse, 0x800, RZ ;  /* 0x00000800a9027824 */ /* 0x040fe200078e00ff */
[C---:B------:R-:W-:Y:S01]  /*b9c0*/  LOP3.LUT R8, R169.reuse, 0x1c, RZ, 0xc0, !PT ;  /* 0x0000001ca9087812 */ /* 0x040fe200078ec0ff */
[C---:B------:R-:W-:Y:S01]  /*b9d0*/  IMAD.SHL.U32 R5, R169.reuse, 0x8, RZ ;  /* 0x00000008a9057824 */ /* 0x040fe200078e00ff */
[C---:B------:R-:W-:Y:S01]  /*b9e0*/  LOP3.LUT R3, R169.reuse, 0x60, RZ, 0xc0, !PT ;  /* 0x00000060a9037812 */ /* 0x040fe200078ec0ff */
[C---:B------:R-:W-:Y:S01]  /*b9f0*/  IMAD.SHL.U32 R7, R169.reuse, 0x4, RZ ;  /* 0x00000004a9077824 */ /* 0x040fe200078e00ff */
[----:B------:R-:W-:Y:S01]  /*ba00*/  BAR.SYNC.DEFER_BLOCKING 0x0 ;  /* 0x0000000000007b1d */ /* 0x000fe20000010000 */
[----:B------:R-:W-:Y:S01]  /*ba10*/  ISETP.NE.U32.AND P0, PT, R0, RZ, PT ;  /* 0x000000ff0000720c */ /* 0x000fe20003f05070 */
[----:B------:R-:W-:Y:S01]  /*ba20*/  IMAD.SHL.U32 R0, R169, 0x200, RZ ;  /* 0x00000200a9007824 */ /* 0x000fe200078e00ff */
[----:B-1----:R-:W-:Y:S01]  /*ba30*/  LOP3.LUT R21, R18, 0x3, RZ, 0xc0, !PT ;  /* 0x0000000312157812 */ /* 0x002fe200078ec0ff */
[----:B------:R-:W-:Y:S01]  /*ba40*/  IMAD R8, R3, 0x2, R8 ;  /* 0x0000000203087824 */ /* 0x000fe200078e0208 */
[----:B------:R-:W-:Y:S01]  /*ba50*/  MOV R18, 0x400 ;  /* 0x0000040000127802 */ /* 0x000fe20000000f00 */
[----:B------:R-:W-:Y:S01]  /*ba60*/  IMAD.SHL.U32 R4, R169, 0x10, RZ ;  /* 0x00000010a9047824 */ /* 0x000fe200078e00ff */
[----:B------:R-:W-:Y:S01]  /*ba70*/  LOP3.LUT R3, R2, 0x3000, RZ, 0xc0, !PT ;  /* 0x0000300002037812 */ /* 0x000fe200078ec0ff */
[----:B-----5:R-:W-:Y:S01]  /*ba80*/  IMAD.SHL.U32 R236, R236, 0x40, RZ ;  /* 0x00000040ecec7824 */ /* 0x020fe200078e00ff */
[----:B------:R-:W-:-:S02]  /*ba90*/  LOP3.LUT R0, R0, 0x3000, RZ, 0xc0, !PT ;  /* 0x0000300000007812 */ /* 0x000fc400078ec0ff */
[----:B------:R-:W-:Y:S02]  /*baa0*/  LOP3.LUT R6, R5, 0x38, RZ, 0xc0, !PT ;  /* 0x0000003805067812 */ /* 0x000fe400078ec0ff */
[----:B------:R-:W-:Y:S01]  /*bab0*/  LOP3.LUT R7, R7, 0xc0, RZ, 0xc0, !PT ;  /* 0x000000c007077812 */ /* 0x000fe200078ec0ff */
[----:B------:R-:W-:Y:S01]  /*bac0*/  IMAD R2, R21, 0x20, R0 ;  /* 0x0000002015027824 */ /* 0x000fe200078e0200 */
[----:B----4-:R-:W-:Y:S01]  /*bad0*/  LEA R18, R19, R18, 0x18 ;  /* 0x0000001213127211 */ /* 0x010fe200078ec0ff */
[----:B------:R-:W-:Y:S01]  /*bae0*/  FMUL R19, R34, 0.25 ;  /* 0x3e80000022137820 */ /* 0x000fe20000400000 */
[----:B------:R-:W-:Y:S01]  /*baf0*/  LOP3.LUT R5, R3, 0x7f0, R4, 0xf8, !PT ;  /* 0x000007f003057812 */ /* 0x000fe200078ef804 */
[----:B------:R-:W-:Y:S01]  /*bb00*/  IMAD.SHL.U32 R3, R8, 0x4, RZ ;  /* 0x0000000408037824 */ /* 0x000fe200078e00ff */
[----:B------:R-:W-:Y:S01]  /*bb10*/  IADD3 R8, R7, R18, R6 ;  /* 0x0000001207087210 */ /* 0x000fe20007ffe006 */
[C---:B------:R-:W-:Y:S01]  /*bb20*/  IMAD.SHL.U32 R6, R169.reuse, 0x2, RZ ;  /* 0x00000002a9067824 */ /* 0x040fe200078e00ff */
[----:B------:R-:W-:Y:S01]  /*bb30*/  LOP3.LUT R0, R169, 0x80, RZ, 0xc0, !PT ;  /* 0x00000080a9007812 */ /* 0x000fe200078ec0ff */
[----:B------:R-:W-:Y:S01]  /*bb40*/  FMUL R21, R30, 0.25 ;  /* 0x3e8000001e157820 */ /* 0x000fe20000400000 */
[----:B------:R-:W-:-:S02]  /*bb50*/  LOP3.LUT R3, R2, R3, RZ, 0x3c, !PT ;  /* 0x0000000302037212 */ /* 0x000fc400078e3cff */
[--C-:B------:R-:W-:Y:S01]  /*bb60*/  SHF.R.U32.HI R7, RZ, 0x1, R169.reuse ;  /* 0x00000001ff077819 */ /* 0x100fe200000116a9 */
[----:B------:R-:W-:Y:S01]  /*bb70*/  IMAD R2, R0, 0x10, R18 ;  /* 0x0000001000027824 */ /* 0x000fe200078e0212 */
[----:B------:R-:W-:Y:S02]  /*bb80*/  LOP3.LUT R6, R6, 0xf8, RZ, 0xc0, !PT ;  /* 0x000000f806067812 */ /* 0x000fe400078ec0ff */
[----:B------:R-:W-:Y:S01]  /*bb90*/  LOP3.LUT R7, R7, 0x4, RZ, 0xc0, !PT ;  /* 0x0000000407077812 */ /* 0x000fe200078ec0ff */
[----:B------:R-:W-:Y:S01]  /*bba0*/  IMAD.IADD R3, R3, 0x1, R2 ;  /* 0x0000000103037824 */ /* 0x000fe200078e0202 */
[----:B------:R-:W-:Y:S01]  /*bbb0*/  SHF.R.U32.HI R4, RZ, 0x2, R0 ;  /* 0x00000002ff047819 */ /* 0x000fe20000011600 */
[----:B------:R-:W-:Y:S01]  /*bbc0*/  IMAD.IADD R2, R18, 0x1, R6 ;  /* 0x0000000112027824 */ /* 0x000fe200078e0206 */
[----:B------:R-:W-:Y:S01]  /*bbd0*/  LOP3.LUT R236, R236, 0x3f, R169, 0xf8, !PT ;  /* 0x0000003fecec7812 */ /* 0x000fe200078ef8a9 */
[----:B------:R-:W-:Y:S02]  /*bbe0*/  IMAD.IADD R0, R7, 0x1, R8 ;  /* 0x0000000107007824 */ /* 0x000fe400078e0208 */
[----:B------:R-:W-:Y:S01]  /*bbf0*/  FMUL R8, R151, 0.25 ;  /* 0x3e80000097087820 */ /* 0x000fe20000400000 */
[----:B------:R-:W-:Y:S01]  /*bc00*/  LOP3.LUT R4, R5, R4, RZ, 0x3c, !PT ;  /* 0x0000000405047212 */ /* 0x000fe200078e3cff */
[----:B------:R-:W-:-:S03]  /*bc10*/  FMUL R7, R150, 0.25 ;  /* 0x3e80000096077820 */ /* 0x000fc60000400000 */
[----:B------:R-:W-:Y:S01]  /*bc20*/  LOP3.LUT R5, R4, 0x40, RZ, 0x3c, !PT ;  /* 0x0000004004057812 */ /* 0x000fe200078e3cff */
[----:B------:R-:W-:-:S04]  /*bc30*/  IMAD.IADD R4, R18, 0x1, R4 ;  /* 0x0000000112047824 */ /* 0x000fc800078e0204 */
[----:B------:R-:W-:Y:S02]  /*bc40*/  IMAD.IADD R5, R18, 0x1, R5 ;  /* 0x0000000112057824 */ /* 0x000fe400078e0205 */
[----:B------:R-:W-:Y:S01]  /*bc50*/  FMUL R18, R39, 0.25 ;  /* 0x3e80000027127820 */ /* 0x000fe20000400000 */
[----:B---3--:R-:W-:Y:S02]  /*bc60*/  IMAD.MOV.U32 R6, RZ, RZ, R20 ;  /* 0x000000ffff067224 */ /* 0x008fe400078e0014 */
[----:B--2---:R-:W-:Y:S02]  /*bc70*/  IMAD.MOV.U32 R20, RZ, RZ, R17 ;  /* 0x000000ffff147224 */ /* 0x004fe400078e0011 */
[----:B------:R-:W-:Y:S01]  /*bc80*/  FMUL R17, R130, 0.25 ;  /* 0x3e80000082117820 */ /* 0x000fe20000400000 */
[C---:B------:R-:W-:Y:S02]  /*bc90*/  FSETP.GT.AND P1, PT, |R6|.reuse, 8.50705917302346158658e+37, PT ;  /* 0x7e8000000600780b */ /* 0x040fe40003f24200 */
[----:B------:R-:W-:-:S02]  /*bca0*/  FSETP.GEU.AND P4, PT, R6, 1.175494350822287508e-38, PT ;  /* 0x008000000600780b */ /* 0x000fc40003f8e000 */
[----:B------:R-:W-:Y:S01]  /*bcb0*/  FSEL R151, R8, R151, P1 ;  /* 0x0000009708977208 */ /* 0x000fe20000800000 */
[----:B------:R-:W-:Y:S01]  /*bcc0*/  FMUL R8, R147, 0.25 ;  /* 0x3e80000093087820 */ /* 0x000fe20000400000 */
        /* <DEDUP_REMOVED lines=73> */
[----:B------:R-:W-:Y:S01]  /*c160*/  IMAD.MOV.U32 R50, RZ, RZ, R20 ;  /* 0x000000ffff327224 */ /* 0x000fe200078e0014 */
[----:B------:R-:W-:Y:S01]  /*c170*/  FSEL R10, R10, R47, P1 ;  /* 0x0000002f0a0a7208 */ /* 0x000fe20000800000 */
[----:B------:R-:W-:Y:S01]  /*c180*/  FMUL R47, R60, 0.25 ;  /* 0x3e8000003c2f7820 */ /* 0x000fe20000400000 */
[----:B------:R-:W-:Y:S01]  /*c190*/  FSEL R119, R16, R119, P1 ;  /* 0x0000007710777208 */ /* 0x000fe20000800000 */
[----:B------:R-:W-:Y:S01]  /*c1a0*/  FMUL R16, R99, 0.25 ;  /* 0x3e80000063107820 */ /* 0x000fe20000400000 */
[----:B------:R-:W-:Y:S01]  /*c1b0*/  FSETP.GT.AND P2, PT, |R50|, 8.50705917302346158658e+37, PT ;  /* 0x7e8000003200780b */ /* 0x000fe20003f44200 */
[----:B------:R-:W-:Y:S01]  /*c1c0*/  FMUL R17, R42, 0.25 ;  /* 0x3e8000002a117820 */ /* 0x000fe20000400000 */
[----:B------:R-:W-:Y:S01]  /*c1d0*/  FSEL R142, R11, R142, P1 ;  /* 0x0000008e0b8e7208 */ /* 0x000fe20000800000 */
[----:B------:R-:W-:Y:S01]  /*c1e0*/  FMUL R11, R134, 0.25 ;  /* 0x3e800000860b7820 */ /* 0x000fe20000400000 */
[----:B------:R-:W-:Y:S01]  /*c1f0*/  FSEL R152, R47, R60, P2 ;  /* 0x0000003c2f987208 */ /* 0x000fe20001000000 */
[----:B------:R-:W-:Y:S01]  /*c200*/  FMUL R47, R52, 0.25 ;  /* 0x3e800000342f7820 */ /* 0x000fe20000400000 */
[----:B------:R-:W-:Y:S01]  /*c210*/  FSEL R99, R16, R99, P1 ;  /* 0x0000006310637208 */ /* 0x000fe20000800000 */
[----:B------:R-:W-:Y:S01]  /*c220*/  FMUL R16, R79, 0.25 ;  /* 0x3e8000004f107820 */ /* 0x000fe20000400000 */
        /* <DEDUP_REMOVED lines=20> */
[----:B------:R-:W-:Y:S01]  /*c370*/  FMUL R47, R6, 8388608 ;  /* 0x4b000000062f7820 */ /* 0x000fe20000400000 */
        /* <DEDUP_REMOVED lines=14> */
[----:B------:R-:W-:Y:S01]  /*c460*/  FSEL R32, R47, R6, !P4 ;  /* 0x000000062f207208 */ /* 0x000fe20006000000 */
        /* <DEDUP_REMOVED lines=8> */
[----:B------:R-:W-:Y:S01]  /*c4f0*/  VIADD R44, R32, 0xc0cafb0d ;  /* 0xc0cafb0d202c7836 */ /* 0x000fe20000000000 */
        /* <DEDUP_REMOVED lines=8> */
[----:B------:R-:W-:Y:S01]  /*c580*/  FSETP.GEU.AND P3, PT, R50, 1.175494350822287508e-38, PT ;  /* 0x008000003200780b */ /* 0x000fe20003f6e000 */
[----:B------:R-:W-:Y:S01]  /*c590*/  FMUL R19, R128, 0.25 ;  /* 0x3e80000080137820 */ /* 0x000fe20000400000 */
[----:B------:R-:W-:Y:S01]  /*c5a0*/  FSEL R145, R18, R145, P2 ;  /* 0x0000009112917208 */ /* 0x000fe20001000000 */
[----:B------:R-:W-:Y:S01]  /*c5b0*/  FMUL R18, R137, 0.25 ;  /* 0x3e80000089127820 */ /* 0x000fe20000400000 */
[----:B------:R-:W-:Y:S01]  /*c5c0*/  FSEL R36, R36, R33, P2 ;  /* 0x0000002124247208 */ /* 0x000fe20001000000 */
[----:B------:R-:W-:Y:S01]  /*c5d0*/  FMUL R49, R28, 0.25 ;  /* 0x3e8000001c317820 */ /* 0x000fe20000400000 */
[----:B------:R-:W-:Y:S01]  /*c5e0*/  LOP3.LUT R157, R44, 0xff800000, RZ, 0xc0, !PT ;  /* 0xff8000002c9d7812 */ /* 0x000fe200078ec0ff */
[----:B------:R-:W-:Y:S01]  /*c5f0*/  FMUL R60, R25, 0.25 ;  /* 0x3e800000193c7820 */ /* 0x000fe20000400000 */
[----:B------:R-:W-:Y:S01]  /*c600*/  FSEL R149, R16, R149, P2 ;  /* 0x0000009510957208 */ /* 0x000fe20001000000 */
[----:B------:R-:W-:Y:S01]  /*c610*/  FMUL R16, R141, 0.25 ;  /* 0x3e8000008d107820 */ /* 0x000fe20000400000 */
[----:B------:R-:W-:Y:S01]  /*c620*/  FSEL R33, R45, R50, !P3 ;  /* 0x000000322d217208 */ /* 0x000fe20005800000 */
[----:B------:R-:W-:Y:S01]  /*c630*/  FMUL R146, R65, 0.25 ;  /* 0x3e80000041927820 */ /* 0x000fe20000400000 */
[C---:B------:R-:W-:Y:S01]  /*c640*/  FSETP.GEU.AND P5, PT, |R6|.reuse, 1.175494350822287508e-38, PT ;  /* 0x008000000600780b */ /* 0x040fe20003fae200 */
[----:B------:R-:W-:Y:S01]  /*c650*/  @P1 FMUL R6, R6, 0.25 ;  /* 0x3e80000006061820 */ /* 0x000fe20000400000 */
[----:B------:R-:W-:Y:S01]  /*c660*/  FSEL R44, RZ, -23, P3 ;  /* 0xc1b80000ff2c7808 */ /* 0x000fe20001800000 */
[----:B------:R-:W-:Y:S01]  /*c670*/  VIADD R40, R33, 0xc0cafb0d ;  /* 0xc0cafb0d21287836 */ /* 0x000fe20000000000 */
[----:B------:R-:W-:Y:S01]  /*c680*/  FSEL R132, R17, R132, P2 ;  /* 0x0000008411847208 */ /* 0x000fe20001000000 */
[----:B------:R-:W-:Y:S01]  /*c690*/  FMUL R17, R124, 0.25 ;  /* 0x3e8000007c117820 */ /* 0x000fe20000400000 */
[C---:B------:R-:W-:Y:S01]  /*c6a0*/  FSETP.GEU.AND P3, PT, |R50|.reuse, 1.175494350822287508e-38, PT ;  /* 0x008000003200780b */ /* 0x040fe20003f6e200 */
[----:B------:R-:W-:Y:S01]  /*c6b0*/  @P2 FMUL R50, R50, 0.25 ;  /* 0x3e80000032322820 */ /* 0x000fe20000400000 */
        /* <DEDUP_REMOVED lines=21> */
[----:B------:R-:W-:Y:S01]  /*c810*/  @!P5 FMUL R6, R6, 16777216 ;  /* 0x4b8000000606d820 */ /* 0x000fe20000400000 */
[----:B------:R-:W-:Y:S01]  /*c820*/  FSEL R74, R11, R74, P1 ;  /* 0x0000004a0b4a7208 */ /* 0x000fe20000800000 */
[----:B------:R-:W-:Y:S01]  /*c830*/  FMUL R17, R104, 0.25 ;  /* 0x3e80000068117820 */ /* 0x000fe20000400000 */
[----:B------:R-:W-:Y:S01]  /*c840*/  FSEL R108, R19, R108, P2 ;  /* 0x0000006c136c7208 */ /* 0x000fe20001000000 */
[----:B------:R-:W-:Y:S01]  /*c850*/  @!P3 FMUL R50, R50, 16777216 ;  /* 0x4b8000003232b820 */ /* 0x000fe20000400000 */
[----:B------:R-:W-:Y:S01]  /*c860*/  FMUL R11, R62, 0.25 ;  /* 0x3e8000003e0b7820 */ /* 0x000fe20000400000 */
[----:B------:R-:W-:Y:S01]  /*c870*/  FSEL R136, R21, R136, P2 ;  /* 0x0000008815887208 */ /* 0x000fe20001000000 */
[----:B------:R-:W-:Y:S01]  /*c880*/  FMUL R19, R100, 0.25 ;  /* 0x3e80000064137820 */ /* 0x000fe20000400000 */
[----:B------:R-:W-:Y:S01]  /*c890*/  FSEL R117, R18, R117, P2 ;  /* 0x0000007512757208 */ /* 0x000fe20001000000 */
[----:B------:R-:W-:Y:S01]  /*c8a0*/  FMUL R21, R116, 0.25 ;  /* 0x3e80000074157820 */ /* 0x000fe20000400000 */
[----:B------:R-:W-:Y:S01]  /*c8b0*/  FMUL R18, R109, 0.25 ;  /* 0x3e8000006d127820 */ /* 0x000fe20000400000 */
[----:B------:R-:W-:Y:S01]  /*c8c0*/  FSEL R27, R20, R27, P1 ;  /* 0x0000001b141b7208 */ /* 0x000fe20000800000 */
[----:B------:R-:W0:Y:S01]  /*c8d0*/  MUFU.RCP R156, R6 ;  /* 0x00000006009c7308 */ /* 0x000e220000001000 */
[----:B------:R-:W-:Y:S01]  /*c8e0*/  FMUL R20, R125, 0.25 ;  /* 0x3e8000007d147820 */ /* 0x000fe20000400000 */
[----:B------:R-:W-:Y:S01]  /*c8f0*/  FSEL R121, R16, R121, P2 ;  /* 0x0000007910797208 */ /* 0x000fe20001000000 */
[----:B------:R-:W-:Y:S01]  /*c900*/  FMUL R16, R113, 0.25 ;  /* 0x3e80000071107820 */ /* 0x000fe20000400000 */
[----:B------:R-:W-:Y:S01]  /*c910*/  FSEL R104, R17, R104, P2 ;  /* 0x0000006811687208 */ /* 0x000fe20001000000 */
[----:B------:R-:W-:Y:S01]  /*c920*/  FMUL R17, R92, 0.25 ;  /* 0x3e8000005c117820 */ /* 0x000fe20000400000 */
[----:B------:R-:W-:Y:S01]  /*c930*/  FSEL R62, R11, R62, P1 ;  /* 0x0000003e0b3e7208 */ /* 0x000fe20000800000 */
[----:B------:R-:W-:Y:S01]  /*c940*/  FMUL R11, R54, 0.25 ;  /* 0x3e800000360b7820 */ /* 0x000fe20000400000 */
[----:B------:R-:W1:Y:S01]  /*c950*/  MUFU.RCP R155, R50 ;  /* 0x00000032009b7308 */ /* 0x000e620000001000 */
        /* <DEDUP_REMOVED lines=20> */
[----:B------:R-:W-:Y:S01]  /*caa0*/  LOP3.LUT R154, R40, 0xff800000, RZ, 0xc0, !PT ;  /* 0xff800000289a7812 */ /* 0x000fe200078ec0ff */
[----:B------:R-:W-:Y:S01]  /*cab0*/  @!P5 FMUL R99, R99, 16777216 ;  /* 0x4b8000006363d820 */ /* 0x000fe20000400000 */
[----:B------:R-:W-:Y:S01]  /*cac0*/  FSEL R105, R20, R105, P2 ;  /* 0x0000006914697208 */ /* 0x000fe20001000000 */
[----:B------:R-:W-:Y:S01]  /*cad0*/  @!P3 FMUL R120, R120, 16777216 ;  /* 0x4b8000007878b820 */ /* 0x000fe20000400000 */
        /* <DEDUP_REMOVED lines=8> */
[----:B------:R-:W-:Y:S01]  /*cb60*/  I2FP.F32.S32 R45, R154 ;  /* 0x0000009a002d7245 */ /* 0x000fe20000201400 */
[----:B------:R-:W-:Y:S01]  /*cb70*/  @!P5 FMUL R142, R142, 16777216 ;  /* 0x4b8000008e8ed820 */ /* 0x000fe20000400000 */
[----:B------:R-:W-:Y:S01]  /*cb80*/  FSEL R89, R18, R89, P2 ;  /* 0x0000005912597208 */ /* 0x000fe20001000000 */
[----:B0-----:R-:W-:Y:S01]  /*cb90*/  FMUL R80, R156, R99 ;  /* 0x000000639c507220 */ /* 0x001fe20000400000 */
[----:B------:R-:W-:Y:S01]  /*cba0*/  FSEL R19, R21, R76, P2 ;  /* 0x0000004c15137208 */ /* 0x000fe20001000000 */
[----:B------:R-:W-:Y:S01]  /*cbb0*/  FMUL R21, R72, 0.25 ;  /* 0x3e80000048157820 */ /* 0x000fe20000400000 */
[----:B------:R-:W-:Y:S01]  /*cbc0*/  @!P3 FMUL R105, R105, 16777216 ;  /* 0x4b8000006969b820 */ /* 0x000fe20000400000 */
[----:B------:R-:W-:Y:S01]  /*cbd0*/  FSEL R170, R49, R28, P2 ;  /* 0x0000001c31aa7208 */ /* 0x000fe20001000000 */
[----:B------:R-:W-:Y:S01]  /*cbe0*/  @!P5 FMUL R31, R31, 16777216 ;  /* 0x4b8000001f1fd820 */ /* 0x000fe20000400000 */
[----:B------:R-:W-:Y:S01]  /*cbf0*/  @!P3 FMUL R104, R104, 16777216 ;  /* 0x4b8000006868b820 */ /* 0x000fe20000400000 */
[----:B-1----:R-:W-:Y:S01]  /*cc00*/  FMUL R99, R155, R120 ;  /* 0x000000789b637220 */ /* 0x002fe20000400000 */
[----:B------:R-:W-:Y:S01]  /*cc10*/  FSEL R93, R16, R93, P2 ;  /* 0x0000005d105d7208 */ /* 0x000fe20001000000 */
[----:B------:R-:W-:Y:S01]  /*cc20*/  @!P5 FMUL R115, R115, 16777216 ;  /* 0x4b8000007373d820 */ /* 0x000fe20000400000 */
[----:B------:R-:W-:Y:S01]  /*cc30*/  @!P3 FMUL R24, R24, 16777216 ;  /* 0x4b8000001818b820 */ /* 0x000fe20000400000 */
[----:B------:R-:W-:Y:S01]  /*cc40*/  @!P3 FMUL R97, R97, 16777216 ;  /* 0x4b8000006161b820 */ /* 0x000fe20000400000 */
[----:B------:R-:W-:Y:S01]  /*cc50*/  FMUL R120, R155, R113 ;  /* 0x000000719b787220 */ /* 0x000fe20000400000 */
[----:B------:R-:W-:Y:S01]  /*cc60*/  FMUL R16, R81, 0.25 ;  /* 0x3e80000051107820 */ /* 0x000fe20000400000 */
[----:B------:R-:W-:Y:S01]  /*cc70*/  FSEL R56, R51, R56, P2 ;  /* 0x0000003833387208 */ /* 0x000fe20001000000 */
[----:B------:R-:W-:Y:S01]  /*cc80*/  FFMA.FTZ R28, R45, 1.1920928955078125e-07, R44 ;  /* 0x340000002d1c7823 */ /* 0x000fe2000001002c */
[----:B------:R-:W-:Y:S01]  /*cc90*/  @!P5 FMUL R62, R62, 16777216 ;  /* 0x4b8000003e3ed820 */ /* 0x000fe20000400000 */
[----:B------:R-:W-:Y:S01]  /*cca0*/  @!P3 FMUL R96, R96, 16777216 ;  /* 0x4b8000006060b820 */ /* 0x000fe20000400000 */
[----:B------:R-:W-:-:S02]  /*ccb0*/  IMAD.IADD R154, R33, 0x1, -R154 ;  /* 0x00000001219a7824 */ /* 0x000fc400078e0a9a */
[----:B------:R-:W-:Y:S01]  /*ccc0*/  FMUL R113, R155, R112 ;  /* 0x000000709b717220 */ /* 0x000fe20000400000 */
[----:B------:R-:W-:Y:S01]  /*ccd0*/  FSEL R57, R46, R57, P2 ;  /* 0x000000392e397208 */ /* 0x000fe20001000000 */
[----:B------:R-:W-:Y:S01]  /*cce0*/  FMUL R51, R48, 0.25 ;  /* 0x3e80000030337820 */ /* 0x000fe20000400000 */
[----:B------:R-:W-:Y:S01]  /*ccf0*/  @!P5 FMUL R54, R54, 16777216 ;  /* 0x4b8000003636d820 */ /* 0x000fe20000400000 */
[----:B------:R-:W-:Y:S01]  /*cd00*/  FMUL R45, R156, R142 ;  /* 0x0000008e9c2d7220 */ /* 0x000fe20000400000 */
[----:B------:R-:W-:Y:S01]  /*cd10*/  @!P3 FMUL R89, R89, 16777216 ;  /* 0x4b8000005959b820 */ /* 0x000fe20000400000 */
[----:B------:R-:W-:Y:S01]  /*cd20*/  FMUL R112, R155, R105 ;  /* 0x000000699b707220 */ /* 0x000fe20000400000 */
[----:B------:R-:W-:Y:S01]  /*cd30*/  FSEL R21, R21, R72, P2 ;  /* 0x0000004815157208 */ /* 0x000fe20001000000 */
[----:B------:R-:W-:Y:S01]  /*cd40*/  FMUL R46, R53, 0.25 ;  /* 0x3e800000352e7820 */ /* 0x000fe20000400000 */
[----:B------:R-:W-:Y:S01]  /*cd50*/  @!P5 FMUL R8, R8, 16777216 ;  /* 0x4b8000000808d820 */ /* 0x000fe20000400000 */
[----:B------:R-:W-:Y:S01]  /*cd60*/  FMUL R142, R156, R31 ;  /* 0x0000001f9c8e7220 */ /* 0x000fe20000400000 */
[----:B------:R-:W-:Y:S01]  /*cd70*/  @!P3 FMUL R88, R88, 16777216 ;  /* 0x4b8000005858b820 */ /* 0x000fe20000400000 */
[C---:B------:R-:W-:Y:S01]  /*cd80*/  FMUL R105, R155.reuse, R104 ;  /* 0x000000689b697220 */ /* 0x040fe20000400000 */
[----:B------:R-:W-:Y:S01]  /*cd90*/  @!P3 FMUL R170, R170, 16777216 ;  /* 0x4b800000aaaab820 */ /* 0x000fe20000400000 */
[C---:B------:R-:W-:Y:S01]  /*cda0*/  FMUL R72, R156.reuse, R115 ;  /* 0x000000739c487220 */ /* 0x040fe20000400000 */
[----:B------:R-:W-:Y:S01]  /*cdb0*/  FMUL R31, R155, R24 ;  /* 0x000000189b1f7220 */ /* 0x000fe20000400000 */
[----:B------:R-:W-:Y:S01]  /*cdc0*/  @!P3 FMUL R17, R17, 16777216 ;  /* 0x4b8000001111b820 */ /* 0x000fe20000400000 */
[----:B------:R-:W-:Y:S01]  /*cdd0*/  FMUL R104, R155, R97 ;  /* 0x000000619b687220 */ /* 0x000fe20000400000 */
[----:B------:R-:W-:Y:S01]  /*cde0*/  FMUL R115, R156, R62 ;  /* 0x0000003e9c737220 */ /* 0x000fe20000400000 */
[----:B------:R-:W-:-:S02]  /*cdf0*/  IMAD.MOV.U32 R24, RZ, RZ, 0x3dc6b27f ;  /* 0x3dc6b27fff187424 */ /* 0x000fc400078e00ff */
[----:B------:R-:W-:Y:S01]  /*ce00*/  FADD R154, R154, -1 ;  /* 0xbf8000009a9a7421 */ /* 0x000fe20000000000 */
[C---:B------:R-:W-:Y:S01]  /*ce10*/  FMUL R97, R155.reuse, R96 ;  /* 0x000000609b617220 */ /* 0x040fe20000400000 */
[----:B------:R-:W-:Y:S01]  /*ce20*/  FSEL R16, R16, R81, P2 ;  /* 0x0000005110107208 */ /* 0x000fe20001000000 */
[C---:B------:R-:W-:Y:S01]  /*ce30*/  FMUL R62, R156.reuse, R54 ;  /* 0x000000369c3e7220 */ /* 0x040fe20000400000 */
[----:B------:R-:W-:Y:S01]  /*ce40*/  FMUL R96, R155, R89 ;  /* 0x000000599b607220 */ /* 0x000fe20000400000 */
[----:B------:R-:W-:Y:S01]  /*ce50*/  FSEL R160, R51, R48, P2 ;  /* 0x0000003033a07208 */ /* 0x000fe20001000000 */
[----:B------:R-:W-:Y:S01]  /*ce60*/  FMUL R54, R156, R8 ;  /* 0x000000089c367220 */ /* 0x000fe20000400000 */
[----:B------:R-:W-:Y:S01]  /*ce70*/  I2FP.F32.S32 R47, R157 ;  /* 0x0000009d002f7245 */ /* 0x000fe20000201400 */
[----:B------:R-:W-:Y:S01]  /*ce80*/  FMUL R89, R155, R88 ;  /* 0x000000589b597220 */ /* 0x000fe20000400000 */
[----:B------:R-:W-:Y:S01]  /*ce90*/  FSEL R53, R46, R53, P2 ;  /* 0x000000352e357208 */ /* 0x000fe20001000000 */
[----:B------:R-:W-:Y:S01]  /*cea0*/  FMUL R48, R37, 0.25 ;  /* 0x3e80000025307820 */ /* 0x000fe20000400000 */
[----:B------:R-:W-:Y:S01]  /*ceb0*/  FMUL R8, R155, R170 ;  /* 0x000000aa9b087220 */ /* 0x000fe20000400000 */
[----:B------:R-:W-:-:S02]  /*cec0*/  IMAD.IADD R157, R32, 0x1, -R157 ;  /* 0x00000001209d7824 */ /* 0x000fc400078e0a9d */
[----:B------:R-:W-:Y:S01]  /*ced0*/  FMUL R88, R155, R17 ;  /* 0x000000119b587220 */ /* 0x000fe20000400000 */
[----:B------:R-:W-:Y:S01]  /*cee0*/  FMUL R18, R77, 0.25 ;  /* 0x3e8000004d127820 */ /* 0x000fe20000400000 */
[----:B------:R-:W-:Y:S01]  /*cef0*/  FMUL R46, R41, 0.25 ;  /* 0x3e800000292e7820 */ /* 0x000fe20000400000 */
[----:B------:R-:W-:Y:S01]  /*cf00*/  FFMA.FTZ R17, R154, R24, -0.16845393180847167969 ;  /* 0xbe2c7f309a117423 */ /* 0x000fe20000010018 */
[----:B------:R-:W-:Y:S01]  /*cf10*/  @!P3 FMUL R84, R84, 16777216 ;  /* 0x4b8000005454b820 */ /* 0x000fe20000400000 */
[----:B------:R-:W-:Y:S01]  /*cf20*/  @!P3 FMUL R16, R16, 16777216 ;  /* 0x4b8000001010b820 */ /* 0x000fe20000400000 */
[----:B------:R-:W-:Y:S01]  /*cf30*/  FADD R157, R157, -1 ;  /* 0xbf8000009d9d7421 */ /* 0x000fe20000000000 */
[----:B------:R-:W-:Y:S01]  /*cf40*/  FSEL R37, R48, R37, P2 ;  /* 0x0000002530257208 */ /* 0x000fe20001000000 */
[----:B------:R-:W-:Y:S01]  /*cf50*/  FFMA.FTZ R17, R154, R17, 0.1716887056827545166 ;  /* 0x3e2fcf2a9a117423 */ /* 0x000fe20000010011 */
[----:B------:R-:W-:Y:S01]  /*cf60*/  F2FP.BF16.F32.PACK_AB R8, R8, R31 ;  /* 0x0000001f0808723e */ /* 0x000fe200000010ff */
[----:B------:R-:W-:Y:S01]  /*cf70*/  FMUL R48, R29, 0.25 ;  /* 0x3e8000001d307820 */ /* 0x000fe20000400000 */
[----:B------:R-:W-:Y:S01]  /*cf80*/  FSEL R18, R18, R77, P2 ;  /* 0x0000004d12127208 */ /* 0x000fe20001000000 */
[----:B------:R-:W-:Y:S01]  /*cf90*/  FMUL R31, R155, R84 ;  /* 0x000000549b1f7220 */ /* 0x000fe20000400000 */
[----:B------:R-:W-:Y:S01]  /*cfa0*/  FSEL R41, R46, R41, P2 ;  /* 0x000000292e297208 */ /* 0x000fe20001000000 */
[----:B------:R-:W-:Y:S01]  /*cfb0*/  @!P5 FMUL R107, R107, 16777216 ;  /* 0x4b8000006b6bd820 */ /* 0x000fe20000400000 */
[----:B------:R-:W-:Y:S01]  /*cfc0*/  FSEL R46, RZ, -23, P4 ;  /* 0xc1b80000ff2e7808 */ /* 0x000fe20002000000 */
[----:B------:R-:W-:Y:S01]  /*cfd0*/  FMUL R84, R155, R16 ;  /* 0x000000109b547220 */ /* 0x000fe20000400000 */
[----:B------:R-:W-:Y:S01]  /*cfe0*/  FSEL R7, R7, R150, P1 ;  /* 0x0000009607077208 */ /* 0x000fe20000800000 */
[----:B------:R-:W-:Y:S01]  /*cff0*/  FMUL R20, R85, 0.25 ;  /* 0x3e80000055147820 */ /* 0x000fe20000400000 */
[----:B------:R-:W-:Y:S01]  /*d000*/  @!P5 FMUL R74, R74, 16777216 ;  /* 0x4b8000004a4ad820 */ /* 0x000fe20000400000 */
[----:B------:R-:W-:Y:S01]  /*d010*/  FFMA.FTZ R16, R157, R24, -0.16845393180847167969 ;  /* 0xbe2c7f309d107423 */ /* 0x000fe20000010018 */
[----:B------:R-:W-:Y:S01]  /*d020*/  FMUL R150, R61, 0.25 ;  /* 0x3e8000003d967820 */ /* 0x000fe20000400000 */
[----:B------:R-:W-:Y:S01]  /*d030*/  @!P5 FMUL R138, R138, 16777216 ;  /* 0x4b8000008a8ad820 */ /* 0x000fe20000400000 */
[----:B------:R-:W-:Y:S01]  /*d040*/  @!P5 FMUL R67, R67, 16777216 ;  /* 0x4b8000004343d820 */ /* 0x000fe20000400000 */
[----:B------:R-:W-:Y:S01]  /*d050*/  FFMA.FTZ R17, R154, R17, -0.17900948226451873779 ;  /* 0xbe374e439a117423 */ /* 0x000fe20000010011 */
[----:B------:R-:W-:Y:S01]  /*d060*/  @!P5 FMUL R143, R143, 16777216 ;  /* 0x4b8000008f8fd820 */ /* 0x000fe20000400000 */
[----:B------:R-:W-:Y:S01]  /*d070*/  @!P5 FMUL R66, R66, 16777216 ;  /* 0x4b8000004242d820 */ /* 0x000fe20000400000 */
[----:B------:R-:W-:Y:S01]  /*d080*/  @!P5 FMUL R34, R34, 16777216 ;  /* 0x4b8000002222d820 */ /* 0x000fe20000400000 */
[----:B------:R-:W-:Y:S01]  /*d090*/  FSEL R40, R48, R29, P2 ;  /* 0x0000001d30287208 */ /* 0x000fe20001000000 */
[----:B------:R-:W-:Y:S01]  /*d0a0*/  @!P5 FMUL R151, R151, 16777216 ;  /* 0x4b8000009797d820 */ /* 0x000fe20000400000 */
[----:B------:R-:W-:Y:S01]  /*d0b0*/  @!P5 FMUL R127, R127, 16777216 ;  /* 0x4b8000007f7fd820 */ /* 0x000fe20000400000 */
[----:B------:R-:W-:Y:S01]  /*d0c0*/  @!P5 FMUL R122, R122, 16777216 ;  /* 0x4b8000007a7ad820 */ /* 0x000fe20000400000 */
[----:B------:R-:W-:Y:S01]  /*d0d0*/  @!P5 FMUL R63, R63, 16777216 ;  /* 0x4b8000003f3fd820 */ /* 0x000fe20000400000 */
[----:B------:R-:W-:Y:S01]  /*d0e0*/  @!P5 FMUL R30, R30, 16777216 ;  /* 0x4b8000001e1ed820 */ /* 0x000fe20000400000 */
[----:B------:R-:W-:Y:S01]  /*d0f0*/  FMUL R76, R156, R107 ;  /* 0x0000006b9c4c7220 */ /* 0x000fe20000400000 */
[----:B------:R-:W-:Y:S01]  /*d100*/  @!P3 FMUL R18, R18, 16777216 ;  /* 0x4b8000001212b820 */ /* 0x000fe20000400000 */
[----:B------:R-:W-:Y:S01]  /*d110*/  FFMA.FTZ R29, R47, 1.1920928955078125e-07, R46 ;  /* 0x340000002f1d7823 */ /* 0x000fe2000001002e */
[----:B------:R-:W-:Y:S01]  /*d120*/  @!P5 FMUL R9, R9, 16777216 ;  /* 0x4b8000000909d820 */ /* 0x000fe20000400000 */
[----:B------:R-:W-:Y:S01]  /*d130*/  @!P5 FMUL R10, R10, 16777216 ;  /* 0x4b8000000a0ad820 */ /* 0x000fe20000400000 */
[----:B------:R-:W-:Y:S01]  /*d140*/  @!P5 FMUL R11, R11, 16777216 ;  /* 0x4b8000000b0bd820 */ /* 0x000fe20000400000 */
[----:B------:R-:W-:Y:S01]  /*d150*/  @!P5 FMUL R27, R27, 16777216 ;  /* 0x4b8000001b1bd820 */ /* 0x000fe20000400000 */
[----:B------:R-:W-:Y:S01]  /*d160*/  FMUL R107, R156, R74 ;  /* 0x0000004a9c6b7220 */ /* 0x000fe20000400000 */
[----:B------:R-:W-:Y:S01]  /*d170*/  @!P3 FMUL R19, R19, 16777216 ;  /* 0x4b8000001313b820 */ /* 0x000fe20000400000 */
[----:B------:R-:W-:Y:S01]  /*d180*/  FFMA.FTZ R16, R157, R16, 0.1716887056827545166 ;  /* 0x3e2fcf2a9d107423 */ /* 0x000fe20000010010 */
[----:B------:R-:W-:Y:S01]  /*d190*/  FSEL R85, R20, R85, P2 ;  /* 0x0000005514557208 */ /* 0x000fe20001000000 */
[----:B------:R-:W-:Y:S01]  /*d1a0*/  @!P3 FMUL R158, R158, 16777216 ;  /* 0x4b8000009e9eb820 */ /* 0x000fe20000400000 */
[----:B------:R-:W-:Y:S01]  /*d1b0*/  @!P3 FMUL R160, R160, 16777216 ;  /* 0x4b800000a0a0b820 */ /* 0x000fe20000400000 */
[----:B------:R-:W-:Y:S01]  /*d1c0*/  @!P3 FMUL R162, R162, 16777216 ;  /* 0x4b800000a2a2b820 */ /* 0x000fe20000400000 */
[----:B------:R-:W-:Y:S01]  /*d1d0*/  @!P3 FMUL R164, R164, 16777216 ;  /* 0x4b800000a4a4b820 */ /* 0x000fe20000400000 */
[----:B------:R-:W-:Y:S01]  /*d1e0*/  @!P3 FMUL R166, R166, 16777216 ;  /* 0x4b800000a6a6b820 */ /* 0x000fe20000400000 */
[----:B------:R-:W-:Y:S01]  /*d1f0*/  @!P3 FMUL R168, R168, 16777216 ;  /* 0x4b800000a8a8b820 */ /* 0x000fe20000400000 */
[C---:B------:R-:W-:Y:S01]  /*d200*/  FMUL R46, R156.reuse, R138 ;  /* 0x0000008a9c2e7220 */ /* 0x040fe20000400000 */
[----:B------:R-:W-:Y:S01]  /*d210*/  FMUL R74, R156, R67 ;  /* 0x000000439c4a7220 */ /* 0x000fe20000400000 */
[----:B------:R-:W-:Y:S01]  /*d220*/  FFMA.FTZ R17, R154, R17, 0.20512372255325317383 ;  /* 0x3e520bf49a117423 */ /* 0x000fe20000010011 */
[----:B------:R-:W-:Y:S01]  /*d230*/  FMUL R20, R73, 0.25 ;  /* 0x3e80000049147820 */ /* 0x000fe20000400000 */
[----:B------:R-:W-:Y:S01]  /*d240*/  FSEL R22, R22, R69, P2 ;  /* 0x0000004516167208 */ /* 0x000fe20001000000 */
[----:B------:R-:W-:Y:S01]  /*d250*/  FMUL R44, R156, R143 ;  /* 0x0000008f9c2c7220 */ /* 0x000fe20000400000 */
[----:B------:R-:W-:Y:S01]  /*d260*/  FSEL R150, R150, R61, P2 ;  /* 0x0000003d96967208 */ /* 0x000fe20001000000 */
[----:B------:R-:W-:Y:S01]  /*d270*/  FMUL R67, R156, R66 ;  /* 0x000000429c437220 */ /* 0x000fe20000400000 */
[----:B------:R-:W-:Y:S01]  /*d280*/  FSEL R25, R60, R25, P2 ;  /* 0x000000193c197208 */ /* 0x000fe20001000000 */
[C---:B------:R-:W-:Y:S01]  /*d290*/  FMUL R138, R156.reuse, R34 ;  /* 0x000000229c8a7220 */ /* 0x040fe20000400000 */
        /* <DEDUP_REMOVED lines=9> */
[----:B------:R-:W-:Y:S01]  /*d330*/  FMUL R151, R156, R27 ;  /* 0x0000001b9c977220 */ /* 0x000fe20000400000 */
[----:B------:R-:W-:Y:S01]  /*d340*/  FMUL R30, R155, R19 ;  /* 0x000000139b1e7220 */ /* 0x000fe20000400000 */
[----:B------:R-:W-:Y:S01]  /*d350*/  FFMA.FTZ R18, R157, R16, -0.17900948226451873779 ;  /* 0xbe374e439d127423 */ /* 0x000fe20000010010 */
[----:B------:R-:W-:Y:S01]  /*d360*/  @!P5 FMUL R135, R135, 16777216 ;  /* 0x4b8000008787d820 */ /* 0x000fe20000400000 */
[C---:B------:R-:W-:Y:S01]  /*d370*/  FMUL R11, R155.reuse, R158 ;  /* 0x0000009e9b0b7220 */ /* 0x040fe20000400000 */
[C---:B------:R-:W-:Y:S01]  /*d380*/  FMUL R10, R155.reuse, R162 ;  /* 0x000000a29b0a7220 */ /* 0x040fe20000400000 */
[C---:B------:R-:W-:Y:S01]  /*d390*/  FMUL R9, R155.reuse, R166 ;  /* 0x000000a69b097220 */ /* 0x040fe20000400000 */
[C---:B------:R-:W-:Y:S01]  /*d3a0*/  FMUL R168, R155.reuse, R168 ;  /* 0x000000a89ba87220 */ /* 0x040fe20000400000 */
[C---:B------:R-:W-:Y:S01]  /*d3b0*/  FMUL R27, R155.reuse, R164 ;  /* 0x000000a49b1b7220 */ /* 0x040fe20000400000 */
[----:B------:R-:W-:Y:S01]  /*d3c0*/  FMUL R160, R155, R160 ;  /* 0x000000a09ba07220 */ /* 0x000fe20000400000 */
[----:B------:R-:W-:Y:S01]  /*d3d0*/  FFMA.FTZ R19, R154, R17, -0.24046532809734344482 ;  /* 0xbe763c8b9a137423 */ /* 0x000fe20000010011 */
[----:B------:R-:W-:Y:S01]  /*d3e0*/  @!P5 FMUL R38, R38, 16777216 ;  /* 0x4b8000002626d820 */ /* 0x000fe20000400000 */
[----:B------:R-:W-:Y:S01]  /*d3f0*/  FSEL R20, R20, R73, P2 ;  /* 0x0000004914147208 */ /* 0x000fe20001000000 */
[----:B------:R-:W-:Y:S01]  /*d400*/  @!P3 FMUL R22, R22, 16777216 ;  /* 0x4b8000001616b820 */ /* 0x000fe20000400000 */
[----:B------:R-:W-:Y:S01]  /*d410*/  FSEL R23, R23, R68, P2 ;  /* 0x0000004417177208 */ /* 0x000fe20001000000 */
[----:B------:R-:W-:Y:S01]  /*d420*/  @!P5 FMUL R26, R26, 16777216 ;  /* 0x4b8000001a1ad820 */ /* 0x000fe20000400000 */
        /* <DEDUP_REMOVED lines=8> */
[----:B------:R-:W-:Y:S01]  /*d4b0*/  FFMA.FTZ R18, R157, R18, 0.20512372255325317383 ;  /* 0x3e520bf49d127423 */ /* 0x000fe20000010012 */
[----:B------:R-:W-:Y:S01]  /*d4c0*/  @!P5 FMUL R55, R55, 16777216 ;  /* 0x4b8000003737d820 */ /* 0x000fe20000400000 */
[----:B------:R-:W-:Y:S01]  /*d4d0*/  @!P5 FMUL R43, R43, 16777216 ;  /* 0x4b8000002b2bd820 */ /* 0x000fe20000400000 */
[----:B------:R-:W-:Y:S01]  /*d4e0*/  @!P5 FMUL R42, R42, 16777216 ;  /* 0x4b8000002a2ad820 */ /* 0x000fe20000400000 */
[----:B------:R-:W-:Y:S01]  /*d4f0*/  @!P5 FMUL R39, R39, 16777216 ;  /* 0x4b8000002727d820 */ /* 0x000fe20000400000 */
[----:B------:R-:W-:Y:S01]  /*d500*/  @!P5 FMUL R35, R35, 16777216 ;  /* 0x4b8000002323d820 */ /* 0x000fe20000400000 */
[----:B------:R-:W-:Y:S01]  /*d510*/  FMUL R48, R156, R135 ;  /* 0x000000879c307220 */ /* 0x000fe20000400000 */
[----:B------:R-:W-:Y:S01]  /*d520*/  @!P3 FMUL R53, R53, 16777216 ;  /* 0x4b8000003535b820 */ /* 0x000fe20000400000 */
[----:B------:R-:W-:Y:S01]  /*d530*/  @!P3 FMUL R52, R52, 16777216 ;  /* 0x4b8000003434b820 */ /* 0x000fe20000400000 */
[----:B------:R-:W-:Y:S01]  /*d540*/  @!P3 FMUL R37, R37, 16777216 ;  /* 0x4b8000002525b820 */ /* 0x000fe20000400000 */
[----:B------:R-:W-:Y:S01]  /*d550*/  @!P3 FMUL R36, R36, 16777216 ;  /* 0x4b8000002424b820 */ /* 0x000fe20000400000 */
[----:B------:R-:W-:Y:S01]  /*d560*/  FFMA.FTZ R19, R154, R19, 0.28857114911079406738 ;  /* 0x3e93bf999a137423 */ /* 0x000fe20000010013 */
[----:B------:R-:W-:Y:S01]  /*d570*/  FMUL R135, R156, R38 ;  /* 0x000000269c877220 */ /* 0x000fe20000400000 */
[----:B------:R-:W-:Y:S01]  /*d580*/  F2FP.BF16.F32.PACK_AB R9, R9, R168 ;  /* 0x000000a80909723e */ /* 0x000fe200000010ff */
[----:B------:R-:W-:Y:S01]  /*d590*/  FMUL R38, R155, R22 ;  /* 0x000000169b267220 */ /* 0x000fe20000400000 */
[----:B------:R-:W-:Y:S01]  /*d5a0*/  F2FP.BF16.F32.PACK_AB R10, R10, R27 ;  /* 0x0000001b0a0a723e */ /* 0x000fe200000010ff */
[C---:B------:R-:W-:Y:S01]  /*d5b0*/  FMUL R47, R156.reuse, R139 ;  /* 0x0000008b9c2f7220 */ /* 0x040fe20000400000 */
[----:B------:R-:W-:Y:S01]  /*d5c0*/  F2FP.BF16.F32.PACK_AB R11, R11, R160 ;  /* 0x000000a00b0b723e */ /* 0x000fe200000010ff */
[C---:B------:R-:W-:Y:S01]  /*d5d0*/  FMUL R49, R156.reuse, R134 ;  /* 0x000000869c317220 */ /* 0x040fe20000400000 */
[C---:B------:R-:W-:Y:S01]  /*d5e0*/  FMUL R51, R156.reuse, R131 ;  /* 0x000000839c337220 */ /* 0x040fe20000400000 */
[C---:B------:R-:W-:Y:S01]  /*d5f0*/  FMUL R50, R156.reuse, R130 ;  /* 0x000000829c327220 */ /* 0x040fe20000400000 */
[----:B------:R-:W-:Y:S01]  /*d600*/  FMUL R26, R156, R26 ;  /* 0x0000001a9c1a7220 */ /* 0x000fe20000400000 */
[----:B------:R-:W-:Y:S01]  /*d610*/  @!P3 FMUL R20, R20, 16777216 ;  /* 0x4b8000001414b820 */ /* 0x000fe20000400000 */
[C---:B------:R-:W-:Y:S01]  /*d620*/  FMUL R153, R155.reuse, R153 ;  /* 0x000000999b997220 */ /* 0x040fe20000400000 */
[C---:B------:R-:W-:Y:S01]  /*d630*/  FMUL R22, R155.reuse, R41 ;  /* 0x000000299b167220 */ /* 0x040fe20000400000 */
[C---:B------:R-:W-:Y:S01]  /*d640*/  FMUL R40, R155.reuse, R40 ;  /* 0x000000289b287220 */ /* 0x040fe20000400000 */
[----:B------:R-:W-:Y:S01]  /*d650*/  FMUL R25, R155, R25 ;  /* 0x000000199b197220 */ /* 0x000fe20000400000 */
[----:B------:R-:W-:Y:S01]  /*d660*/  FFMA.FTZ R18, R157, R18, -0.24046532809734344482 ;  /* 0xbe763c8b9d127423 */ /* 0x000fe20000010012 */
[C---:B------:R-:W-:Y:S01]  /*d670*/  FMUL R55, R156.reuse, R55 ;  /* 0x000000379c377220 */ /* 0x040fe20000400000 */
[C---:B------:R-:W-:Y:S01]  /*d680*/  FMUL R131, R156.reuse, R43 ;  /* 0x0000002b9c837220 */ /* 0x040fe20000400000 */
[C---:B------:R-:W-:Y:S01]  /*d690*/  FMUL R130, R156.reuse, R42 ;  /* 0x0000002a9c827220 */ /* 0x040fe20000400000 */
[C---:B------:R-:W-:Y:S01]  /*d6a0*/  FMUL R134, R156.reuse, R39 ;  /* 0x000000279c867220 */ /* 0x040fe20000400000 */
[----:B------:R-:W-:Y:S01]  /*d6b0*/  FMUL R139, R156, R35 ;  /* 0x000000239c8b7220 */ /* 0x000fe20000400000 */
[----:B------:R-:W-:Y:S01]  /*d6c0*/  @!P3 FMUL R21, R21, 16777216 ;  /* 0x4b8000001515b820 */ /* 0x000fe20000400000 */
[----:B------:R-:W-:Y:S01]  /*d6d0*/  @!P3 FMUL R23, R23, 16777216 ;  /* 0x4b8000001717b820 */ /* 0x000fe20000400000 */
[C---:B------:R-:W-:Y:S01]  /*d6e0*/  FMUL R53, R155.reuse, R53 ;  /* 0x000000359b357220 */ /* 0x040fe20000400000 */
[C---:B------:R-:W-:Y:S01]  /*d6f0*/  FMUL R52, R155.reuse, R52 ;  /* 0x000000349b347220 */ /* 0x040fe20000400000 */
[C---:B------:R-:W-:Y:S01]  /*d700*/  FMUL R37, R155.reuse, R37 ;  /* 0x000000259b257220 */ /* 0x040fe20000400000 */
[C---:B------:R-:W-:Y:S01]  /*d710*/  FMUL R36, R155.reuse, R36 ;  /* 0x000000249b247220 */ /* 0x040fe20000400000 */
[----:B------:R-:W-:Y:S01]  /*d720*/  FFMA.FTZ R19, R154, R19, -0.36067417263984680176 ;  /* 0xbeb8aa499a137423 */ /* 0x000fe20000010013 */
[----:B------:R0:W-:Y:S01]  /*d730*/  STS.128 [R3], R8 ;  /* 0x0000000803007388 */ /* 0x0001e20000000c00 */
[C---:B------:R-:W-:Y:S01]  /*d740*/  FMUL R39, R155.reuse, R20 ;  /* 0x000000149b277220 */ /* 0x040fe20000400000 */
[C---:B------:R-:W-:Y:S01]  /*d750*/  FMUL R43, R155.reuse, R21 ;  /* 0x000000159b2b7220 */ /* 0x040fe20000400000 */
[----:B------:R-:W-:Y:S01]  /*d760*/  FMUL R42, R155, R23 ;  /* 0x000000179b2a7220 */ /* 0x000fe20000400000 */
[----:B------:R-:W-:Y:S01]  /*d770*/  F2FP.BF16.F32.PACK_AB R16, R40, R25 ;  /* 0x000000192810723e */ /* 0x000fe200000010ff */
[----:B------:R-:W-:Y:S01]  /*d780*/  @!P3 FMUL R149, R149, 16777216 ;  /* 0x4b8000009595b820 */ /* 0x000fe20000400000 */
        /* <DEDUP_REMOVED lines=10> */
[----:B0-----:R-:W-:Y:S01]  /*d830*/  FFMA.FTZ R8, R157, R18, 0.28857114911079406738 ;  /* 0x3e93bf999d087423 */ /* 0x001fe20000010012 */
[----:B------:R-:W-:Y:S01]  /*d840*/  F2FP.BF16.F32.PACK_AB R18, R153, R22 ;  /* 0x000000169912723e */ /* 0x000fe200000010ff */
[----:B------:R-:W-:Y:S01]  /*d850*/  FFMA.FTZ R9, R154, R19, 0.48089820146560668945 ;  /* 0x3ef6384a9a097423 */ /* 0x000fe20000010013 */
[----:B------:R-:W-:Y:S01]  /*d860*/  F2FP.BF16.F32.PACK_AB R22, R127, R130 ;  /* 0x000000827f16723e */ /* 0x000fe200000010ff */
[----:B------:R-:W-:Y:S01]  /*d870*/  FFMA.FTZ R8, R157, R8, -0.36067417263984680176 ;  /* 0xbeb8aa499d087423 */ /* 0x000fe20000010008 */
[----:B------:R-:W-:Y:S01]  /*d880*/  F2FP.BF16.F32.PACK_AB R26, R122, R131 ;  /* 0x000000837a1a723e */ /* 0x000fe200000010ff */
[----:B------:R-:W-:Y:S01]  /*d890*/  FFMA.FTZ R9, R154, R9, -0.72134751081466674805 ;  /* 0xbf38aa3b9a097423 */ /* 0x000fe20000010009 */
[----:B------:R-:W-:Y:S01]  /*d8a0*/  F2FP.BF16.F32.PACK_AB R19, R53, R52 ;  /* 0x000000343513723e */ /* 0x000fe200000010ff */
[----:B------:R-:W-:Y:S01]  /*d8b0*/  FFMA.FTZ R8, R157, R8, 0.48089820146560668945 ;  /* 0x3ef6384a9d087423 */ /* 0x000fe20000010008 */
[----:B------:R-:W-:Y:S01]  /*d8c0*/  F2FP.BF16.F32.PACK_AB R23, R62, R63 ;  /* 0x0000003f3e17723e */ /* 0x000fe200000010ff */
[----:B------:R-:W-:Y:S01]  /*d8d0*/  @!P3 FMUL R137, R137, 16777216 ;  /* 0x4b8000008989b820 */ /* 0x000fe20000400000 */
[----:B------:R-:W-:Y:S01]  /*d8e0*/  F2FP.BF16.F32.PACK_AB R27, R55, R54 ;  /* 0x00000036371b723e */ /* 0x000fe200000010ff */
[----:B------:R-:W-:Y:S01]  /*d8f0*/  STS.128 [R3+0x400], R16 ;  /* 0x0004001003007388 */ /* 0x000fe20000000c00 */
[----:B------:R-:W-:Y:S01]  /*d900*/  FSEL R146, R146, R65, P2 ;  /* 0x0000004192927208 */ /* 0x000fe20001000000 */
[----:B------:R-:W-:Y:S01]  /*d910*/  @!P3 FMUL R136, R136, 16777216 ;  /* 0x4b8000008888b820 */ /* 0x000fe20000400000 */
[----:B------:R-:W-:Y:S01]  /*d920*/  @!P3 FMUL R133, R133, 16777216 ;  /* 0x4b8000008585b820 */ /* 0x000fe20000400000 */
[----:B------:R-:W-:Y:S01]  /*d930*/  STS.128 [R3+0x80], R20 ;  /* 0x0000801403007388 */ /* 0x000fe20000000c00 */
[----:B------:R-:W-:Y:S01]  /*d940*/  @!P3 FMUL R132, R132, 16777216 ;  /* 0x4b8000008484b820 */ /* 0x000fe20000400000 */
[----:B------:R-:W-:Y:S01]  /*d950*/  @!P3 FMUL R129, R129, 16777216 ;  /* 0x4b8000008181b820 */ /* 0x000fe20000400000 */
[----:B------:R-:W-:Y:S01]  /*d960*/  @!P3 FMUL R128, R128, 16777216 ;  /* 0x4b8000008080b820 */ /* 0x000fe20000400000 */
[----:B------:R-:W-:Y:S01]  /*d970*/  STS.128 [R3+0x480], R24 ;  /* 0x0004801803007388 */ /* 0x000fe20000000c00 */
[----:B------:R-:W-:Y:S01]  /*d980*/  @!P3 FMUL R125, R125, 16777216 ;  /* 0x4b8000007d7db820 */ /* 0x000fe20000400000 */
[----:B------:R-:W-:Y:S01]  /*d990*/  @!P3 FMUL R124, R124, 16777216 ;  /* 0x4b8000007c7cb820 */ /* 0x000fe20000400000 */
[----:B------:R-:W-:Y:S01]  /*d9a0*/  @!P3 FMUL R121, R121, 16777216 ;  /* 0x4b8000007979b820 */ /* 0x000fe20000400000 */
[----:B------:R-:W-:Y:S01]  /*d9b0*/  BAR.SYNC.DEFER_BLOCKING 0x0 ;  /* 0x0000000000007b1d */ /* 0x000fe20000010000 */
        /* <DEDUP_REMOVED lines=15> */
[----:B------:R-:W-:Y:S01]  /*dab0*/  ISETP.GE.U32.AND P2, PT, R33, 0x7f800000, PT ;  /* 0x7f8000002100780c */ /* 0x000fe20003f46070 */
[----:B------:R-:W-:Y:S01]  /*dac0*/  FMUL R9, R154, R9 ;  /* 0x000000099a097220 */ /* 0x000fe20000400000 */
[----:B------:R-:W-:Y:S01]  /*dad0*/  ISETP.GE.U32.AND P3, PT, R32, 0x7f800000, PT ;  /* 0x7f8000002000780c */ /* 0x000fe20003f66070 */
[C---:B------:R-:W-:Y:S01]  /*dae0*/  FFMA.FTZ R8, R157.reuse, R8, -0.72134751081466674805 ;  /* 0xbf38aa3b9d087423 */ /* 0x040fe20000010008 */
[----:B------:R-:W-:Y:S01]  /*daf0*/  @!P5 FMUL R90, R90, 16777216 ;  /* 0x4b8000005a5ad820 */ /* 0x000fe20000400000 */
[----:B------:R-:W-:Y:S01]  /*db00*/  FMUL R9, R154, R9 ;  /* 0x000000099a097220 */ /* 0x000fe20000400000 */
[----:B------:R-:W-:Y:S01]  /*db10*/  @!P5 FMUL R114, R114, 16777216 ;  /* 0x4b8000007272d820 */ /* 0x000fe20000400000 */
[C---:B------:R-:W-:Y:S01]  /*db20*/  FMUL R8, R157.reuse, R8 ;  /* 0x000000089d087220 */ /* 0x040fe20000400000 */
[----:B------:R-:W-:Y:S01]  /*db30*/  LDS.128 R16, [R4+0x800] ;  /* 0x0008000004107984 */ /* 0x000fe20000000c00 */
[----:B------:R-:W-:Y:S01]  /*db40*/  FFMA.FTZ R9, R154, 1.4426950216293334961, R9 ;  /* 0x3fb8aa3b9a097823 */ /* 0x000fe20000010009 */
[----:B------:R-:W-:Y:S01]  /*db50*/  @!P5 FMUL R106, R106, 16777216 ;  /* 0x4b8000006a6ad820 */ /* 0x000fe20000400000 */
[----:B------:R-:W-:Y:S01]  /*db60*/  FMUL R8, R157, R8 ;  /* 0x000000089d087220 */ /* 0x000fe20000400000 */
[----:B------:R-:W-:Y:S01]  /*db70*/  LDS.128 R20, [R5] ;  /* 0x0000000005147984 */ /* 0x000fe20000000c00 */
[----:B------:R-:W-:Y:S01]  /*db80*/  FADD R63, R28, R9 ;  /* 0x000000091c3f7221 */ /* 0x000fe20000000000 */
[----:B------:R-:W-:-:S02]  /*db90*/  @P2 IMAD.MOV.U32 R10, RZ, RZ, 0x7f800000 ;  /* 0x7f800000ff0a2424 */ /* 0x000fc400078e00ff */
[----:B------:R-:W-:Y:S01]  /*dba0*/  FFMA.FTZ R8, R157, 1.4426950216293334961, R8 ;  /* 0x3fb8aa3b9d087823 */ /* 0x000fe20000010008 */
[----:B------:R-:W-:Y:S01]  /*dbb0*/  @P3 IMAD.MOV.U32 R9, RZ, RZ, 0x7f800000 ;  /* 0x7f800000ff093424 */ /* 0x000fe200078e00ff */
[----:B------:R-:W-:Y:S01]  /*dbc0*/  LDS.128 R24, [R5+0x800] ;  /* 0x0008000005187984 */ /* 0x000fe20000000c00 */
[----:B------:R-:W-:Y:S01]  /*dbd0*/  @P2 FFMA.FTZ R63, R33, R10, +INF ;  /* 0x7f800000213f2423 */ /* 0x000fe2000001000a */
[----:B------:R-:W-:Y:S01]  /*dbe0*/  FADD R62, R29, R8 ;  /* 0x000000081d3e7221 */ /* 0x000fe20000000000 */
[----:B------:R-:W-:Y:S01]  /*dbf0*/  @P3 FFMA.FTZ R62, R32, R9, +INF ;  /* 0x7f800000203e3423 */ /* 0x000fe20000010009 */
[----:B------:R-:W-:Y:S01]  /*dc00*/  @!P5 FMUL R103, R103, 16777216 ;  /* 0x4b8000006767d820 */ /* 0x000fe20000400000 */
[----:B------:R-:W0:Y:S01]  /*dc10*/  LDS.128 R8, [R4] ;  /* 0x0000000004087984 */ /* 0x000e220000000c00 */
        /* <DEDUP_REMOVED lines=36> */
[C---:B------:R-:W-:Y:S01]  /*de60*/  FMUL R150, R155.reuse, R150 ;  /* 0x000000969b967220 */ /* 0x040fe20000400000 */
[C---:B------:R-:W-:Y:S01]  /*de70*/  FMUL R152, R155.reuse, R152 ;  /* 0x000000989b987220 */ /* 0x040fe20000400000 */
[C---:B------:R-:W-:Y:S01]  /*de80*/  FMUL R57, R155.reuse, R57 ;  /* 0x000000399b397220 */ /* 0x040fe20000400000 */
[----:B------:R-:W-:Y:S01]  /*de90*/  FMUL R121, R155, R56 ;  /* 0x000000389b797220 */ /* 0x000fe20000400000 */
[----:B------:R-:W-:Y:S01]  /*dea0*/  FSETP.NEU.AND P1, PT, R33, RZ, PT ;  /* 0x000000ff2100720b */ /* 0x000fe20003f2d000 */
[----:B------:R-:W-:Y:S01]  /*deb0*/  FMUL R93, R155, R93 ;  /* 0x0000005d9b5d7220 */ /* 0x000fe20000400000 */
[----:B------:R-:W-:Y:S01]  /*dec0*/  FSETP.NEU.AND P2, PT, R32, RZ, PT ;  /* 0x000000ff2000720b */ /* 0x000fe20003f4d000 */
        /* <DEDUP_REMOVED lines=12> */
[----:B------:R-:W-:Y:S01]  /*df90*/  FMUL R92, R155, R92 ;  /* 0x0000005c9b5c7220 */ /* 0x000fe20000400000 */
[----:B------:R-:W-:Y:S01]  /*dfa0*/  F2FP.BF16.F32.PACK_AB R36, R115, R58 ;  /* 0x0000003a7324723e */ /* 0x000fe200000010ff */
[----:B------:R-:W-:Y:S01]  /*dfb0*/  FMUL R119, R156, R119 ;  /* 0x000000779c777220 */ /* 0x000fe20000400000 */
[----:B------:R-:W-:Y:S01]  /*dfc0*/  F2FP.BF16.F32.PACK_AB R40, R66, R59 ;  /* 0x0000003b4228723e */ /* 0x000fe200000010ff */
[----:B------:R-:W-:Y:S01]  /*dfd0*/  FMUL R118, R156, R118 ;  /* 0x000000769c767220 */ /* 0x000fe20000400000 */
[----:B------:R-:W-:Y:S01]  /*dfe0*/  F2FP.BF16.F32.PACK_AB R37, R70, R67 ;  /* 0x000000434625723e */ /* 0x000fe200000010ff */
[----:B------:R-:W-:Y:S01]  /*dff0*/  FMUL R111, R156, R111 ;  /* 0x0000006f9c6f7220 */ /* 0x000fe20000400000 */
[----:B------:R-:W-:Y:S01]  /*e000*/  F2FP.BF16.F32.PACK_AB R41, R71, R74 ;  /* 0x0000004a4729723e */ /* 0x000fe200000010ff */
[----:B------:R-:W1:Y:S01]  /*e010*/  LDC.64 R66, c[0x0][0x270] ;  /* 0x00009c00ff427b82 */ /* 0x000e620000000a00 */
[----:B------:R-:W-:Y:S01]  /*e020*/  F2FP.BF16.F32.PACK_AB R38, R106, R107 ;  /* 0x0000006b6a26723e */ /* 0x000fe200000010ff */
[C---:B------:R-:W-:Y:S01]  /*e030*/  FMUL R110, R156.reuse, R110 ;  /* 0x0000006e9c6e7220 */ /* 0x040fe20000400000 */
[----:B------:R-:W-:Y:S01]  /*e040*/  F2FP.BF16.F32.PACK_AB R42, R103, R114 ;  /* 0x00000072672a723e */ /* 0x000fe200000010ff */
[----:B------:R-:W-:Y:S01]  /*e050*/  FMUL R98, R156, R98 ;  /* 0x000000629c627220 */ /* 0x000fe20000400000 */
[----:B------:R-:W-:-:S03]  /*e060*/  F2FP.BF16.F32.PACK_AB R31, R31, R88 ;  /* 0x000000581f1f723e */ /* 0x000fc600000010ff */
[----:B------:R-:W-:Y:S01]  /*e070*/  BAR.SYNC.DEFER_BLOCKING 0x0 ;  /* 0x0000000000007b1d */ /* 0x000fe20000010000 */
[----:B------:R-:W-:Y:S01]  /*e080*/  F2FP.BF16.F32.PACK_AB R35, R35, R84 ;  /* 0x000000542323723e */ /* 0x000fe200000010ff */
[----:B------:R-:W-:Y:S01]  /*e090*/  FMUL R91, R156, R91 ;  /* 0x0000005b9c5b7220 */ /* 0x000fe20000400000 */
[----:B------:R-:W-:Y:S01]  /*e0a0*/  F2FP.BF16.F32.PACK_AB R39, R95, R102 ;  /* 0x000000665f27723e */ /* 0x000fe200000010ff */
[----:B------:R-:W-:Y:S01]  /*e0b0*/  FMUL R117, R155, R117 ;  /* 0x000000759b757220 */ /* 0x000fe20000400000 */
[----:B------:R-:W-:-:S03]  /*e0c0*/  F2FP.BF16.F32.PACK_AB R43, R87, R94 ;  /* 0x0000005e572b723e */ /* 0x000fc600000010ff */
[----:B------:R-:W2:Y:S01]  /*e0d0*/  LDC R74, c[0x0][0x278] ;  /* 0x00009e00ff4a7b82 */ /* 0x000ea20000000800 */
[----:B------:R-:W-:Y:S01]  /*e0e0*/  F2FP.BF16.F32.PACK_AB R56, R93, R96 ;  /* 0x000000605d38723e */ /* 0x000fe200000010ff */
[C---:B------:R-:W-:Y:S01]  /*e0f0*/  FMUL R116, R155.reuse, R116 ;  /* 0x000000749b747220 */ /* 0x040fe20000400000 */
[C---:B------:R-:W-:Y:S01]  /*e100*/  FMUL R109, R155.reuse, R109 ;  /* 0x0000006d9b6d7220 */ /* 0x040fe20000400000 */
[C---:B------:R-:W-:Y:S01]  /*e110*/  FMUL R108, R155.reuse, R108 ;  /* 0x0000006c9b6c7220 */ /* 0x040fe20000400000 */
[C---:B------:R-:W-:Y:S01]  /*e120*/  FMUL R101, R155.reuse, R101 ;  /* 0x000000659b657220 */ /* 0x040fe20000400000 */
[C---:B------:R-:W-:Y:S01]  /*e130*/  FMUL R100, R155.reuse, R100 ;  /* 0x000000649b647220 */ /* 0x040fe20000400000 */
[----:B------:R-:W-:Y:S01]  /*e140*/  SHF.R.U32.HI R93, RZ, 0x6, R169 ;  /* 0x00000006ff5d7819 */ /* 0x000fe200000116a9 */
[C---:B------:R-:W-:Y:S01]  /*e150*/  FMUL R124, R155.reuse, R124 ;  /* 0x0000007c9b7c7220 */ /* 0x040fe20000400000 */
[----:B------:R-:W-:Y:S01]  /*e160*/  F2FP.BF16.F32.PACK_AB R52, R92, R89 ;  /* 0x000000595c34723e */ /* 0x000fe200000010ff */
[----:B------:R-:W-:Y:S01]  /*e170*/  FMUL R148, R155, R148 ;  /* 0x000000949b947220 */ /* 0x000fe20000400000 */
[----:B------:R-:W-:Y:S01]  /*e180*/  SGXT.U32 R93, R93, 0x2 ;  /* 0x000000025d5d781a */ /* 0x000fe20000000000 */
[----:B-1----:R-:W-:Y:S01]  /*e190*/  IMAD R88, R238, R66, RZ ;  /* 0x00000042ee587224 */ /* 0x002fe200078e02ff */
[----:B------:R-:W-:Y:S01]  /*e1a0*/  F2FP.BF16.F32.PACK_AB R53, R100, R97 ;  /* 0x000000616435723e */ /* 0x000fe200000010ff */
[----:B------:R-:W-:Y:S01]  /*e1b0*/  IMAD R89, R236, R67, RZ ;  /* 0x00000043ec597224 */ /* 0x000fe200078e02ff */
[----:B------:R-:W-:Y:S01]  /*e1c0*/  F2FP.BF16.F32.PACK_AB R57, R101, R104 ;  /* 0x000000686539723e */ /* 0x000fe200000010ff */
[----:B------:R-:W-:Y:S01]  /*e1d0*/  FMUL R75, R155, R144 ;  /* 0x000000909b4b7220 */ /* 0x000fe20000400000 */
[----:B------:R-:W-:Y:S01]  /*e1e0*/  F2FP.BF16.F32.PACK_AB R54, R108, R105 ;  /* 0x000000696c36723e */ /* 0x000fe200000010ff */
[----:B------:R-:W-:Y:S01]  /*e1f0*/  STS.128 [R3], R28 ;  /* 0x0000001c03007388 */ /* 0x000fe20000000c00 */
[----:B------:R-:W-:Y:S01]  /*e200*/  F2FP.BF16.F32.PACK_AB R58, R109, R112 ;  /* 0x000000706d3a723e */ /* 0x000fe200000010ff */
[----:B------:R-:W1:Y:S01]  /*e210*/  LDC.64 R104, c[0x0][0x228] ;  /* 0x00008a00ff687b82 */ /* 0x000e620000000a00 */
[----:B------:R-:W-:Y:S01]  /*e220*/  F2FP.BF16.F32.PACK_AB R55, R116, R113 ;  /* 0x000000717437723e */ /* 0x000fe200000010ff */
[----:B------:R-:W-:Y:S01]  /*e230*/  STS.128 [R3+0x400], R32 ;  /* 0x0004002003007388 */ /* 0x000fe20000000c00 */
[----:B------:R-:W-:Y:S01]  /*e240*/  F2FP.BF16.F32.PACK_AB R59, R117, R120 ;  /* 0x00000078753b723e */ /* 0x000fe200000010ff */
[----:B--2---:R-:W-:Y:S01]  /*e250*/  IMAD R93, R93, R74, RZ ;  /* 0x0000004a5d5d7224 */ /* 0x004fe200078e02ff */
[----:B------:R-:W-:Y:S01]  /*e260*/  F2FP.BF16.F32.PACK_AB R64, R64, R81 ;  /* 0x000000514040723e */ /* 0x000fe200000010ff */
[----:B------:R-:W-:Y:S01]  /*e270*/  STS.128 [R3+0x80], R36 ;  /* 0x0000802403007388 */ /* 0x000fe20000000c00 */
[----:B------:R-:W-:Y:S01]  /*e280*/  F2FP.BF16.F32.PACK_AB R68, R68, R91 ;  /* 0x0000005b4444723e */ /* 0x000fe200000010ff */
[C---:B------:R-:W-:Y:S01]  /*e290*/  IMAD R95, R74.reuse, 0x4, R93 ;  /* 0x000000044a5f7824 */ /* 0x040fe200078e025d */
[----:B------:R-:W-:Y:S01]  /*e2a0*/  F2FP.BF16.F32.PACK_AB R65, R65, R98 ;  /* 0x000000624141723e */ /* 0x000fe200000010ff */
[----:B------:R-:W-:Y:S01]  /*e2b0*/  STS.128 [R3+0x480], R40 ;  /* 0x0004802803007388 */ /* 0x000fe20000000c00 */
[----:B------:R-:W-:Y:S01]  /*e2c0*/  F2FP.BF16.F32.PACK_AB R69, R69, R80 ;  /* 0x000000504545723e */ /* 0x000fe200000010ff */
[----:B------:R-:W-:Y:S01]  /*e2d0*/  IMAD R91, R74, 0x4, R95 ;  /* 0x000000044a5b7824 */ /* 0x000fe200078e025f */
[----:B------:R-:W-:Y:S01]  /*e2e0*/  F2FP.BF16.F32.PACK_AB R66, R110, R77 ;  /* 0x0000004d6e42723e */ /* 0x000fe200000010ff */
[----:B------:R-:W-:Y:S01]  /*e2f0*/  BAR.SYNC.DEFER_BLOCKING 0x0 ;  /* 0x0000000000007b1d */ /* 0x000fe20000010000 */
[----:B------:R-:W-:Y:S01]  /*e300*/  F2FP.BF16.F32.PACK_AB R70, R111, R76 ;  /* 0x0000004c6f46723e */ /* 0x000fe200000010ff */
[----:B------:R-:W-:Y:S01]  /*e310*/  IMAD R77, R74, 0x4, R91 ;  /* 0x000000044a4d7824 */ /* 0x000fe200078e025b */
[----:B------:R-:W-:Y:S01]  /*e320*/  F2FP.BF16.F32.PACK_AB R67, R118, R73 ;  /* 0x000000497643723e */ /* 0x000fe200000010ff */
[----:B------:R-:W-:Y:S01]  /*e330*/  FMUL R133, R155, R133 ;  /* 0x000000859b857220 */ /* 0x000fe20000400000 */
[----:B------:R-:W-:Y:S01]  /*e340*/  F2FP.BF16.F32.PACK_AB R71, R119, R72 ;  /* 0x000000487747723e */ /* 0x000fe200000010ff */
[----:B------:R-:W-:Y:S01]  /*e350*/  IMAD R97, R74, 0x4, R77 ;  /* 0x000000044a617824 */ /* 0x000fe200078e024d */
[----:B------:R-:W-:Y:S01]  /*e360*/  F2FP.BF16.F32.PACK_AB R84, R124, R99 ;  /* 0x000000637c54723e */ /* 0x000fe200000010ff */
[----:B------:R-:W-:-:S02]  /*e370*/  IMAD.SHL.U32 R72, R89, 0x2, RZ ;  /* 0x0000000259487824 */ /* 0x000fc400078e00ff */
[C---:B------:R-:W-:Y:S01]  /*e380*/  FMUL R86, R155.reuse, R129 ;  /* 0x000000819b567220 */ /* 0x040fe20000400000 */
[----:B------:R-:W-:Y:S02]  /*e390*/  IMAD R101, R74, 0x4, R97 ;  /* 0x000000044a657824 */ /* 0x000fe400078e0261 */
[C---:B------:R-:W-:Y:S01]  /*e3a0*/  FMUL R140, R155.reuse, R140 ;  /* 0x0000008c9b8c7220 */ /* 0x040fe20000400000 */
[----:B------:R-:W-:Y:S01]  /*e3b0*/  FMUL R79, R155, R136 ;  /* 0x000000889b4f7220 */ /* 0x000fe20000400000 */
[----:B------:R-:W-:Y:S01]  /*e3c0*/  F2FP.BF16.F32.PACK_AB R87, R148, R75 ;  /* 0x0000004b9457723e */ /* 0x000fe200000010ff */
[----:B------:R-:W-:Y:S02]  /*e3d0*/  IMAD R99, R74, 0x4, R101 ;  /* 0x000000044a637824 */ /* 0x000fe400078e0265 */
[----:B------:R-:W-:Y:S01]  /*e3e0*/  @!P5 FMUL R126, R126, 16777216 ;  /* 0x4b8000007e7ed820 */ /* 0x000fe20000400000 */
[----:B------:R-:W-:Y:S01]  /*e3f0*/  F2FP.BF16.F32.PACK_AB R81, R133, R86 ;  /* 0x000000568551723e */ /* 0x000fe200000010ff */
[----:B------:R-:W-:Y:S01]  /*e400*/  IMAD.HI R73, R89, 0x2, RZ ;  /* 0x0000000259497827 */ /* 0x000fe200078e02ff */
[----:B------:R-:W-:-:S03]  /*e410*/  F2FP.BF16.F32.PACK_AB R86, R140, R79 ;  /* 0x0000004f8c56723e */ /* 0x000fc600000010ff */
[----:B------:R-:W-:Y:S01]  /*e420*/  FMUL R126, R156, R126 ;  /* 0x0000007e9c7e7220 */ /* 0x000fe20000400000 */
[----:B------:R-:W-:Y:S01]  /*e430*/  @!P5 FMUL R7, R7, 16777216 ;  /* 0x4b8000000707d820 */ /* 0x000fe20000400000 */
[----:B------:R-:W-:Y:S02]  /*e440*/  IMAD R103, R74, 0x4, R99 ;  /* 0x000000044a677824 */ /* 0x000fe400078e0263 */
[----:B------:R-:W-:Y:S01]  /*e450*/  @!P5 FMUL R13, R13, 16777216 ;  /* 0x4b8000000d0dd820 */ /* 0x000fe20000400000 */
[----:B------:R-:W-:Y:S01]  /*e460*/  @!P5 FMUL R12, R12, 16777216 ;  /* 0x4b8000000c0cd820 */ /* 0x000fe20000400000 */
[----:B------:R-:W2:Y:S01]  /*e470*/  LDS.128 R36, [R4] ;  /* 0x0000000004247984 */ /* 0x000ea20000000c00 */
[C---:B------:R-:W-:Y:S02]  /*e480*/  IMAD R75, R74.reuse, 0x4, R103 ;  /* 0x000000044a4b7824 */ /* 0x040fe400078e0267 */
[----:B------:R-:W-:Y:S01]  /*e490*/  @!P5 FMUL R123, R123, 16777216 ;  /* 0x4b8000007b7bd820 */ /* 0x000fe20000400000 */
[----:B------:R-:W-:Y:S01]  /*e4a0*/  FMUL R132, R155, R132 ;  /* 0x000000849b847220 */ /* 0x000fe20000400000 */
[----:B------:R-:W-:Y:S01]  /*e4b0*/  LDS.128 R32, [R4+0x800] ;  /* 0x0008000004207984 */ /* 0x000fe20000000c00 */
[----:B------:R-:W-:-:S02]  /*e4c0*/  IMAD R79, R74, 0x4, R75 ;  /* 0x000000044a4f7824 */ /* 0x000fc400078e024b */
[C---:B------:R-:W-:Y:S01]  /*e4d0*/  FMUL R83, R155.reuse, R128 ;  /* 0x000000809b537220 */ /* 0x040fe20000400000 */
[C---:B------:R-:W-:Y:S01]  /*e4e0*/  FMUL R149, R155.reuse, R149 ;  /* 0x000000959b957220 */ /* 0x040fe20000400000 */
[----:B------:R-:W3:Y:S01]  /*e4f0*/  LDS.128 R40, [R5] ;  /* 0x0000000005287984 */ /* 0x000ee20000000c00 */
[----:B------:R-:W-:Y:S02]  /*e500*/  IMAD R89, R74, 0x4, R79 ;  /* 0x000000044a597824 */ /* 0x000fe400078e024f */
[C---:B------:R-:W-:Y:S01]  /*e510*/  FMUL R78, R155.reuse, R145 ;  /* 0x000000919b4e7220 */ /* 0x040fe20000400000 */
[C---:B------:R-:W-:Y:S01]  /*e520*/  FMUL R141, R155.reuse, R141 ;  /* 0x0000008d9b8d7220 */ /* 0x040fe20000400000 */
[----:B------:R-:W-:Y:S01]  /*e530*/  LDS.128 R28, [R5+0x800] ;  /* 0x00080000051c7984 */ /* 0x000fe20000000c00 */
[C---:B------:R-:W-:Y:S01]  /*e540*/  FMUL R82, R155.reuse, R137 ;  /* 0x000000899b527220 */ /* 0x040fe20000400000 */
[----:B------:R-:W-:Y:S01]  /*e550*/  FMUL R125, R155, R125 ;  /* 0x0000007d9b7d7220 */ /* 0x000fe20000400000 */
[C---:B------:R-:W-:Y:S01]  /*e560*/  FMUL R7, R156.reuse, R7 ;  /* 0x000000079c077220 */ /* 0x040fe20000400000 */
[----:B------:R-:W-:Y:S01]  /*e570*/  BAR.SYNC.DEFER_BLOCKING 0x0 ;  /* 0x0000000000007b1d */ /* 0x000fe20000010000 */
[C---:B------:R-:W-:Y:S01]  /*e580*/  FMUL R13, R156.reuse, R13 ;  /* 0x0000000d9c0d7220 */ /* 0x040fe20000400000 */
[C---:B------:R-:W-:Y:S01]  /*e590*/  FMUL R12, R156.reuse, R12 ;  /* 0x0000000c9c0c7220 */ /* 0x040fe20000400000 */
[----:B------:R-:W-:Y:S01]  /*e5a0*/  FMUL R123, R156, R123 ;  /* 0x0000007b9c7b7220 */ /* 0x000fe20000400000 */
[----:B------:R-:W-:-:S02]  /*e5b0*/  F2FP.BF16.F32.PACK_AB R85, R132, R83 ;  /* 0x000000538455723e */ /* 0x000fc400000010ff */
[----:B------:R-:W-:Y:S02]  /*e5c0*/  F2FP.BF16.F32.PACK_AB R80, R125, R90 ;  /* 0x0000005a7d50723e */ /* 0x000fe400000010ff */
[----:B------:R-:W-:Y:S02]  /*e5d0*/  F2FP.BF16.F32.PACK_AB R82, R141, R82 ;  /* 0x000000528d52723e */ /* 0x000fe400000010ff */
[----:B------:R-:W-:Y:S02]  /*e5e0*/  F2FP.BF16.F32.PACK_AB R83, R149, R78 ;  /* 0x0000004e9553723e */ /* 0x000fe400000010ff */
[----:B------:R-:W-:Y:S02]  /*e5f0*/  F2FP.BF16.F32.PACK_AB R109, R48, R51 ;  /* 0x00000033306d723e */ /* 0x000fe400000010ff */
[----:B------:R-:W-:Y:S02]  /*e600*/  F2FP.BF16.F32.PACK_AB R108, R60, R123 ;  /* 0x0000007b3c6c723e */ /* 0x000fe400000010ff */
[----:B------:R-:W-:-:S02]  /*e610*/  F2FP.BF16.F32.PACK_AB R106, R45, R46 ;  /* 0x0000002e2d6a723e */ /* 0x000fc400000010ff */
[----:B------:R-:W-:Y:S02]  /*e620*/  F2FP.BF16.F32.PACK_AB R107, R7, R12 ;  /* 0x0000000c076b723e */ /* 0x000fe400000010ff */
[----:B------:R-:W-:Y:S02]  /*e630*/  F2FP.BF16.F32.PACK_AB R110, R44, R47 ;  /* 0x0000002f2c6e723e */ /* 0x000fe400000010ff */
[----:B------:R-:W-:Y:S01]  /*e640*/  F2FP.BF16.F32.PACK_AB R111, R6, R13 ;  /* 0x0000000d066f723e */ /* 0x000fe200000010ff */
[----:B------:R4:W-:Y:S04]  /*e650*/  STS.128 [R3], R52 ;  /* 0x0000003403007388 */ /* 0x0009e80000000c00 */
[----:B------:R-:W-:Y:S04]  /*e660*/  STS.128 [R3+0x400], R56 ;  /* 0x0004003803007388 */ /* 0x000fe80000000c00 */
[----:B------:R-:W-:Y:S04]  /*e670*/  STS.128 [R3+0x80], R64 ;  /* 0x0000804003007388 */ /* 0x000fe80000000c00 */
[----:B------:R-:W-:Y:S01]  /*e680*/  STS.128 [R3+0x480], R68 ;  /* 0x0004804403007388 */ /* 0x000fe20000000c00 */
[----:B------:R-:W-:Y:S01]  /*e690*/  BAR.SYNC.DEFER_BLOCKING 0x0 ;  /* 0x0000000000007b1d */ /* 0x000fe20000010000 */
[----:B----4-:R-:W-:-:S02]  /*e6a0*/  IMAD.SHL.U32 R53, R88, 0x2, RZ ;  /* 0x0000000258357824 */ /* 0x010fc400078e00ff */
[----:B------:R-:W-:-:S03]  /*e6b0*/  IMAD.HI R88, R88, 0x2, RZ ;  /* 0x0000000258587827 */ /* 0x000fc600078e02ff */
[----:B-1----:R-:W-:Y:S02]  /*e6c0*/  IADD3 R72, P3, P4, R72, R104, R53 ;  /* 0x0000006848487210 */ /* 0x002fe40007c7e035 */
[----:B------:R-:W-:Y:S01]  /*e6d0*/  F2FP.BF16.F32.PACK_AB R104, R126, R61 ;  /* 0x0000003d7e68723e */ /* 0x000fe200000010ff */
[C---:B------:R-:W-:Y:S01]  /*e6e0*/  IMAD R61, R74.reuse, 0x4, R89 ;  /* 0x000000044a3d7824 */ /* 0x040fe200078e0259 */
[----:B------:R-:W-:Y:S02]  /*e6f0*/  IADD3.X R73, R73, R105, R88, P3, P4 ;  /* 0x0000006949497210 */ /* 0x000fe40001fe8458 */
[----:B------:R-:W-:Y:S01]  /*e700*/  F2FP.BF16.F32.PACK_AB R105, R49, R50 ;  /* 0x000000323169723e */ /* 0x000fe200000010ff */
[----:B------:R-:W-:Y:S01]  /*e710*/  IMAD R51, R74, 0x4, R61 ;  /* 0x000000044a337824 */ /* 0x000fe200078e023d */
[-C--:B------:R-:W-:Y:S02]  /*e720*/  LEA R6, P3, R93, R72.reuse, 0x1 ;  /* 0x000000485d067211 */ /* 0x080fe400078608ff */
[----:B------:R-:W-:-:S02]  /*e730*/  LEA R12, P4, R95, R72, 0x1 ;  /* 0x000000485f0c7211 */ /* 0x000fc400078808ff */
[-C--:B------:R-:W-:Y:S02]  /*e740*/  LEA.HI.X.SX32 R7, R93, R73.reuse, 0x1, P3 ;  /* 0x000000495d077211 */ /* 0x080fe400018f0eff */
[-C--:B------:R-:W-:Y:S02]  /*e750*/  LEA R44, P3, R91, R72.reuse, 0x1 ;  /* 0x000000485b2c7211 */ /* 0x080fe400078608ff */
[-C--:B------:R-:W-:Y:S01]  /*e760*/  LEA.HI.X.SX32 R13, R95, R73.reuse, 0x1, P4 ;  /* 0x000000495f0d7211 */ /* 0x080fe200020f0eff */
[----:B------:R-:W1:Y:S01]  /*e770*/  LDS.128 R52, [R4] ;  /* 0x0000000004347984 */ /* 0x000e620000000c00 */
[-C--:B------:R-:W-:Y:S02]  /*e780*/  LEA.HI.X.SX32 R45, R91, R73.reuse, 0x1, P3 ;  /* 0x000000495b2d7211 */ /* 0x080fe400018f0eff */
[CC--:B------:R-:W-:Y:S01]  /*e790*/  LEA R46, P3, R77.reuse, R72.reuse, 0x1 ;  /* 0x000000484d2e7211 */ /* 0x0c0fe200078608ff */
[----:B------:R-:W-:Y:S03]  /*e7a0*/  LDS.128 R64, [R4+0x800] ;  /* 0x0008000004407984 */ /* 0x000fe60000000c00 */
[----:B------:R-:W-:Y:S01]  /*e7b0*/  LEA.HI.X.SX32 R47, R77, R73, 0x1, P3 ;  /* 0x000000494d2f7211 */ /* 0x000fe200018f0eff */
[----:B------:R-:W4:Y:S01]  /*e7c0*/  LDS.128 R68, [R5] ;  /* 0x0000000005447984 */ /* 0x000f220000000c00 */
[----:B------:R-:W-:-:S03]  /*e7d0*/  LEA R48, P3, R97, R72, 0x1 ;  /* 0x0000004861307211 */ /* 0x000fc600078608ff */
[----:B------:R-:W-:Y:S01]  /*e7e0*/  LDS.128 R56, [R5+0x800] ;  /* 0x0008000005387984 */ /* 0x000fe20000000c00 */
[----:B------:R-:W-:Y:S01]  /*e7f0*/  LEA.HI.X.SX32 R49, R97, R73, 0x1, P3 ;  /* 0x0000004961317211 */ /* 0x000fe200018f0eff */
[----:B------:R-:W-:Y:S06]  /*e800*/  BAR.SYNC.DEFER_BLOCKING 0x0 ;  /* 0x0000000000007b1d */ /* 0x000fec0000010000 */
[----:B------:R5:W-:Y:S04]  /*e810*/  STS.128 [R3+0x400], R80 ;  /* 0x0004005003007388 */ /* 0x000be80000000c00 */
[----:B------:R0:W-:Y:S04]  /*e820*/  STS.128 [R3], R84 ;  /* 0x0000005403007388 */ /* 0x0001e80000000c00 */
[----:B------:R-:W-:Y:S04]  /*e830*/  STS.128 [R3+0x80], R104 ;  /* 0x0000806803007388 */ /* 0x000fe80000000c00 */
[----:B------:R2:W-:Y:S01]  /*e840*/  STS.128 [R3+0x480], R108 ;  /* 0x0004806c03007388 */ /* 0x0005e20000000c00 */
[C---:B-----5:R-:W-:Y:S01]  /*e850*/  IMAD R81, R74.reuse, 0x4, R51 ;  /* 0x000000044a517824 */ /* 0x060fe200078e0233 */
[----:B------:R-:W-:Y:S03]  /*e860*/  BAR.SYNC.DEFER_BLOCKING 0x0 ;  /* 0x0000000000007b1d */ /* 0x000fe60000010000 */
[----:B------:R-:W-:-:S04]  /*e870*/  IMAD R83, R74, 0x4, R81 ;  /* 0x000000044a537824 */ /* 0x000fc800078e0251 */
[----:B0-----:R-:W-:-:S04]  /*e880*/  IMAD R85, R74, 0x4, R83 ;  /* 0x000000044a557824 */ /* 0x001fc800078e0253 */
[----:B------:R-:W-:-:S04]  /*e890*/  IMAD R87, R74, 0x4, R85 ;  /* 0x000000044a577824 */ /* 0x000fc800078e0255 */
[----:B------:R-:W-:-:S04]  /*e8a0*/  IMAD R91, R74, 0x4, R87 ;  /* 0x000000044a5b7824 */ /* 0x000fc800078e0257 */
[----:B--2---:R-:W-:-:S04]  /*e8b0*/  IMAD R3, R74, 0x4, R91 ;  /* 0x000000044a037824 */ /* 0x004fc800078e025b */
[C---:B------:R-:W-:Y:S01]  /*e8c0*/  IMAD R77, R74.reuse, 0x4, R3 ;  /* 0x000000044a4d7824 */ /* 0x040fe200078e0203 */
[----:B------:R0:W-:Y:S03]  /*e8d0*/  STG.E.U16 desc[UR60][R6.64], R8 ;  /* 0x0000000806007986 */ /* 0x0001e6000c10153c */
[C---:B------:R-:W-:Y:S01]  /*e8e0*/  IMAD R93, R74.reuse, 0x4, R77 ;  /* 0x000000044a5d7824 */ /* 0x040fe200078e024d */
[----:B------:R2:W-:Y:S03]  /*e8f0*/  STG.E.U16 desc[UR60][R12.64], R20 ;  /* 0x000000140c007986 */ /* 0x0005e6000c10153c */
[----:B------:R-:W-:-:S04]  /*e900*/  IMAD R95, R74, 0x4, R93 ;  /* 0x000000044a5f7824 */ /* 0x000fc800078e025d */
[----:B------:R-:W-:Y:S01]  /*e910*/  IMAD R97, R74, 0x4, R95 ;  /* 0x000000044a617824 */ /* 0x000fe200078e025f */
[----:B0-----:R-:W-:Y:S02]  /*e920*/  PRMT R7, R8, 0x7632, R7 ;  /* 0x0000763208077816 */ /* 0x001fe40000000007 */
[----:B------:R-:W-:Y:S02]  /*e930*/  LEA R6, P3, R101, R72, 0x1 ;  /* 0x0000004865067211 */ /* 0x000fe400078608ff */
[----:B------:R-:W-:Y:S01]  /*e940*/  PRMT R8, R20, 0x7632, R8 ;  /* 0x0000763214087816 */ /* 0x000fe20000000008 */
[----:B------:R0:W-:Y:S01]  /*e950*/  STG.E.U16 desc[UR60][R44.64], R7 ;  /* 0x000000072c007986 */ /* 0x0001e2000c10153c */
[----:B--2---:R-:W-:-:S03]  /*e960*/  PRMT R20, R9, 0x7632, R20 ;  /* 0x0000763209147816 */ /* 0x004fc60000000014 */
[----:B------:R2:W-:Y:S04]  /*e970*/  STG.E.U16 desc[UR60][R46.64], R8 ;  /* 0x000000082e007986 */ /* 0x0005e8000c10153c */
[----:B------:R-:W-:Y:S01]  /*e980*/  STG.E.U16 desc[UR60][R48.64], R9 ;  /* 0x0000000930007986 */ /* 0x000fe2000c10153c */
[-C--:B0-----:R-:W-:Y:S02]  /*e990*/  LEA.HI.X.SX32 R7, R101, R73.reuse, 0x1, P3 ;  /* 0x0000004965077211 */ /* 0x081fe400018f0eff */
[-C--:B------:R-:W-:Y:S02]  /*e9a0*/  LEA R12, P3, R99, R72.reuse, 0x1 ;  /* 0x00000048630c7211 */ /* 0x080fe400078608ff */
[-C--:B--2---:R-:W-:Y:S01]  /*e9b0*/  LEA R46, P4, R75, R72.reuse, 0x1 ;  /* 0x000000484b2e7211 */ /* 0x084fe200078808ff */
[----:B------:R0:W-:Y:S01]  /*e9c0*/  STG.E.U16 desc[UR60][R6.64], R21 ;  /* 0x0000001506007986 */ /* 0x0001e2000c10153c */
[----:B------:R-:W-:Y:S01]  /*e9d0*/  LEA.HI.X.SX32 R13, R99, R73, 0x1, P3 ;  /* 0x00000049630d7211 */ /* 0x000fe200018f0eff */
[----:B------:R-:W-:Y:S01]  /*e9e0*/  IMAD R99, R74, 0x4, R97 ;  /* 0x000000044a637824 */ /* 0x000fe200078e0261 */
[----:B------:R-:W-:-:S02]  /*e9f0*/  LEA R44, P3, R103, R72, 0x1 ;  /* 0x00000048672c7211 */ /* 0x000fc400078608ff */
[-C--:B------:R-:W-:Y:S01]  /*ea00*/  LEA.HI.X.SX32 R47, R75, R73.reuse, 0x1, P4 ;  /* 0x000000494b2f7211 */ /* 0x080fe200020f0eff */
[C---:B------:R-:W-:Y:S01]  /*ea10*/  IMAD R101, R74.reuse, 0x4, R99 ;  /* 0x000000044a657824 */ /* 0x040fe200078e0263 */
[----:B------:R-:W-:Y:S01]  /*ea20*/  LEA.HI.X.SX32 R45, R103, R73, 0x1, P3 ;  /* 0x00000049672d7211 */ /* 0x000fe200018f0eff */
[----:B------:R-:W-:Y:S01]  /*ea30*/  STG.E.U16 desc[UR60][R12.64], R20 ;  /* 0x000000140c007986 */ /* 0x000fe2000c10153c */
[----:B------:R-:W-:Y:S01]  /*ea40*/  LEA R8, P3, R79, R72, 0x1 ;  /* 0x000000484f087211 */ /* 0x000fe200078608ff */
[----:B------:R-:W-:Y:S01]  /*ea50*/  IMAD R105, R74, 0x4, R101 ;  /* 0x000000044a697824 */ /* 0x000fe200078e0265 */
[----:B0-----:R-:W-:-:S03]  /*ea60*/  PRMT R7, R21, 0x7632, R7 ;  /* 0x0000763215077816 */ /* 0x001fc60000000007 */
[C---:B------:R-:W-:Y:S01]  /*ea70*/  IMAD R49, R74.reuse, 0x4, R105 ;  /* 0x000000044a317824 */ /* 0x040fe200078e0269 */
[-C--:B------:R-:W-:Y:S02]  /*ea80*/  LEA.HI.X.SX32 R9, R79, R73.reuse, 0x1, P3 ;  /* 0x000000494f097211 */ /* 0x080fe400018f0eff */
[CC--:B------:R-:W-:Y:S01]  /*ea90*/  LEA R6, P3, R89.reuse, R72.reuse, 0x1 ;  /* 0x0000004859067211 */ /* 0x0c0fe200078608ff */
[C---:B------:R-:W-:Y:S01]  /*eaa0*/  IMAD R75, R74.reuse, 0x4, R49 ;  /* 0x000000044a4b7824 */ /* 0x040fe200078e0231 */
[----:B------:R0:W-:Y:S03]  /*eab0*/  STG.E.U16 desc[UR60][R44.64], R7 ;  /* 0x000000072c007986 */ /* 0x0001e6000c10153c */
[C---:B------:R-:W-:Y:S01]  /*eac0*/  IMAD R79, R74.reuse, 0x4, R75 ;  /* 0x000000044a4f7824 */ /* 0x040fe200078e024b */
[----:B------:R-:W-:Y:S04]  /*ead0*/  STG.E.U16 desc[UR60][R46.64], R10 ;  /* 0x0000000a2e007986 */ /* 0x000fe8000c10153c */
[----:B------:R2:W-:Y:S01]  /*eae0*/  STG.E.U16 desc[UR60][R8.64], R22 ;  /* 0x0000001608007986 */ /* 0x0005e2000c10153c */
[----:B0-----:R-:W-:Y:S01]  /*eaf0*/  LEA.HI.X.SX32 R7, R89, R73, 0x1, P3 ;  /* 0x0000004959077211 */ /* 0x001fe200018f0eff */
[----:B------:R-:W-:Y:S01]  /*eb00*/  IMAD R89, R74, 0x4, R79 ;  /* 0x000000044a597824 */ /* 0x000fe200078e024f */
[----:B------:R-:W-:-:S03]  /*eb10*/  LEA R12, P3, R61, R72, 0x1 ;  /* 0x000000483d0c7211 */ /* 0x000fc600078608ff */
[C---:B------:R-:W-:Y:S01]  /*eb20*/  IMAD R103, R74.reuse, 0x4, R89 ;  /* 0x000000044a677824 */ /* 0x040fe200078e0259 */
[-C--:B------:R-:W-:Y:S02]  /*eb30*/  LEA.HI.X.SX32 R13, R61, R73.reuse, 0x1, P3 ;  /* 0x000000493d0d7211 */ /* 0x080fe400018f0eff */
[CC--:B------:R-:W-:Y:S01]  /*eb40*/  LEA R20, P3, R51.reuse, R72.reuse, 0x1 ;  /* 0x0000004833147211 */ /* 0x0c0fe200078608ff */
[----:B------:R-:W-:Y:S01]  /*eb50*/  IMAD R61, R74, 0x4, R103 ;  /* 0x000000044a3d7824 */ /* 0x000fe200078e0267 */
[----:B--2---:R-:W-:Y:S02]  /*eb60*/  PRMT R9, R10, 0x7632, R9 ;  /* 0x000076320a097816 */ /* 0x004fe40000000009 */
[-C--:B------:R-:W-:Y:S01]  /*eb70*/  LEA.HI.X.SX32 R21, R51, R73.reuse, 0x1, P3 ;  /* 0x0000004933157211 */ /* 0x080fe200018f0eff */
[C---:B------:R-:W-:Y:S01]  /*eb80*/  IMAD R47, R74.reuse, 0x4, R61 ;  /* 0x000000044a2f7824 */ /* 0x040fe200078e023d */
[C---:B------:R-:W-:Y:S01]  /*eb90*/  LEA R8, P3, R81.reuse, R72, 0x1 ;  /* 0x0000004851087211 */ /* 0x040fe200078608ff */
[----:B------:R0:W-:Y:S02]  /*eba0*/  STG.E.U16 desc[UR60][R6.64], R9 ;  /* 0x0000000906007986 */ /* 0x0001e4000c10153c */
[----:B------:R-:W-:Y:S01]  /*ebb0*/  IMAD R51, R74, 0x4, R47 ;  /* 0x000000044a337824 */ /* 0x000fe200078e022f */
[----:B0-----:R-:W-:-:S03]  /*ebc0*/  LEA.HI.X.SX32 R9, R81, R73, 0x1, P3 ;  /* 0x0000004951097211 */ /* 0x001fc600018f0eff */
[----:B------:R-:W-:Y:S01]  /*ebd0*/  IMAD R81, R74, 0x4, R51 ;  /* 0x000000044a517824 */ /* 0x000fe200078e0233 */
[CC--:B------:R-:W-:Y:S02]  /*ebe0*/  LEA R44, P3, R83.reuse, R72.reuse, 0x1 ;  /* 0x00000048532c7211 */ /* 0x0c0fe400078608ff */
[----:B------:R-:W-:Y:S01]  /*ebf0*/  PRMT R7, R22, 0x7632, R7 ;  /* 0x0000763216077816 */ /* 0x000fe20000000007 */
[C---:B------:R-:W-:Y:S01]  /*ec00*/  IMAD R107, R74.reuse, 0x4, R81 ;  /* 0x000000044a6b7824 */ /* 0x040fe200078e0251 */
[----:B------:R-:W-:Y:S02]  /*ec10*/  LEA.HI.X.SX32 R45, R83, R73, 0x1, P3 ;  /* 0x00000049532d7211 */ /* 0x000fe400018f0eff */
[----:B------:R-:W-:Y:S01]  /*ec20*/  LEA R6, P3, R85, R72, 0x1 ;  /* 0x0000004855067211 */ /* 0x000fe200078608ff */
[----:B------:R-:W-:Y:S01]  /*ec30*/  IMAD R83, R74, 0x4, R107 ;  /* 0x000000044a537824 */ /* 0x000fe200078e026b */
[----:B------:R0:W-:Y:S01]  /*ec40*/  STG.E.U16 desc[UR60][R12.64], R7 ;  /* 0x000000070c007986 */ /* 0x0001e2000c10153c */
[----:B------:R-:W-:-:S02]  /*ec50*/  PRMT R22, R11, 0x7632, R22 ;  /* 0x000076320b167816 */ /* 0x000fc40000000016 */
[----:B------:R-:W-:Y:S01]  /*ec60*/  IMAD R109, R74, 0x4, R83 ;  /* 0x000000044a6d7824 */ /* 0x000fe200078e0253 */
[----:B------:R2:W-:Y:S04]  /*ec70*/  STG.E.U16 desc[UR60][R20.64], R11 ;  /* 0x0000000b14007986 */ /* 0x0005e8000c10153c */
[----:B------:R5:W-:Y:S01]  /*ec80*/  STG.E.U16 desc[UR60][R8.64], R23 ;  /* 0x0000001708007986 */ /* 0x000be2000c10153c */
[----:B0-----:R-:W-:-:S03]  /*ec90*/  LEA R12, P4, R87, R72, 0x1 ;  /* 0x00000048570c7211 */ /* 0x001fc600078808ff */
[----:B------:R-:W-:Y:S01]  /*eca0*/  STG.E.U16 desc[UR60][R44.64], R22 ;  /* 0x000000162c007986 */ /* 0x000fe2000c10153c */
[-C--:B------:R-:W-:Y:S01]  /*ecb0*/  LEA.HI.X.SX32 R7, R85, R73.reuse, 0x1, P3 ;  /* 0x0000004955077211 */ /* 0x080fe200018f0eff */
[C---:B------:R-:W-:Y:S01]  /*ecc0*/  IMAD R85, R74.reuse, 0x4, R109 ;  /* 0x000000044a557824 */ /* 0x040fe200078e026d */
[-C--:B------:R-:W-:Y:S02]  /*ecd0*/  LEA R10, P3, R91, R72.reuse, 0x1 ;  /* 0x000000485b0a7211 */ /* 0x080fe400078608ff */
[-C--:B------:R-:W-:Y:S01]  /*ece0*/  LEA.HI.X.SX32 R13, R87, R73.reuse, 0x1, P4 ;  /* 0x00000049570d7211 */ /* 0x080fe200020f0eff */
[C---:B------:R-:W-:Y:S01]  /*ecf0*/  IMAD R87, R74.reuse, 0x4, R85 ;  /* 0x000000044a577824 */ /* 0x040fe200078e0255 */
[----:B--2---:R-:W-:Y:S02]  /*ed00*/  LEA.HI.X.SX32 R11, R91, R73, 0x1, P3 ;  /* 0x000000495b0b7211 */ /* 0x004fe400018f0eff */
[----:B-----5:R-:W-:Y:S01]  /*ed10*/  LEA R8, P3, R3, R72, 0x1 ;  /* 0x0000004803087211 */ /* 0x020fe200078608ff */
[----:B------:R-:W-:Y:S01]  /*ed20*/  IMAD R91, R74, 0x4, R87 ;  /* 0x000000044a5b7824 */ /* 0x000fe200078e0257 */
[----:B------:R-:W-:-:S02]  /*ed30*/  PRMT R21, R23, 0x7632, R21 ;  /* 0x0000763217157816 */ /* 0x000fc40000000015 */
[----:B------:R-:W-:Y:S01]  /*ed40*/  LEA.HI.X.SX32 R9, R3, R73, 0x1, P3 ;  /* 0x0000004903097211 */ /* 0x000fe200018f0eff */
[C---:B------:R-:W-:Y:S01]  /*ed50*/  IMAD R3, R74.reuse, 0x4, R91 ;  /* 0x000000044a037824 */ /* 0x040fe200078e025b */
[----:B------:R-:W-:Y:S01]  /*ed60*/  LEA R20, P3, R77, R72, 0x1 ;  /* 0x000000484d147211 */ /* 0x000fe200078608ff */
[----:B------:R0:W-:Y:S02]  /*ed70*/  STG.E.U16 desc[UR60][R6.64], R21 ;  /* 0x0000001506007986 */ /* 0x0001e4000c10153c */
[----:B------:R-:W-:Y:S02]  /*ed80*/  IMAD R111, R74, 0x4, R3 ;  /* 0x000000044a6f7824 */ /* 0x000fe400078e0203 */
[----:B------:R-:W-:Y:S04]  /*ed90*/  STG.E.U16 desc[UR60][R12.64], R36 ;  /* 0x000000240c007986 */ /* 0x000fe8000c10153c */
[----:B---3--:R-:W-:Y:S01]  /*eda0*/  STG.E.U16 desc[UR60][R10.64], R40 ;  /* 0x000000280a007986 */ /* 0x008fe2000c10153c */
[----:B0-----:R-:W-:-:S02]  /*edb0*/  PRMT R7, R36, 0x7632, R7 ;  /* 0x0000763224077816 */ /* 0x001fc40000000007 */
[-C--:B------:R-:W-:Y:S01]  /*edc0*/  LEA.HI.X.SX32 R21, R77, R73.reuse, 0x1, P3 ;  /* 0x000000494d157211 */ /* 0x080fe200018f0eff */
[C---:B------:R-:W-:Y:S01]  /*edd0*/  IMAD R77, R74.reuse, 0x4, R111 ;  /* 0x000000044a4d7824 */ /* 0x040fe200078e026f */
[CC--:B------:R-:W-:Y:S01]  /*ede0*/  LEA R6, P3, R93.reuse, R72.reuse, 0x1 ;  /* 0x000000485d067211 */ /* 0x0c0fe200078608ff */
[----:B------:R0:W-:Y:S03]  /*edf0*/  STG.E.U16 desc[UR60][R8.64], R7 ;  /* 0x0000000708007986 */ /* 0x0001e6000c10153c */
[-C--:B0-----:R-:W-:Y:S01]  /*ee00*/  LEA.HI.X.SX32 R7, R93, R73.reuse, 0x1, P3 ;  /* 0x000000495d077211 */ /* 0x081fe200018f0eff */
[----:B------:R-:W-:Y:S01]  /*ee10*/  IMAD R93, R74, 0x4, R77 ;  /* 0x000000044a5d7824 */ /* 0x000fe200078e024d */
[C---:B------:R-:W-:Y:S02]  /*ee20*/  LEA R10, P3, R95.reuse, R72, 0x1 ;  /* 0x000000485f0a7211 */ /* 0x040fe400078608ff */
[----:B------:R-:W-:Y:S01]  /*ee30*/  PRMT R9, R40, 0x7632, R9 ;  /* 0x0000763228097816 */ /* 0x000fe20000000009 */
[----:B------:R-:W-:Y:S01]  /*ee40*/  IMAD R113, R74, 0x4, R93 ;  /* 0x000000044a717824 */ /* 0x000fe200078e025d */
[----:B------:R-:W-:-:S02]  /*ee50*/  LEA.HI.X.SX32 R11, R95, R73, 0x1, P3 ;  /* 0x000000495f0b7211 */ /* 0x000fc400018f0eff */
[CC--:B------:R-:W-:Y:S01]  /*ee60*/  LEA R12, P3, R97.reuse, R72.reuse, 0x1 ;  /* 0x00000048610c7211 */ /* 0x0c0fe200078608ff */
[C---:B------:R-:W-:Y:S01]  /*ee70*/  IMAD R95, R74.reuse, 0x4, R113 ;  /* 0x000000044a5f7824 */ /* 0x040fe200078e0271 */
[----:B------:R0:W-:Y:S02]  /*ee80*/  STG.E.U16 desc[UR60][R20.64], R9 ;  /* 0x0000000914007986 */ /* 0x0001e4000c10153c */
[----:B------:R-:W-:Y:S01]  /*ee90*/  LEA.HI.X.SX32 R13, R97, R73, 0x1, P3 ;  /* 0x00000049610d7211 */ /* 0x000fe200018f0eff */
[C---:B------:R-:W-:Y:S01]  /*eea0*/  IMAD R97, R74.reuse, 0x4, R95 ;  /* 0x000000044a617824 */ /* 0x040fe200078e025f */
[----:B------:R2:W-:Y:S01]  /*eeb0*/  STG.E.U16 desc[UR60][R6.64], R37 ;  /* 0x0000002506007986 */ /* 0x0005e2000c10153c */
[-C--:B------:R-:W-:Y:S02]  /*eec0*/  LEA R8, P3, R99, R72.reuse, 0x1 ;  /* 0x0000004863087211 */ /* 0x080fe400078608ff */
[C---:B------:R-:W-:Y:S01]  /*eed0*/  IMAD R115, R74.reuse, 0x4, R97 ;  /* 0x000000044a737824 */ /* 0x040fe200078e0261 */
[----:B------:R3:W-:Y:S03]  /*eee0*/  STG.E.U16 desc[UR60][R10.64], R41 ;  /* 0x000000290a007986 */ /* 0x0007e6000c10153c */
[----:B------:R-:W-:Y:S01]  /*eef0*/  IMAD R117, R74, 0x4, R115 ;  /* 0x000000044a757824 */ /* 0x000fe200078e0273 */
[----:B0-----:R-:W-:-:S02]  /*ef00*/  LEA R20, P4, R101, R72, 0x1 ;  /* 0x0000004865147211 */ /* 0x001fc400078808ff */
[-C--:B------:R-:W-:Y:S02]  /*ef10*/  LEA.HI.X.SX32 R9, R99, R73.reuse, 0x1, P3 ;  /* 0x0000004963097211 */ /* 0x080fe400018f0eff */
[----:B--2---:R-:W-:Y:S01]  /*ef20*/  PRMT R7, R37, 0x7632, R7 ;  /* 0x0000763225077816 */ /* 0x004fe20000000007 */
[C---:B------:R-:W-:Y:S01]  /*ef30*/  IMAD R37, R74.reuse, 0x4, R117 ;  /* 0x000000044a257824 */ /* 0x040fe200078e0275 */
[----:B------:R-:W-:Y:S02]  /*ef40*/  LEA R6, P3, R105, R72, 0x1 ;  /* 0x0000004869067211 */ /* 0x000fe400078608ff */
[----:B------:R-:W-:Y:S01]  /*ef50*/  LEA.HI.X.SX32 R21, R101, R73, 0x1, P4 ;  /* 0x0000004965157211 */ /* 0x000fe200020f0eff */
[C---:B------:R-:W-:Y:S01]  /*ef60*/  IMAD R99, R74.reuse, 0x4, R37 ;  /* 0x000000044a637824 */ /* 0x040fe200078e0225 */
[----:B------:R0:W-:Y:S01]  /*ef70*/  STG.E.U16 desc[UR60][R12.64], R7 ;  /* 0x000000070c007986 */ /* 0x0001e2000c10153c */
[----:B---3--:R-:W-:Y:S02]  /*ef80*/  PRMT R11, R41, 0x7632, R11 ;  /* 0x00007632290b7816 */ /* 0x008fe4000000000b */
[----:B------:R-:W-:-:S03]  /*ef90*/  IMAD R101, R74, 0x4, R99 ;  /* 0x000000044a657824 */ /* 0x000fc600078e0263 */
[----:B------:R2:W-:Y:S04]  /*efa0*/  STG.E.U16 desc[UR60][R8.64], R11 ;  /* 0x0000000b08007986 */ /* 0x0005e8000c10153c */
[----:B------:R-:W-:Y:S01]  /*efb0*/  STG.E.U16 desc[UR60][R20.64], R38 ;  /* 0x0000002614007986 */ /* 0x000fe2000c10153c */
[----:B0-----:R-:W-:Y:S01]  /*efc0*/  LEA.HI.X.SX32 R7, R105, R73, 0x1, P3 ;  /* 0x0000004969077211 */ /* 0x001fe200018f0eff */
[----:B------:R-:W-:Y:S01]  /*efd0*/  IMAD R105, R74, 0x4, R101 ;  /* 0x000000044a697824 */ /* 0x000fe200078e0265 */
[----:B------:R-:W-:-:S03]  /*efe0*/  LEA R10, P3, R49, R72, 0x1 ;  /* 0x00000048310a7211 */ /* 0x000fc600078608ff */
[----:B------:R-:W-:Y:S01]  /*eff0*/  IMAD R119, R74, 0x4, R105 ;  /* 0x000000044a777824 */ /* 0x000fe200078e0269 */
[----:B--2---:R-:W-:Y:S01]  /*f000*/  LEA.HI.X.SX32 R11, R49, R73, 0x1, P3 ;  /* 0x00000049310b7211 */ /* 0x004fe200018f0eff */
[----:B------:R0:W-:Y:S01]  /*f010*/  STG.E.U16 desc[UR60][R6.64], R42 ;  /* 0x0000002a06007986 */ /* 0x0001e2000c10153c */
[----:B------:R-:W-:-:S04]  /*f020*/  LEA R12, P3, R75, R72, 0x1 ;  /* 0x000000484b0c7211 */ /* 0x000fc800078608ff */
[----:B------:R-:W-:Y:S01]  /*f030*/  LEA.HI.X.SX32 R13, R75, R73, 0x1, P3 ;  /* 0x000000494b0d7211 */ /* 0x000fe200018f0eff */
[----:B------:R-:W-:Y:S01]  /*f040*/  IMAD R75, R74, 0x4, R119 ;  /* 0x000000044a4b7824 */ /* 0x000fe200078e0277 */
[----:B------:R-:W-:-:S03]  /*f050*/  LEA R8, P3, R79, R72, 0x1 ;  /* 0x000000484f087211 */ /* 0x000fc600078608ff */
[----:B------:R-:W-:Y:S01]  /*f060*/  IMAD R121, R74, 0x4, R75 ;  /* 0x000000044a797824 */ /* 0x000fe200078e024b */
[----:B------:R-:W-:Y:S02]  /*f070*/  LEA.HI.X.SX32 R9, R79, R73, 0x1, P3 ;  /* 0x000000494f097211 */ /* 0x000fe400018f0eff */
[----:B0-----:R-:W-:Y:S01]  /*f080*/  PRMT R7, R38, 0x7632, R7 ;  /* 0x0000763226077816 */ /* 0x001fe20000000007 */
[----:B------:R-:W-:Y:S01]  /*f090*/  IMAD R123, R74, 0x4, R121 ;  /* 0x000000044a7b7824 */ /* 0x000fe200078e0279 */
[----:B------:R-:W-:-:S03]  /*f0a0*/  LEA R6, P3, R89, R72, 0x1 ;  /* 0x0000004859067211 */ /* 0x000fc600078608ff */
[C---:B------:R-:W-:Y:S01]  /*f0b0*/  IMAD R125, R74.reuse, 0x4, R123 ;  /* 0x000000044a7d7824 */ /* 0x040fe200078e027b */
[----:B------:R0:W-:Y:S03]  /*f0c0*/  STG.E.U16 desc[UR60][R10.64], R7 ;  /* 0x000000070a007986 */ /* 0x0001e6000c10153c */
[----:B------:R-:W-:-:S04]  /*f0d0*/  IMAD R127, R74, 0x4, R125 ;  /* 0x000000044a7f7824 */ /* 0x000fc800078e027d */
[----:B------:R-:W-:-:S04]  /*f0e0*/  IMAD R129, R74, 0x4, R127 ;  /* 0x000000044a817824 */ /* 0x000fc800078e027f */
[C---:B------:R-:W-:Y:S01]  /*f0f0*/  IMAD R131, R74.reuse, 0x4, R129 ;  /* 0x000000044a837824 */ /* 0x040fe200078e0281 */
[-C--:B0-----:R-:W-:Y:S02]  /*f100*/  LEA.HI.X.SX32 R7, R89, R73.reuse, 0x1, P3 ;  /* 0x0000004959077211 */ /* 0x081fe400018f0eff */
[CC--:B------:R-:W-:Y:S01]  /*f110*/  LEA R20, P3, R103.reuse, R72.reuse, 0x1 ;  /* 0x0000004867147211 */ /* 0x0c0fe200078608ff */
[----:B------:R-:W-:Y:S01]  /*f120*/  IMAD R133, R74, 0x4, R131 ;  /* 0x000000044a857824 */ /* 0x000fe200078e0283 */
[----:B------:R-:W-:Y:S02]  /*f130*/  PRMT R11, R42, 0x7632, R11 ;  /* 0x000076322a0b7816 */ /* 0x000fe4000000000b */
[----:B------:R-:W-:Y:S01]  /*f140*/  LEA.HI.X.SX32 R21, R103, R73, 0x1, P3 ;  /* 0x0000004967157211 */ /* 0x000fe200018f0eff */
[C---:B------:R-:W-:Y:S01]  /*f150*/  IMAD R135, R74.reuse, 0x4, R133 ;  /* 0x000000044a877824 */ /* 0x040fe200078e0285 */
[-C--:B------:R-:W-:Y:S01]  /*f160*/  LEA R10, P3, R61, R72.reuse, 0x1 ;  /* 0x000000483d0a7211 */ /* 0x080fe200078608ff */
[----:B------:R0:W-:Y:S01]  /*f170*/  STG.E.U16 desc[UR60][R12.64], R11 ;  /* 0x0000000b0c007986 */ /* 0x0001e2000c10153c */
[----:B------:R-:W-:Y:S01]  /*f180*/  LEA R42, P5, R87, R72, 0x1 ;  /* 0x00000048572a7211 */ /* 0x000fe200078a08ff */
[----:B------:R-:W-:-:S02]  /*f190*/  IMAD R137, R74, 0x4, R135 ;  /* 0x000000044a897824 */ /* 0x000fc400078e0287 */
[----:B------:R2:W-:Y:S02]  /*f1a0*/  STG.E.U16 desc[UR60][R8.64], R39 ;  /* 0x0000002708007986 */ /* 0x0005e4000c10153c */
[----:B------:R-:W-:Y:S02]  /*f1b0*/  IMAD R139, R74, 0x4, R137 ;  /* 0x000000044a8b7824 */ /* 0x000fe400078e0289 */
[----:B------:R1:W-:Y:S01]  /*f1c0*/  STG.E.U16 desc[UR60][R6.64], R43 ;  /* 0x0000002b06007986 */ /* 0x0003e2000c10153c */
[----:B0-----:R-:W-:Y:S02]  /*f1d0*/  PRMT R13, R39, 0x7632, R13 ;  /* 0x00007632270d7816 */ /* 0x001fe4000000000d */
[----:B------:R-:W-:Y:S02]  /*f1e0*/  LEA R12, P4, R47, R72, 0x1 ;  /* 0x000000482f0c7211 */ /* 0x000fe400078808ff */
[----:B--2---:R-:W-:Y:S01]  /*f1f0*/  PRMT R9, R43, 0x7632, R9 ;  /* 0x000076322b097816 */ /* 0x004fe20000000009 */
[----:B------:R0:W-:Y:S01]  /*f200*/  STG.E.U16 desc[UR60][R20.64], R13 ;  /* 0x0000000d14007986 */ /* 0x0001e2000c10153c */
[----:B------:R-:W-:-:S02]  /*f210*/  LEA.HI.X.SX32 R11, R61, R73, 0x1, P3 ;  /* 0x000000493d0b7211 */ /* 0x000fc400018f0eff */
[-C--:B------:R-:W-:Y:S02]  /*f220*/  LEA R8, P3, R51, R72.reuse, 0x1 ;  /* 0x0000004833087211 */ /* 0x080fe400078608ff */
[----:B-1----:R-:W-:Y:S01]  /*f230*/  PRMT R7, R52, 0x7632, R7 ;  /* 0x0000763234077816 */ /* 0x002fe20000000007 */
[----:B------:R1:W-:Y:S01]  /*f240*/  STG.E.U16 desc[UR60][R10.64], R9 ;  /* 0x000000090a007986 */ /* 0x0003e2000c10153c */
[-C--:B------:R-:W-:Y:S02]  /*f250*/  LEA.HI.X.SX32 R43, R87, R73.reuse, 0x1, P5 ;  /* 0x00000049572b7211 */ /* 0x080fe400028f0eff */
[-C--:B------:R-:W-:Y:S02]  /*f260*/  LEA R48, P5, R111, R72.reuse, 0x1 ;  /* 0x000000486f307211 */ /* 0x080fe400078a08ff */
[----:B0-----:R-:W-:Y:S02]  /*f270*/  LEA.HI.X.SX32 R13, R47, R73, 0x1, P4 ;  /* 0x000000492f0d7211 */ /* 0x001fe400020f0eff */
[----:B------:R-:W-:-:S02]  /*f280*/  LEA R40, P4, R85, R72, 0x1 ;  /* 0x0000004855287211 */ /* 0x000fc400078808ff */
[-C--:B------:R-:W-:Y:S01]  /*f290*/  LEA.HI.X.SX32 R49, R111, R73.reuse, 0x1, P5 ;  /* 0x000000496f317211 */ /* 0x080fe200028f0eff */
[----:B------:R0:W-:Y:S01]  /*f2a0*/  STG.E.U16 desc[UR60][R12.64], R52 ;  /* 0x000000340c007986 */ /* 0x0001e2000c10153c */
[----:B-1----:R-:W-:Y:S01]  /*f2b0*/  IMAD R11, R74, 0x4, R139 ;  /* 0x000000044a0b7824 */ /* 0x002fe200078e028b */
[-C--:B------:R-:W-:Y:S02]  /*f2c0*/  LEA.HI.X.SX32 R9, R51, R73.reuse, 0x1, P3 ;  /* 0x0000004933097211 */ /* 0x080fe400018f0eff */
[CC--:B------:R-:W-:Y:S02]  /*f2d0*/  LEA R22, P3, R81.reuse, R72.reuse, 0x1 ;  /* 0x0000004851167211 */ /* 0x0c0fe400078608ff */
[----:B----4-:R-:W-:Y:S01]  /*f2e0*/  PRMT R10, R68, 0x7632, R10 ;  /* 0x00007632440a7816 */ /* 0x010fe2000000000a */
[----:B------:R1:W-:Y:S01]  /*f2f0*/  STG.E.U16 desc[UR60][R8.64], R68 ;  /* 0x0000004408007986 */ /* 0x0003e2000c10153c */
[----:B------:R-:W-:Y:S02]  /*f300*/  LEA.HI.X.SX32 R23, R81, R73, 0x1, P3 ;  /* 0x0000004951177211 */ /* 0x000fe400018f0eff */
[----:B------:R-:W-:Y:S01]  /*f310*/  LEA R20, P3, R107, R72, 0x1 ;  /* 0x000000486b147211 */ /* 0x000fe200078608ff */
[----:B0-----:R-:W-:-:S02]  /*f320*/  IMAD R13, R74, 0x4, R11 ;  /* 0x000000044a0d7824 */ /* 0x001fc400078e020b */
[----:B------:R0:W-:Y:S01]  /*f330*/  STG.E.U16 desc[UR60][R22.64], R7 ;  /* 0x0000000716007986 */ /* 0x0001e2000c10153c */
[-C--:B------:R-:W-:Y:S02]  /*f340*/  LEA.HI.X.SX32 R21, R107, R73.reuse, 0x1, P3 ;  /* 0x000000496b157211 */ /* 0x080fe400018f0eff */
[-C--:B------:R-:W-:Y:S02]  /*f350*/  LEA.HI.X.SX32 R41, R85, R73.reuse, 0x1, P4 ;  /* 0x0000004955297211 */ /* 0x080fe400020f0eff */
[-C--:B------:R-:W-:Y:S01]  /*f360*/  LEA R46, P4, R3, R72.reuse, 0x1 ;  /* 0x00000048032e7211 */ /* 0x080fe200078808ff */
[C---:B-1----:R-:W-:Y:S01]  /*f370*/  IMAD R9, R74.reuse, 0x4, R13 ;  /* 0x000000044a097824 */ /* 0x042fe200078e020d */
[----:B------:R1:W-:Y:S01]  /*f380*/  STG.E.U16 desc[UR60][R20.64], R10 ;  /* 0x0000000a14007986 */ /* 0x0003e2000c10153c */
[----:B------:R-:W-:Y:S02]  /*f390*/  LEA R6, P3, R83, R72, 0x1 ;  /* 0x0000004853067211 */ /* 0x000fe400078608ff */
[----:B------:R-:W-:Y:S01]  /*f3a0*/  IMAD R141, R74, 0x4, R9 ;  /* 0x000000044a8d7824 */ /* 0x000fe200078e0209 */
[----:B------:R-:W-:-:S02]  /*f3b0*/  LEA.HI.X.SX32 R47, R3, R73, 0x1, P4 ;  /* 0x00000049032f7211 */ /* 0x000fc400020f0eff */
[-C--:B0-----:R-:W-:Y:S01]  /*f3c0*/  LEA.HI.X.SX32 R7, R83, R73.reuse, 0x1, P3 ;  /* 0x0000004953077211 */ /* 0x081fe200018f0eff */
[C---:B------:R-:W-:Y:S01]  /*f3d0*/  IMAD R143, R74.reuse, 0x4, R141 ;  /* 0x000000044a8f7824 */ /* 0x040fe200078e028d */
[-C--:B------:R-:W-:Y:S02]  /*f3e0*/  LEA R38, P3, R109, R72.reuse, 0x1 ;  /* 0x000000486d267211 */ /* 0x080fe400078608ff */
[-C--:B------:R-:W-:Y:S01]  /*f3f0*/  LEA R60, P4, R93, R72.reuse, 0x1 ;  /* 0x000000485d3c7211 */ /* 0x080fe200078808ff */
[----:B------:R0:W-:Y:S01]  /*f400*/  STG.E.U16 desc[UR60][R6.64], R53 ;  /* 0x0000003506007986 */ /* 0x0001e2000c10153c */
[C---:B-1----:R-:W-:Y:S01]  /*f410*/  IMAD R21, R74.reuse, 0x4, R143 ;  /* 0x000000044a157824 */ /* 0x042fe200078e028f */
[-C--:B------:R-:W-:Y:S02]  /*f420*/  LEA.HI.X.SX32 R39, R109, R73.reuse, 0x1, P3 ;  /* 0x000000496d277211 */ /* 0x080fe400018f0eff */
[-C--:B------:R-:W-:Y:S01]  /*f430*/  LEA R44, P3, R91, R72.reuse, 0x1 ;  /* 0x000000485b2c7211 */ /* 0x080fe200078608ff */
[C---:B------:R-:W-:Y:S01]  /*f440*/  IMAD R23, R74.reuse, 0x4, R21 ;  /* 0x000000044a177824 */ /* 0x040fe200078e0215 */
[-C--:B------:R-:W-:Y:S01]  /*f450*/  LEA.HI.X.SX32 R61, R93, R73.reuse, 0x1, P4 ;  /* 0x000000495d3d7211 */ /* 0x080fe200020f0eff */
[----:B------:R1:W-:Y:S01]  /*f460*/  STG.E.U16 desc[UR60][R38.64], R69 ;  /* 0x0000004526007986 */ /* 0x0003e2000c10153c */
[----:B------:R-:W-:Y:S01]  /*f470*/  LEA.HI.X.SX32 R45, R91, R73, 0x1, P3 ;  /* 0x000000495b2d7211 */ /* 0x000fe200018f0eff */
[----:B------:R-:W-:Y:S01]  /*f480*/  IMAD R3, R74, 0x4, R23 ;  /* 0x000000044a037824 */ /* 0x000fe200078e0217 */
[----:B------:R-:W-:-:S02]  /*f490*/  LEA R50, P3, R77, R72, 0x1 ;  /* 0x000000484d327211 */ /* 0x000fc400078608ff */
[-C--:B------:R-:W-:Y:S01]  /*f4a0*/  LEA R80, P4, R97, R72.reuse, 0x1 ;  /* 0x0000004861507211 */ /* 0x080fe200078808ff */
[C---:B------:R-:W-:Y:S01]  /*f4b0*/  IMAD R145, R74.reuse, 0x4, R3 ;  /* 0x000000044a917824 */ /* 0x040fe200078e0203 */
[-C--:B------:R-:W-:Y:S02]  /*f4c0*/  LEA.HI.X.SX32 R51, R77, R73.reuse, 0x1, P3 ;  /* 0x000000494d337211 */ /* 0x080fe400018f0eff */
[-C--:B------:R-:W-:Y:S01]  /*f4d0*/  LEA R78, P3, R95, R72.reuse, 0x1 ;  /* 0x000000485f4e7211 */ /* 0x080fe200078608ff */
[C---:B------:R-:W-:Y:S01]  /*f4e0*/  IMAD R147, R74.reuse, 0x4, R145 ;  /* 0x000000044a937824 */ /* 0x040fe200078e0291 */
[-C--:B------:R-:W-:Y:S02]  /*f4f0*/  LEA.HI.X.SX32 R81, R97, R73.reuse, 0x1, P4 ;  /* 0x0000004961517211 */ /* 0x080fe400020f0eff */
[----:B------:R-:W-:Y:S01]  /*f500*/  LEA R86, P4, R37, R72, 0x1 ;  /* 0x0000004825567211 */ /* 0x000fe200078808ff */
[----:B------:R-:W-:Y:S01]  /*f510*/  IMAD R149, R74, 0x4, R147 ;  /* 0x000000044a957824 */ /* 0x000fe200078e0293 */
[----:B------:R-:W-:-:S02]  /*f520*/  LEA.HI.X.SX32 R79, R95, R73, 0x1, P3 ;  /* 0x000000495f4f7211 */ /* 0x000fc400018f0eff */
        /* <DEDUP_REMOVED lines=15> */
[----:B------:R-:W-:Y:S02]  /*f620*/  LEA R88, P5, R99, R72, 0x1 ;  /* 0x0000004863587211 */ /* 0x000fe400078a08ff */
[-C--:B------:R-:W-:Y:S01]  /*f630*/  LEA.HI.X.SX32 R97, R75, R73.reuse, 0x1, P3 ;  /* 0x000000494b617211 */ /* 0x080fe200018f0eff */
[----:B------:R-:W-:Y:S01]  /*f640*/  IMAD R75, R74, 0x4, R157 ;  /* 0x000000044a4b7824 */ /* 0x000fe200078e029d */
[----:B------:R-:W-:-:S02]  /*f650*/  LEA.HI.X.SX32 R89, R99, R73, 0x1, P5 ;  /* 0x0000004963597211 */ /* 0x000fc400028f0eff */
[-C--:B------:R-:W-:Y:S01]  /*f660*/  LEA R94, P5, R119, R72.reuse, 0x1 ;  /* 0x00000048775e7211 */ /* 0x080fe200078a08ff */
[C---:B------:R-:W-:Y:S01]  /*f670*/  IMAD R159, R74.reuse, 0x4, R75 ;  /* 0x000000044a9f7824 */ /* 0x040fe200078e024b */
[-C--:B------:R-:W-:Y:S02]  /*f680*/  LEA R92, P4, R105, R72.reuse, 0x1 ;  /* 0x00000048695c7211 */ /* 0x080fe400078808ff */
[-C--:B------:R-:W-:Y:S01]  /*f690*/  LEA.HI.X.SX32 R95, R119, R73.reuse, 0x1, P5 ;  /* 0x00000049775f7211 */ /* 0x080fe200028f0eff */
[C---:B------:R-:W-:Y:S01]  /*f6a0*/  IMAD R161, R74.reuse, 0x4, R159 ;  /* 0x000000044aa17824 */ /* 0x040fe200078e029f */
[-C--:B------:R-:W-:Y:S02]  /*f6b0*/  LEA R100, P5, R123, R72.reuse, 0x1 ;  /* 0x000000487b647211 */ /* 0x080fe400078a08ff */
[----:B------:R-:W-:Y:S01]  /*f6c0*/  LEA.HI.X.SX32 R93, R105, R73, 0x1, P4 ;  /* 0x00000049695d7211 */ /* 0x000fe200020f0eff */
[----:B------:R-:W-:Y:S01]  /*f6d0*/  IMAD R163, R74, 0x4, R161 ;  /* 0x000000044aa37824 */ /* 0x000fe200078e02a1 */
[----:B------:R-:W-:-:S02]  /*f6e0*/  LEA R98, P4, R121, R72, 0x1 ;  /* 0x0000004879627211 */ /* 0x000fc400078808ff */
[-C--:B------:R-:W-:Y:S01]  /*f6f0*/  LEA.HI.X.SX32 R101, R123, R73.reuse, 0x1, P5 ;  /* 0x000000497b657211 */ /* 0x080fe200028f0eff */
[C---:B------:R-:W-:Y:S01]  /*f700*/  IMAD R165, R74.reuse, 0x4, R163 ;  /* 0x000000044aa57824 */ /* 0x040fe200078e02a3 */
[-C--:B------:R-:W-:Y:S02]  /*f710*/  LEA R102, P3, R125, R72.reuse, 0x1 ;  /* 0x000000487d667211 */ /* 0x080fe400078608ff */
[-C--:B------:R-:W-:Y:S01]  /*f720*/  LEA R106, P5, R129, R72.reuse, 0x1 ;  /* 0x00000048816a7211 */ /* 0x080fe200078a08ff */
[C---:B------:R-:W-:Y:S01]  /*f730*/  IMAD R167, R74.reuse, 0x4, R165 ;  /* 0x000000044aa77824 */ /* 0x040fe200078e02a5 */
[-C--:B------:R-:W-:Y:S02]  /*f740*/  LEA.HI.X.SX32 R99, R121, R73.reuse, 0x1, P4 ;  /* 0x0000004979637211 */ /* 0x080fe400020f0eff */
[----:B------:R-:W-:Y:S01]  /*f750*/  LEA R104, P4, R127, R72, 0x1 ;  /* 0x000000487f687211 */ /* 0x000fe200078808ff */
[----:B------:R-:W-:Y:S01]  /*f760*/  IMAD R169, R74, 0x4, R167 ;  /* 0x000000044aa97824 */ /* 0x000fe200078e02a7 */
[----:B------:R-:W-:-:S02]  /*f770*/  LEA.HI.X.SX32 R103, R125, R73, 0x1, P3 ;  /* 0x000000497d677211 */ /* 0x000fc400018f0eff */
[-C--:B------:R-:W-:Y:S02]  /*f780*/  LEA.HI.X.SX32 R107, R129, R73.reuse, 0x1, P5 ;  /* 0x00000049816b7211 */ /* 0x080fe400028f0eff */
[-C--:B------:R-:W-:Y:S02]  /*f790*/  LEA R108, P3, R131, R72.reuse, 0x1 ;  /* 0x00000048836c7211 */ /* 0x080fe400078608ff */
[-C--:B------:R-:W-:Y:S02]  /*f7a0*/  LEA R112, P5, R135, R72.reuse, 0x1 ;  /* 0x0000004887707211 */ /* 0x080fe400078a08ff */
[-C--:B------:R-:W-:Y:S02]  /*f7b0*/  LEA.HI.X.SX32 R105, R127, R73.reuse, 0x1, P4 ;  /* 0x000000497f697211 */ /* 0x080fe400020f0eff */
[----:B------:R-:W-:Y:S02]  /*f7c0*/  LEA R110, P4, R133, R72, 0x1 ;  /* 0x00000048856e7211 */ /* 0x000fe400078808ff */
[----:B------:R-:W-:-:S02]  /*f7d0*/  LEA.HI.X.SX32 R109, R131, R73, 0x1, P3 ;  /* 0x00000049836d7211 */ /* 0x000fc400018f0eff */
[-C--:B------:R-:W-:Y:S02]  /*f7e0*/  LEA.HI.X.SX32 R113, R135, R73.reuse, 0x1, P5 ;  /* 0x0000004987717211 */ /* 0x080fe400028f0eff */
[-C--:B------:R-:W-:Y:S02]  /*f7f0*/  LEA R114, P3, R137, R72.reuse, 0x1 ;  /* 0x0000004889727211 */ /* 0x080fe400078608ff */
[-C--:B------:R-:W-:Y:S02]  /*f800*/  LEA R118, P5, R11, R72.reuse, 0x1 ;  /* 0x000000480b767211 */ /* 0x080fe400078a08ff */
[-C--:B------:R-:W-:Y:S02]  /*f810*/  LEA.HI.X.SX32 R111, R133, R73.reuse, 0x1, P4 ;  /* 0x00000049856f7211 */ /* 0x080fe400020f0eff */
[----:B------:R-:W-:Y:S02]  /*f820*/  LEA R116, P4, R139, R72, 0x1 ;  /* 0x000000488b747211 */ /* 0x000fe400078808ff */
[----:B------:R-:W-:-:S02]  /*f830*/  LEA.HI.X.SX32 R115, R137, R73, 0x1, P3 ;  /* 0x0000004989737211 */ /* 0x000fc400018f0eff */
[-C--:B------:R-:W-:Y:S01]  /*f840*/  LEA.HI.X.SX32 R119, R11, R73.reuse, 0x1, P5 ;  /* 0x000000490b777211 */ /* 0x080fe200028f0eff */
[C---:B------:R-:W-:Y:S01]  /*f850*/  IMAD R11, R74.reuse, 0x4, R169 ;  /* 0x000000044a0b7824 */ /* 0x040fe200078e02a9 */
[-C--:B------:R-:W-:Y:S02]  /*f860*/  LEA R120, P3, R13, R72.reuse, 0x1 ;  /* 0x000000480d787211 */ /* 0x080fe400078608ff */
        /* <DEDUP_REMOVED lines=8> */
[-C--:B------:R-:W-:Y:S01]  /*f8f0*/  LEA R124, P5, R141, R72.reuse, 0x1 ;  /* 0x000000488d7c7211 */ /* 0x080fe200078a08ff */
[C---:B------:R-:W-:Y:S01]  /*f900*/  IMAD R171, R74.reuse, 0x4, R9 ;  /* 0x000000044aab7824 */ /* 0x040fe200078e0209 */
[-C--:B------:R-:W-:Y:S02]  /*f910*/  LEA.HI.X.SX32 R127, R143, R73.reuse, 0x1, P3 ;  /* 0x000000498f7f7211 */ /* 0x080fe400018f0eff */
[----:B------:R-:W-:Y:S01]  /*f920*/  LEA.HI.X.SX32 R129, R21, R73, 0x1, P4 ;  /* 0x0000004915817211 */ /* 0x000fe200020f0eff */
[----:B------:R-:W-:Y:S01]  /*f930*/  IMAD R21, R74, 0x4, R171 ;  /* 0x000000044a157824 */ /* 0x000fe200078e02ab */
[----:B------:R-:W-:-:S02]  /*f940*/  LEA R132, P3, R3, R72, 0x1 ;  /* 0x0000004803847211 */ /* 0x000fc400078608ff */
[-C--:B------:R-:W-:Y:S02]  /*f950*/  LEA.HI.X.SX32 R125, R141, R73.reuse, 0x1, P5 ;  /* 0x000000498d7d7211 */ /* 0x080fe400028f0eff */
[-C--:B------:R-:W-:Y:S02]  /*f960*/  LEA R130, P5, R23, R72.reuse, 0x1 ;  /* 0x0000004817827211 */ /* 0x080fe400078a08ff */
[-C--:B------:R-:W-:Y:S01]  /*f970*/  LEA.HI.X.SX32 R133, R3, R73.reuse, 0x1, P3 ;  /* 0x0000004903857211 */ /* 0x080fe200018f0eff */
[C---:B------:R-:W-:Y:S01]  /*f980*/  IMAD R3, R74.reuse, 0x4, R21 ;  /* 0x000000044a037824 */ /* 0x040fe200078e0215 */
[----:B------:R-:W-:Y:S02]  /*f990*/  LEA.HI.X.SX32 R131, R23, R73, 0x1, P5 ;  /* 0x0000004917837211 */ /* 0x000fe400028f0eff */
[-C--:B------:R-:W-:Y:S01]  /*f9a0*/  LEA R138, P3, R149, R72.reuse, 0x1 ;  /* 0x00000048958a7211 */ /* 0x080fe200078608ff */
[----:B------:R-:W-:Y:S01]  /*f9b0*/  IMAD R23, R74, 0x4, R3 ;  /* 0x000000044a177824 */ /* 0x000fe200078e0203 */
[----:B------:R-:W-:-:S02]  /*f9c0*/  LEA R134, P4, R145, R72, 0x1 ;  /* 0x0000004891867211 */ /* 0x000fc400078808ff */
[-C--:B------:R-:W-:Y:S01]  /*f9d0*/  LEA.HI.X.SX32 R139, R149, R73.reuse, 0x1, P3 ;  /* 0x00000049958b7211 */ /* 0x080fe200018f0eff */
[C---:B------:R-:W-:Y:S01]  /*f9e0*/  IMAD R179, R74.reuse, 0x4, R23 ;  /* 0x000000044ab37824 */ /* 0x040fe200078e0217 */
[-C--:B------:R-:W-:Y:S02]  /*f9f0*/  LEA R144, P3, R37, R72.reuse, 0x1 ;  /* 0x0000004825907211 */ /* 0x080fe400078608ff */
[-C--:B------:R-:W-:Y:S01]  /*fa00*/  LEA.HI.X.SX32 R135, R145, R73.reuse, 0x1, P4 ;  /* 0x0000004991877211 */ /* 0x080fe200020f0eff */
[C---:B------:R-:W-:Y:S01]  /*fa10*/  IMAD R181, R74.reuse, 0x4, R179 ;  /* 0x000000044ab57824 */ /* 0x040fe200078e02b3 */
[----:B------:R-:W-:Y:S02]  /*fa20*/  LEA.HI.X.SX32 R145, R37, R73, 0x1, P3 ;  /* 0x0000004925917211 */ /* 0x000fe400018f0eff */
[-C--:B------:R-:W-:Y:S01]  /*fa30*/  LEA R140, P4, R151, R72.reuse, 0x1 ;  /* 0x00000048978c7211 */ /* 0x080fe200078808ff */
[----:B------:R-:W-:Y:S01]  /*fa40*/  IMAD R37, R74, 0x4, R181 ;  /* 0x000000044a257824 */ /* 0x000fe200078e02b5 */
[----:B------:R-:W-:-:S02]  /*fa50*/  LEA R150, P3, R75, R72, 0x1 ;  /* 0x000000484b967211 */ /* 0x000fc400078608ff */
[-C--:B------:R-:W-:Y:S01]  /*fa60*/  LEA R136, P5, R147, R72.reuse, 0x1 ;  /* 0x0000004893887211 */ /* 0x080fe200078a08ff */
[C---:B------:R-:W-:Y:S01]  /*fa70*/  IMAD R185, R74.reuse, 0x4, R37 ;  /* 0x000000044ab97824 */ /* 0x040fe200078e0225 */
[-C--:B------:R-:W-:Y:S02]  /*fa80*/  LEA.HI.X.SX32 R141, R151, R73.reuse, 0x1, P4 ;  /* 0x00000049978d7211 */ /* 0x080fe400020f0eff */
        /* <DEDUP_REMOVED lines=15> */
[-C--:B------:R-:W-:Y:S02]  /*fb80*/  LEA R158, P4, R165, R72.reuse, 0x1 ;  /* 0x00000048a59e7211 */ /* 0x080fe400078808ff */
[-C--:B------:R-:W-:Y:S02]  /*fb90*/  LEA.HI.X.SX32 R149, R157, R73.reuse, 0x1, P5 ;  /* 0x000000499d957211 */ /* 0x080fe400028f0eff */
[-C--:B------:R-:W-:Y:S02]  /*fba0*/  LEA R154, P5, R161, R72.reuse, 0x1 ;  /* 0x00000048a19a7211 */ /* 0x080fe400078a08ff */
[-C--:B------:R-:W-:Y:S02]  /*fbb0*/  LEA.HI.X.SX32 R157, R163, R73.reuse, 0x1, P3 ;  /* 0x00000049a39d7211 */ /* 0x080fe400018f0eff */
[----:B------:R-:W-:Y:S02]  /*fbc0*/  LEA.HI.X.SX32 R159, R165, R73, 0x1, P4 ;  /* 0x00000049a59f7211 */ /* 0x000fe400020f0eff */
[----:B------:R-:W-:-:S02]  /*fbd0*/  LEA R162, P3, R169, R72, 0x1 ;  /* 0x00000048a9a27211 */ /* 0x000fc400078608ff */
[-C--:B------:R-:W-:Y:S02]  /*fbe0*/  LEA R164, P4, R11, R72.reuse, 0x1 ;  /* 0x000000480ba47211 */ /* 0x080fe400078808ff */
[-C--:B------:R-:W-:Y:S02]  /*fbf0*/  LEA.HI.X.SX32 R155, R161, R73.reuse, 0x1, P5 ;  /* 0x00000049a19b7211 */ /* 0x080fe400028f0eff */
[-C--:B------:R-:W-:Y:S02]  /*fc00*/  LEA R160, P5, R167, R72.reuse, 0x1 ;  /* 0x00000048a7a07211 */ /* 0x080fe400078a08ff */
        /* <DEDUP_REMOVED lines=12> */
[-C--:B------:R-:W-:Y:S02]  /*fcd0*/  LEA R172, P5, R21, R72.reuse, 0x1 ;  /* 0x0000004815ac7211 */ /* 0x080fe400078a08ff */
[-C--:B------:R-:W-:Y:S01]  /*fce0*/  LEA.HI.X.SX32 R175, R3, R73.reuse, 0x1, P3 ;  /* 0x0000004903af7211 */ /* 0x080fe200018f0eff */
        /* <DEDUP_REMOVED lines=32> */
[-C--:B------:R-:W-:Y:S02]  /*fef0*/  LEA R202, P5, R3, R72.reuse, 0x1 ;  /* 0x0000004803ca7211 */ /* 0x080fe400078a08ff */
[-C--:B------:R-:W-:Y:S01]  /*ff00*/  LEA.HI.X.SX32 R199, R9, R73.reuse, 0x1, P3 ;  /* 0x0000004909c77211 */ /* 0x080fe200018f0eff */
[----:B------:R-:W-:Y:S01]  /*ff10*/  IMAD R9, R74, 0x4, R11 ;  /* 0x000000044a097824 */ /* 0x000fe200078e020b */
[----:B------:R-:W-:Y:S02]  /*ff20*/  LEA.HI.X.SX32 R195, R195, R73, 0x1, P4 ;  /* 0x00000049c3c37211 */ /* 0x000fe400020f0eff */
[----:B------:R-:W-:-:S02]  /*ff30*/  LEA R200, P4, R13, R72, 0x1 ;  /* 0x000000480dc87211 */ /* 0x000fc400078808ff */
[-C--:B------:R-:W-:Y:S01]  /*ff40*/  LEA.HI.X.SX32 R203, R3, R73.reuse, 0x1, P5 ;  /* 0x0000004903cb7211 */ /* 0x080fe200028f0eff */
[C---:B------:R-:W-:Y:S01]  /*ff50*/  IMAD R3, R74.reuse, 0x4, R9 ;  /* 0x000000044a037824 */ /* 0x040fe200078e0209 */
[-C--:B------:R-:W-:Y:S02]  /*ff60*/  LEA.HI.X.SX32 R201, R13, R73.reuse, 0x1, P4 ;  /* 0x000000490dc97211 */ /* 0x080fe400020f0eff */
[-C--:B------:R-:W-:Y:S01]  /*ff70*/  LEA R204, P3, R21, R72.reuse, 0x1 ;  /* 0x0000004815cc7211 */ /* 0x080fe200078608ff */
[C---:B------:R-:W-:Y:S01]  /*ff80*/  IMAD R13, R74.reuse, 0x4, R3 ;  /* 0x000000044a0d7824 */ /* 0x040fe200078e0203 */
        /* <DEDUP_REMOVED lines=9> */
[-C--:B------:R-:W-:Y:S02]  /*10020*/  LEA.HI.X.SX32 R213, R213, R73.reuse, 0x1, P4 ;  /* 0x00000049d5d57211 */ /* 0x080fe400020f0eff */
[----:B------:R-:W-:Y:S01]  /*10030*/  LEA.HI.X.SX32 R209, R37, R73, 0x1, P5 ;  /* 0x0000004925d17211 */ /* 0x000fe200028f0eff */
[----:B------:R-:W-:Y:S01]  /*10040*/  IMAD R37, R74, 0x4, R23 ;  /* 0x000000044a257824 */ /* 0x000fe200078e0217 */
[----:B------:R-:W-:-:S02]  /*10050*/  LEA R216, P3, R11, R72, 0x1 ;  /* 0x000000480bd87211 */ /* 0x000fc400078608ff */
[-C--:B------:R-:W-:Y:S02]  /*10060*/  LEA R218, P4, R9, R72.reuse, 0x1 ;  /* 0x0000004809da7211 */ /* 0x080fe400078808ff */
[-C--:B------:R-:W-:Y:S02]  /*10070*/  LEA R214, P5, R215, R72.reuse, 0x1 ;  /* 0x00000048d7d67211 */ /* 0x080fe400078a08ff */
[-C--:B------:R-:W-:Y:S01]  /*10080*/  LEA.HI.X.SX32 R217, R11, R73.reuse, 0x1, P3 ;  /* 0x000000490bd97211 */ /* 0x080fe200018f0eff */
[----:B------:R-:W-:Y:S01]  /*10090*/  IMAD R11, R74, 0x4, R37 ;  /* 0x000000044a0b7824 */ /* 0x000fe200078e0225 */
[-C--:B------:R-:W-:Y:S02]  /*100a0*/  LEA.HI.X.SX32 R219, R9, R73.reuse, 0x1, P4 ;  /* 0x0000004909db7211 */ /* 0x080fe400020f0eff */
[----:B------:R-:W-:Y:S02]  /*100b0*/  LEA.HI.X.SX32 R215, R215, R73, 0x1, P5 ;  /* 0x00000049d7d77211 */ /* 0x000fe400028f0eff */
[----:B------:R-:W-:-:S02]  /*100c0*/  LEA R224, P4, R21, R72, 0x1 ;  /* 0x0000004815e07211 */ /* 0x000fc400078808ff */
[-C--:B------:R-:W-:Y:S02]  /*100d0*/  LEA R220, P5, R3, R72.reuse, 0x1 ;  /* 0x0000004803dc7211 */ /* 0x080fe400078a08ff */
[-C--:B------:R-:W-:Y:S02]  /*100e0*/  LEA.HI.X.SX32 R225, R21, R73.reuse, 0x1, P4 ;  /* 0x0000004915e17211 */ /* 0x080fe400020f0eff */
[-C--:B------:R-:W-:Y:S01]  /*100f0*/  LEA.HI.X.SX32 R221, R3, R73.reuse, 0x1, P5 ;  /* 0x0000004903dd7211 */ /* 0x080fe200028f0eff */
[----:B------:R-:W-:Y:S01]  /*10100*/  IMAD R3, R74, 0x4, R11 ;  /* 0x000000044a037824 */ /* 0x000fe200078e020b */
[-C--:B------:R-:W-:Y:S02]  /*10110*/  LEA R230, P4, R11, R72.reuse, 0x1 ;  /* 0x000000480be67211 */ /* 0x080fe400078808ff */
[----:B------:R-:W-:Y:S02]  /*10120*/  LEA R226, P5, R23, R72, 0x1 ;  /* 0x0000004817e27211 */ /* 0x000fe400078a08ff */
[----:B------:R-:W-:-:S02]  /*10130*/  LEA.HI.X.SX32 R231, R11, R73, 0x1, P4 ;  /* 0x000000490be77211 */ /* 0x000fc400020f0eff */
[-C--:B------:R-:W-:Y:S01]  /*10140*/  LEA.HI.X.SX32 R227, R23, R73.reuse, 0x1, P5 ;  /* 0x0000004917e37211 */ /* 0x080fe200028f0eff */
[----:B------:R-:W2:Y:S01]  /*10150*/  LDS.128 R8, [R4] ;  /* 0x0000000004087984 */ /* 0x000ea20000000c00 */
[-C--:B------:R-:W-:Y:S02]  /*10160*/  LEA R222, P3, R13, R72.reuse, 0x1 ;  /* 0x000000480dde7211 */ /* 0x080fe400078608ff */
[----:B------:R-:W-:Y:S01]  /*10170*/  LEA R232, P5, R3, R72, 0x1 ;  /* 0x0000004803e87211 */ /* 0x000fe200078a08ff */
[----:B------:R-:W3:Y:S01]  /*10180*/  LDS.128 R20, [R5] ;  /* 0x0000000005147984 */ /* 0x000ee20000000c00 */
[-C--:B------:R-:W-:Y:S01]  /*10190*/  LEA.HI.X.SX32 R223, R13, R73.reuse, 0x1, P3 ;  /* 0x000000490ddf7211 */ /* 0x080fe200018f0eff */
[C-C-:B------:R-:W-:Y:S01]  /*101a0*/  IMAD R13, R74.reuse, 0x4, R3.reuse ;  /* 0x000000044a0d7824 */ /* 0x140fe200078e0203 */
[----:B------:R-:W-:Y:S02]  /*101b0*/  LEA.HI.X.SX32 R233, R3, R73, 0x1, P5 ;  /* 0x0000004903e97211 */ /* 0x000fe400028f0eff */
[----:B------:R-:W-:Y:S01]  /*101c0*/  PRMT R3, R53, 0x7632, R3 ;  /* 0x0000763235037816 */ /* 0x000fe20000000003 */
[----:B------:R-:W-:Y:S01]  /*101d0*/  IMAD R75, R74, 0x4, R13 ;  /* 0x000000044a4b7824 */ /* 0x000fe200078e020d */
[----:B0-----:R-:W-:-:S02]  /*101e0*/  PRMT R7, R69, 0x7632, R7 ;  /* 0x0000763245077816 */ /* 0x001fc40000000007 */
[----:B-1----:R-:W-:Y:S01]  /*101f0*/  PRMT R39, R54, 0x7632, R39 ;  /* 0x0000763236277816 */ /* 0x002fe20000000027 */
[----:B------:R0:W-:Y:S01]  /*10200*/  STG.E.U16 desc[UR60][R40.64], R3 ;  /* 0x0000000328007986 */ /* 0x0001e2000c10153c */
[----:B------:R-:W-:Y:S01]  /*10210*/  PRMT R6, R55, 0x7632, R6 ;  /* 0x0000763237067816 */ /* 0x000fe20000000006 */
[----:B------:R-:W-:Y:S01]  /*10220*/  IMAD R237, R74, 0x4, R75 ;  /* 0x000000044aed7824 */ /* 0x000fe200078e024b */
[----:B------:R-:W-:Y:S01]  /*10230*/  PRMT R38, R71, 0x7632, R38 ;  /* 0x0000763247267816 */ /* 0x000fe20000000026 */
[----:B------:R1:W-:Y:S01]  /*10240*/  STG.E.U16 desc[UR60][R42.64], R7 ;  /* 0x000000072a007986 */ /* 0x0003e2000c10153c */
[----:B------:R-:W-:Y:S01]  /*10250*/  PRMT R68, R26, 0x7632, R68 ;  /* 0x000076321a447816 */ /* 0x000fe20000000044 */
[----:B------:R-:W-:Y:S01]  /*10260*/  IMAD R74, R74, 0x4, R237 ;  /* 0x000000044a4a7824 */ /* 0x000fe200078e02ed */
[-C--:B------:R-:W-:Y:S01]  /*10270*/  LEA R228, P3, R37, R72.reuse, 0x1 ;  /* 0x0000004825e47211 */ /* 0x080fe200078608ff */
[----:B------:R-:W-:Y:S01]  /*10280*/  STG.E.U16 desc[UR60][R44.64], R54 ;  /* 0x000000362c007986 */ /* 0x000fe2000c10153c */
[----:B------:R-:W-:-:S02]  /*10290*/  LEA R36, P4, R75, R72, 0x1 ;  /* 0x000000484b247211 */ /* 0x000fc400078808ff */
[-C--:B------:R-:W-:Y:S01]  /*102a0*/  LEA.HI.X.SX32 R229, R37, R73.reuse, 0x1, P3 ;  /* 0x0000004925e57211 */ /* 0x080fe200018f0eff */
[----:B------:R4:W-:Y:S01]  /*102b0*/  STG.E.U16 desc[UR60][R46.64], R70 ;  /* 0x000000462e007986 */ /* 0x0009e2000c10153c */
[----:B0-----:R-:W-:Y:S02]  /*102c0*/  PRMT R41, R70, 0x7632, R41 ;  /* 0x0000763246297816 */ /* 0x001fe40000000029 */
[----:B------:R-:W-:Y:S01]  /*102d0*/  LEA.HI.X.SX32 R37, R75, R73, 0x1, P4 ;  /* 0x000000494b257211 */ /* 0x000fe200020f0eff */
[----:B------:R0:W-:Y:S01]  /*102e0*/  STG.E.U16 desc[UR60][R48.64], R39 ;  /* 0x0000002730007986 */ /* 0x0001e2000c10153c */
[----:B-1----:R-:W-:Y:S02]  /*102f0*/  PRMT R7, R17, 0x7632, R7 ;  /* 0x0000763211077816 */ /* 0x002fe40000000007 */
[----:B------:R-:W-:Y:S01]  /*10300*/  PRMT R75, R32, 0x7632, R75 ;  /* 0x00007632204b7816 */ /* 0x000fe2000000004b */
[----:B------:R1:W-:Y:S01]  /*10310*/  STG.E.U16 desc[UR60][R50.64], R41 ;  /* 0x0000002932007986 */ /* 0x0003e2000c10153c */
[----:B------:R-:W-:-:S02]  /*10320*/  LEA R234, P3, R13, R72, 0x1 ;  /* 0x000000480dea7211 */ /* 0x000fc400078608ff */
[-C--:B------:R-:W-:Y:S01]  /*10330*/  LEA R12, P5, R237, R72.reuse, 0x1 ;  /* 0x00000048ed0c7211 */ /* 0x080fe200078a08ff */
[----:B------:R5:W-:Y:S01]  /*10340*/  STG.E.U16 desc[UR60][R60.64], R55 ;  /* 0x000000373c007986 */ /* 0x000be2000c10153c */
[----:B------:R-:W-:Y:S02]  /*10350*/  LEA R72, P6, R74, R72, 0x1 ;  /* 0x000000484a487211 */ /* 0x000fe400078c08ff */
[----:B--2---:R-:W-:Y:S01]  /*10360*/  PRMT R43, R8, 0x7632, R43 ;  /* 0x00007632082b7816 */ /* 0x004fe2000000002b */
[----:B------:R-:W-:Y:S01]  /*10370*/  STG.E.U16 desc[UR60][R76.64], R71 ;  /* 0x000000474c007986 */ /* 0x000fe2000c10153c */
[----:B----4-:R-:W-:Y:S02]  /*10380*/  PRMT R47, R9, 0x7632, R47 ;  /* 0x00007632092f7816 */ /* 0x010fe4000000002f */
[----:B---3--:R-:W-:Y:S01]  /*10390*/  PRMT R44, R20, 0x7632, R44 ;  /* 0x00007632142c7816 */ /* 0x008fe2000000002c */
[----:B------:R2:W-:Y:S01]  /*103a0*/  STG.E.U16 desc[UR60][R78.64], R6 ;  /* 0x000000064e007986 */ /* 0x0005e2000c10153c */
[----:B0-----:R-:W-:-:S02]  /*103b0*/  PRMT R48, R21, 0x7632, R48 ;  /* 0x0000763215307816 */ /* 0x001fc40000000030 */
[----:B-1----:R-:W-:Y:S01]  /*103c0*/  PRMT R51, R10, 0x7632, R51 ;  /* 0x000076320a337816 */ /* 0x002fe20000000033 */
[----:B------:R-:W-:Y:S01]  /*103d0*/  STG.E.U16 desc[UR60][R80.64], R38 ;  /* 0x0000002650007986 */ /* 0x000fe2000c10153c */
[----:B------:R-:W-:Y:S02]  /*103e0*/  PRMT R52, R22, 0x7632, R52 ;  /* 0x0000763216347816 */ /* 0x000fe40000000034 */
[----:B-----5:R-:W-:Y:S01]  /*103f0*/  PRMT R55, R11, 0x7632, R55 ;  /* 0x000076320b377816 */ /* 0x020fe20000000037 */
[----:B------:R0:W-:Y:S01]  /*10400*/  STG.E.U16 desc[UR60][R82.64], R8 ;  /* 0x0000000852007986 */ /* 0x0001e2000c10153c */
[----:B------:R-:W-:Y:S02]  /*10410*/  PRMT R3, R23, 0x7632, R3 ;  /* 0x0000763217037816 */ /* 0x000fe40000000003 */
[----:B------:R-:W-:Y:S01]  /*10420*/  PRMT R60, R24, 0x7632, R60 ;  /* 0x00007632183c7816 */ /* 0x000fe2000000003c */
[----:B------:R1:W-:Y:S01]  /*10430*/  STG.E.U16 desc[UR60][R84.64], R20 ;  /* 0x0000001454007986 */ /* 0x0003e2000c10153c */
[----:B--2---:R-:W-:-:S02]  /*10440*/  PRMT R6, R16, 0x7632, R6 ;  /* 0x0000763210067816 */ /* 0x004fc40000000006 */
[----:B------:R-:W-:Y:S01]  /*10450*/  PRMT R71, R19, 0x7632, R71 ;  /* 0x0000763213477816 */ /* 0x000fe20000000047 */
[----:B------:R2:W-:Y:S01]  /*10460*/  STG.E.U16 desc[UR60][R86.64], R43 ;  /* 0x0000002b56007986 */ /* 0x0005e2000c10153c */
[----:B------:R-:W-:Y:S02]  /*10470*/  PRMT R76, R28, 0x7632, R76 ;  /* 0x000076321c4c7816 */ /* 0x000fe4000000004c */
[----:B------:R-:W-:Y:S01]  /*10480*/  PRMT R79, R33, 0x7632, R79 ;  /* 0x00007632214f7816 */ /* 0x000fe2000000004f */
[----:B------:R3:W-:Y:S01]  /*10490*/  STG.E.U16 desc[UR60][R88.64], R44 ;  /* 0x0000002c58007986 */ /* 0x0007e2000c10153c */
[----:B0-----:R-:W-:Y:S02]  /*104a0*/  PRMT R8, R25, 0x7632, R8 ;  /* 0x0000763219087816 */ /* 0x001fe40000000008 */
[----:B------:R-:W-:Y:S01]  /*104b0*/  PRMT R80, R29, 0x7632, R80 ;  /* 0x000076321d507816 */ /* 0x000fe20000000050 */
[----:B------:R0:W-:Y:S01]  /*104c0*/  STG.E.U16 desc[UR60][R90.64], R9 ;  /* 0x000000095a007986 */ /* 0x0001e2000c10153c */
[----:B------:R-:W-:-:S02]  /*104d0*/  PRMT R83, R34, 0x7632, R83 ;  /* 0x0000763222537816 */ /* 0x000fc40000000053 */
[----:B-1----:R-:W-:Y:S01]  /*104e0*/  PRMT R84, R30, 0x7632, R84 ;  /* 0x000076321e547816 */ /* 0x002fe20000000054 */
[----:B------:R1:W-:Y:S01]  /*104f0*/  STG.E.U16 desc[UR60][R92.64], R21 ;  /* 0x000000155c007986 */ /* 0x0003e2000c10153c */
[----:B--2---:R-:W-:Y:S02]  /*10500*/  PRMT R87, R35, 0x7632, R87 ;  /* 0x0000763223577816 */ /* 0x004fe40000000057 */
[-C--:B------:R-:W-:Y:S01]  /*10510*/  LEA.HI.X.SX32 R235, R13, R73.reuse, 0x1, P3 ;  /* 0x000000490deb7211 */ /* 0x080fe200018f0eff */
[----:B------:R2:W-:Y:S01]  /*10520*/  STG.E.U16 desc[UR60][R94.64], R47 ;  /* 0x0000002f5e007986 */ /* 0x0005e2000c10153c */
[----:B---3--:R-:W-:Y:S02]  /*10530*/  PRMT R88, R31, 0x7632, R88 ;  /* 0x000076321f587816 */ /* 0x008fe40000000058 */
[----:B------:R-:W-:Y:S01]  /*10540*/  LEA.HI.X.SX32 R13, R237, R73, 0x1, P5 ;  /* 0x00000049ed0d7211 */ /* 0x000fe200028f0eff */
[----:B------:R3:W-:Y:S01]  /*10550*/  STG.E.U16 desc[UR60][R96.64], R48 ;  /* 0x0000003060007986 */ /* 0x0007e2000c10153c */
[----:B0-----:R-:W-:-:S02]  /*10560*/  PRMT R91, R64, 0x7632, R91 ;  /* 0x00007632405b7816 */ /* 0x001fc4000000005b */
[----:B------:R-:W-:Y:S01]  /*10570*/  LEA.HI.X.SX32 R73, R74, R73, 0x1, P6 ;  /* 0x000000494a497211 */ /* 0x000fe200030f0eff */
[----:B------:R0:W-:Y:S01]  /*10580*/  STG.E.U16 desc[UR60][R98.64], R10 ;  /* 0x0000000a62007986 */ /* 0x0001e2000c10153c */
[----:B-1----:R-:W-:-:S03]  /*10590*/  PRMT R92, R56, 0x7632, R92 ;  /* 0x00007632385c7816 */ /* 0x002fc6000000005c */
[----:B------:R1:W-:Y:S01]  /*105a0*/  STG.E.U16 desc[UR60][R100.64], R22 ;  /* 0x0000001664007986 */ /* 0x0003e2000c10153c */
[----:B--2---:R-:W-:-:S03]  /*105b0*/  PRMT R95, R65, 0x7632, R95 ;  /* 0x00007632415f7816 */ /* 0x004fc6000000005f */
[----:B------:R2:W-:Y:S01]  /*105c0*/  STG.E.U16 desc[UR60][R102.64], R51 ;  /* 0x0000003366007986 */ /* 0x0005e2000c10153c */
[----:B---3--:R-:W-:-:S03]  /*105d0*/  PRMT R96, R57, 0x7632, R96 ;  /* 0x0000763239607816 */ /* 0x008fc60000000060 */
[----:B------:R3:W-:Y:S01]  /*105e0*/  STG.E.U16 desc[UR60][R104.64], R52 ;  /* 0x0000003468007986 */ /* 0x0007e2000c10153c */
[----:B0-----:R-:W-:-:S03]  /*105f0*/  PRMT R99, R66, 0x7632, R99 ;  /* 0x0000763242637816 */ /* 0x001fc60000000063 */
[----:B------:R-:W-:Y:S01]  /*10600*/  STG.E.U16 desc[UR60][R106.64], R11 ;  /* 0x0000000b6a007986 */ /* 0x000fe2000c10153c */
[----:B-1----:R-:W-:-:S03]  /*10610*/  PRMT R100, R58, 0x7632, R100 ;  /* 0x000076323a647816 */ /* 0x002fc60000000064 */
[----:B------:R-:W-:Y:S01]  /*10620*/  STG.E.U16 desc[UR60][R108.64], R23 ;  /* 0x000000176c007986 */ /* 0x000fe2000c10153c */
[----:B--2---:R-:W-:-:S03]  /*10630*/  PRMT R103, R67, 0x7632, R103 ;  /* 0x0000763243677816 */ /* 0x004fc60000000067 */
[----:B------:R-:W-:Y:S01]  /*10640*/  STG.E.U16 desc[UR60][R110.64], R55 ;  /* 0x000000376e007986 */ /* 0x000fe2000c10153c */
[----:B---3--:R-:W-:-:S03]  /*10650*/  PRMT R104, R59, 0x7632, R104 ;  /* 0x000076323b687816 */ /* 0x008fc60000000068 */
[----:B------:R0:W-:Y:S04]  /*10660*/  STG.E.U16 desc[UR60][R112.64], R3 ;  /* 0x0000000370007986 */ /* 0x0001e8000c10153c */
[----:B------:R-:W-:Y:S04]  /*10670*/  STG.E.U16 desc[UR60][R114.64], R16 ;  /* 0x0000001072007986 */ /* 0x000fe8000c10153c */
[----:B------:R-:W-:Y:S04]  /*10680*/  STG.E.U16 desc[UR60][R116.64], R24 ;  /* 0x0000001874007986 */ /* 0x000fe8000c10153c */
[----:B------:R1:W-:Y:S01]  /*10690*/  STG.E.U16 desc[UR60][R118.64], R6 ;  /* 0x0000000676007986 */ /* 0x0003e2000c10153c */
[----:B0-----:R-:W-:-:S03]  /*106a0*/  PRMT R3, R18, 0x7632, R3 ;  /* 0x0000763212037816 */ /* 0x001fc60000000003 */
[----:B------:R-:W-:Y:S04]  /*106b0*/  STG.E.U16 desc[UR60][R120.64], R60 ;  /* 0x0000003c78007986 */ /* 0x000fe8000c10153c */
[----:B------:R-:W-:Y:S04]  /*106c0*/  STG.E.U16 desc[UR60][R122.64], R17 ;  /* 0x000000117a007986 */ /* 0x000fe8000c10153c */
[----:B------:R-:W-:Y:S01]  /*106d0*/  STG.E.U16 desc[UR60][R124.64], R25 ;  /* 0x000000197c007986 */ /* 0x000fe2000c10153c */
[----:B-1----:R-:W-:-:S03]  /*106e0*/  PRMT R6, R27, 0x7632, R6 ;  /* 0x000076321b067816 */ /* 0x002fc60000000006 */
[----:B------:R-:W-:Y:S04]  /*106f0*/  STG.E.U16 desc[UR60][R126.64], R7 ;  /* 0x000000077e007986 */ /* 0x000fe8000c10153c */
[----:B------:R-:W-:Y:S04]  /*10700*/  STG.E.U16 desc[UR60][R128.64], R8 ;  /* 0x0000000880007986 */ /* 0x000fe8000c10153c */
[----:B------:R-:W-:Y:S04]  /*10710*/  STG.E.U16 desc[UR60][R130.64], R18 ;  /* 0x0000001282007986 */ /* 0x000fe8000c10153c */
[----:B------:R-:W-:Y:S04]  /*10720*/  STG.E.U16 desc[UR60][R132.64], R26 ;  /* 0x0000001a84007986 */ /* 0x000fe8000c10153c */
[----:B------:R0:W-:Y:S04]  /*10730*/  STG.E.U16 desc[UR60][R134.64], R3 ;  /* 0x0000000386007986 */ /* 0x0001e8000c10153c */
[----:B------:R-:W-:Y:S04]  /*10740*/  STG.E.U16 desc[UR60][R136.64], R68 ;  /* 0x0000004488007986 */ /* 0x000fe8000c10153c */
[----:B------:R-:W-:Y:S04]  /*10750*/  STG.E.U16 desc[UR60][R138.64], R19 ;  /* 0x000000138a007986 */ /* 0x000fe8000c10153c */
[----:B------:R1:W2:Y:S01]  /*10760*/  LDS.128 R8, [R4+0x800] ;  /* 0x0008000004087984 */ /* 0x0002a20000000c00 */
[----:B0-----:R-:W-:-:S03]  /*10770*/  FSEL R3, R62, -INF , P2 ;  /* 0xff8000003e037808 */ /* 0x001fc60001000000 */
[----:B------:R0:W3:Y:S04]  /*10780*/  LDS.128 R16, [R5+0x800] ;  /* 0x0008000005107984 */ /* 0x0000e80000000c00 */
[----:B------:R-:W-:Y:S01]  /*10790*/  STG.E.U16 desc[UR60][R140.64], R27 ;  /* 0x0000001b8c007986 */ /* 0x000fe2000c10153c */
[----:B-1----:R-:W-:-:S03]  /*107a0*/  FSEL R4, R63, -INF , P1 ;  /* 0xff8000003f047808 */ /* 0x002fc60000800000 */
[----:B------:R-:W-:Y:S01]  /*107b0*/  STG.E.U16 desc[UR60][R142.64], R71 ;  /* 0x000000478e007986 */ /* 0x000fe2000c10153c */
[----:B0-----:R-:W-:Y:S01]  /*107c0*/  FFMA R5, R3, 0.69314718246459960938, R14 ;  /* 0x3f31721803057823 */ /* 0x001fe2000000000e */
[----:B------:R-:W-:Y:S01]  /*107d0*/  FFMA R4, R4, 0.69314718246459960938, R15 ;  /* 0x3f31721804047823 */ /* 0x000fe2000000000f */
[----:B------:R-:W0:Y:S01]  /*107e0*/  LDC R3, c[0x0][0x27c] ;  /* 0x00009f00ff037b82 */ /* 0x000e220000000800 */
[----:B------:R1:W-:Y:S04]  /*107f0*/  STG.E.U16 desc[UR60][R144.64], R6 ;  /* 0x0000000690007986 */ /* 0x0003e8000c10153c */
[----:B------:R4:W-:Y:S04]  /*10800*/  STG.E.U16 desc[UR60][R146.64], R32 ;  /* 0x0000002092007986 */ /* 0x0009e8000c10153c */
[----:B------:R4:W-:Y:S04]  /*10810*/  STG.E.U16 desc[UR60][R148.64], R28 ;  /* 0x0000001c94007986 */ /* 0x0009e8000c10153c */
[----:B------:R4:W-:Y:S04]  /*10820*/  STG.E.U16 desc[UR60][R150.64], R75 ;  /* 0x0000004b96007986 */ /* 0x0009e8000c10153c */
[----:B------:R4:W-:Y:S04]  /*10830*/  STG.E.U16 desc[UR60][R152.64], R76 ;  /* 0x0000004c98007986 */ /* 0x0009e8000c10153c */
[----:B------:R4:W-:Y:S04]  /*10840*/  STG.E.U16 desc[UR60][R154.64], R33 ;  /* 0x000000219a007986 */ /* 0x0009e8000c10153c */
[----:B------:R4:W-:Y:S01]  /*10850*/  STG.E.U16 desc[UR60][R156.64], R29 ;  /* 0x0000001d9c007986 */ /* 0x0009e2000c10153c */
[----:B--2---:R-:W-:-:S02]  /*10860*/  PRMT R107, R8, 0x7632, R107 ;  /* 0x00007632086b7816 */ /* 0x004fc4000000006b */
[----:B------:R-:W-:Y:S01]  /*10870*/  PRMT R111, R9, 0x7632, R111 ;  /* 0x00007632096f7816 */ /* 0x000fe2000000006f */
[----:B------:R4:W-:Y:S01]  /*10880*/  STG.E.U16 desc[UR60][R158.64], R79 ;  /* 0x0000004f9e007986 */ /* 0x0009e2000c10153c */
[----:B---3--:R-:W-:Y:S02]  /*10890*/  PRMT R108, R16, 0x7632, R108 ;  /* 0x00007632106c7816 */ /* 0x008fe4000000006c */
[----:B------:R-:W-:Y:S01]  /*108a0*/  PRMT R112, R17, 0x7632, R112 ;  /* 0x0000763211707816 */ /* 0x000fe20000000070 */
[----:B------:R4:W-:Y:S01]  /*108b0*/  STG.E.U16 desc[UR60][R160.64], R80 ;  /* 0x00000050a0007986 */ /* 0x0009e2000c10153c */
[----:B------:R-:W-:Y:S02]  /*108c0*/  PRMT R115, R10, 0x7632, R115 ;  /* 0x000076320a737816 */ /* 0x000fe40000000073 */
[----:B------:R-:W-:Y:S01]  /*108d0*/  PRMT R116, R18, 0x7632, R116 ;  /* 0x0000763212747816 */ /* 0x000fe20000000074 */
[----:B------:R4:W-:Y:S01]  /*108e0*/  STG.E.U16 desc[UR60][R162.64], R34 ;  /* 0x00000022a2007986 */ /* 0x0009e2000c10153c */
[----:B-1----:R-:W-:-:S02]  /*108f0*/  PRMT R6, R11, 0x7632, R6 ;  /* 0x000076320b067816 */ /* 0x002fc40000000006 */
[----:B------:R-:W-:Y:S01]  /*10900*/  PRMT R7, R19, 0x7632, R7 ;  /* 0x0000763213077816 */ /* 0x000fe20000000007 */
[----:B------:R4:W-:Y:S04]  /*10910*/  STG.E.U16 desc[UR60][R164.64], R30 ;  /* 0x0000001ea4007986 */ /* 0x0009e8000c10153c */
        /* <DEDUP_REMOVED lines=37> */
[----:B------:R4:W-:Y:S01]  /*10b70*/  STG.E.U16 desc[UR60][R72.64], R7 ;  /* 0x0000000748007986 */ /* 0x0009e2000c10153c */
[----:B------:R-:W-:Y:S06]  /*10b80*/  BAR.SYNC.DEFER_BLOCKING 0x0 ;  /* 0x0000000000007b1d */ /* 0x000fec0000010000 */
[----:B------:R4:W-:Y:S02]  /*10b90*/  STS.64 [R2], R4 ;  /* 0x0000000402007388 */ /* 0x0009e40000000a00 */
[----:B------:R-:W-:Y:S06]  /*10ba0*/  BAR.SYNC.DEFER_BLOCKING 0x0 ;  /* 0x0000000000007b1d */ /* 0x000fec0000010000 */
[----:B0-----:R-:W-:Y:S05]  /*10bb0*/  @P0 EXIT ;  /* 0x000000000000094d */ /* 0x001fea0003800000 */
[----:B----4-:R-:W0:Y:S01]  /*10bc0*/  LDS R7, [R0] ;  /* 0x0000000000077984 */ /* 0x010e220000000800 */
[----:B------:R-:W1:Y:S01]  /*10bd0*/  LDC.64 R8, c[0x0][0x230] ;  /* 0x00008c00ff087b82 */ /* 0x000e620000000a00 */
[----:B------:R-:W-:Y:S02]  /*10be0*/  IMAD R2, R238, R3, RZ ;  /* 0x00000003ee027224 */ /* 0x000fe400078e02ff */
[----:B------:R-:W-:Y:S02]  /*10bf0*/  IMAD.SHL.U32 R5, R236, 0x4, RZ ;  /* 0x00000004ec057824 */ /* 0x000fe400078e00ff */
[C---:B------:R-:W-:Y:S02]  /*10c00*/  IMAD.SHL.U32 R3, R2.reuse, 0x4, RZ ;  /* 0x0000000402037824 */ /* 0x040fe400078e00ff */
[----:B------:R-:W-:-:S04]  /*10c10*/  IMAD.HI R4, R2, 0x4, RZ ;  /* 0x0000000402047827 */ /* 0x000fc800078e02ff */
[----:B------:R-:W-:Y:S01]  /*10c20*/  IMAD.HI R6, R236, 0x4, RZ ;  /* 0x00000004ec067827 */ /* 0x000fe200078e02ff */
[----:B-1----:R-:W-:-:S04]  /*10c30*/  IADD3 R2, P0, P1, R5, R8, R3 ;  /* 0x0000000805027210 */ /* 0x002fc8000791e003 */
[----:B------:R-:W-:-:S05]  /*10c40*/  IADD3.X R3, R6, R9, R4, P0, P1 ;  /* 0x0000000906037210 */ /* 0x000fca00007e2404 */
[----:B0-----:R-:W-:Y:S01]  /*10c50*/  STG.E desc[UR60][R2.64], R7 ;  /* 0x0000000702007986 */ /* 0x001fe2000c10193c */
[----:B------:R-:W-:Y:S05]  /*10c60*/  EXIT ;  /* 0x000000000000794d */ /* 0x000fea0003800000 */
.L_x_2:
[----:B------:R-:W-:-:S00]  /*10c70*/  BRA `(.L_x_2) ;  /* 0xfffffffc00fc7947 */ /* 0x000fc0000383ffff */
[----:B------:R-:W-:-:S00]  /*10c80*/  NOP ;  /* 0x0000000000007918 */ /* 0x000fc00000000000 */
[----:B------:R-:W-:-:S00]  /*10c90*/  NOP ;  /* 0x0000000000007918 */ /* 0x000fc00000000000 */
[----:B------:R-:W-:-:S00]  /*10ca0*/  NOP ;  /* 0x0000000000007918 */ /* 0x000fc00000000000 */
[----:B------:R-:W-:-:S00]  /*10cb0*/  NOP ;  /* 0x0000000000007918 */ /* 0x000fc00000000000 */
[----:B------:R-:W-:-:S00]  /*10cc0*/  NOP ;  /* 0x0000000000007918 */ /* 0x000fc00000000000 */
[----:B------:R-:W-:-:S00]  /*10cd0*/  NOP ;  /* 0x0000000000007918 */ /* 0x000fc00000000000 */
[----:B------:R-:W-:-:S00]  /*10ce0*/  NOP ;  /* 0x0000000000007918 */ /* 0x000fc00000000000 */
[----:B------:R-:W-:-:S00]  /*10cf0*/  NOP ;  /* 0x0000000000007918 */ /* 0x000fc00000000000 */
.L_x_3:


//--------------------- .nv.global.init           --------------------------
	.section	.nv.global.init,"aw",@progbits
.nv.global.init:
	.type		_$_str,@object
	.size		_$_str,(.L_0 - _$_str)
_$_str:
        /*0000*/ 	.byte	0x5f, 0x5f, 0x43, 0x55, 0x44, 0x41, 0x5f, 0x46, 0x54, 0x5a, 0x00
.L_0:


//--------------------- .nv.shared.attn_fwd       --------------------------
	.section	.nv.shared.attn_fwd,"aw",@nobits
	.sectionflags	@""
	.align	16
	.zero		1024


//--------------------- .nv.shared.reserved.0     --------------------------
	.section	.nv.shared.reserved.0,"aw",@nobits
	.weak		__nv_reservedSMEM_offset_0_alias
	.size		__nv_reservedSMEM_offset_0_alias, 0, 0
	.other		__nv_reservedSMEM_offset_0_alias,@"STO_CUDA_RESERVED_SHARED STV_DEFAULT"
__nv_reservedSMEM_offset_0_alias:
	.zero		0


//--------------------- .nv.constant0.attn_fwd    --------------------------
	.section	.nv.constant0.attn_fwd,"a",@progbits
	.sectionflags	@""
	.align	4
.nv.constant0.attn_fwd:
	.zero		664


//--------------------- SYMBOLS --------------------------

	.type		.nv.reservedSmem.offset0,@object
	.size		.nv.reservedSmem.offset0,0x4
